def matmul_kernel(
    a_ptr,
    b_ptr,
    c_ptr,
    M,
    N,
    K,
    stride_am,
    stride_ak,
    stride_bk,
    stride_bn,
    stride_cm,
    stride_cn,
    BLOCK_M: tl.constexpr,
    BLOCK_N: tl.constexpr,
    BLOCK_K: tl.constexpr,
    GROUP_M: tl.constexpr,
):
    pid = tl.program_id(axis=0)
    num_pid_m = tl.cdiv(M, BLOCK_M)
    num_pid_n = tl.cdiv(N, BLOCK_N)
    num_pid_in_group = GROUP_M * num_pid_n
    group_id = pid // num_pid_in_group
    first_pid_m = group_id * GROUP_M
    group_size_m = min(num_pid_m - first_pid_m, GROUP_M)
    pid_m = first_pid_m + ((pid % num_pid_in_group) % group_size_m)
    pid_n = (pid % num_pid_in_group) // group_size_m

    offs_am = (pid_m * BLOCK_M + tl.arange(0, BLOCK_M)) % M
    offs_bn = (pid_n * BLOCK_N + tl.arange(0, BLOCK_N)) % N
    offs_k = tl.arange(0, BLOCK_K)
    a_ptrs = a_ptr + offs_am[:, None] * stride_am + offs_k[None, :] * stride_ak
    b_ptrs = b_ptr + offs_k[:, None] * stride_bk + offs_bn[None, :] * stride_bn

    acc = tl.zeros((BLOCK_M, BLOCK_N), dtype=tl.float32)
    for kk in range(0, tl.cdiv(K, BLOCK_K)):
        a = tl.load(a_ptrs, mask=offs_k[None, :] < K - kk * BLOCK_K, other=0.0)
        b = tl.load(b_ptrs, mask=offs_k[:, None] < K - kk * BLOCK_K, other=0.0)
        acc = tl.dot(a, b, acc)
        a_ptrs += BLOCK_K * stride_ak
        b_ptrs += BLOCK_K * stride_bk

    c = acc.to(c_ptr.dtype.element_ty)
    offs_cm = pid_m * BLOCK_M + tl.arange(0, BLOCK_M)
    offs_cn = pid_n * BLOCK_N + tl.arange(0, BLOCK_N)
    c_ptrs = c_ptr + offs_cm[:, None] * stride_cm + offs_cn[None, :] * stride_cn
    mask = (offs_cm[:, None] < M) & (offs_cn[None, :] < N)
    tl.store(c_ptrs, c, mask=mask)

# config = {"BLOCK_K": 64, "BLOCK_M": 128, "BLOCK_N": 512, "GROUP_M": 8, "arch": "sm_90", "dtype": "bf16", "num_ctas": 1, "num_stages": 2, "num_warps": 8}
# arch = sm_90


// ===== COMPILED SASS (sm_90a) =====

	.target	sm_90a

	.elftype	@"ET_EXEC"


//--------------------- .note.nv.tkinfo           --------------------------
	.section	.note.nv.tkinfo,"",@"SHT_NOTE"
	.sectionflags	@"SHF_NOTE_NV_TKINFO"
	.tkinfo
        /*0018*/ 	.word	0x00000002
        /*0030*/ 	.string	""
        /*0030*/ 	.string	"ptxas"
        /*0030*/ 	.string	"Cuda compilation tools, release 13.0, V13.0.88"
        /*0030*/ 	.string	"Build cuda_13.0.r13.0/compiler.36424714_0"
        /*0030*/ 	.string	"-v  -suppress-debug-info  -lineinfo  -arch sm_90a "



//--------------------- .note.nv.cuinfo           --------------------------
	.section	.note.nv.cuinfo,"",@"SHT_NOTE"
	.sectionflags	@"SHF_NOTE_NV_CUINFO"
        /*0018*/ 	.short	0x0002
        /*001a*/ 	.short	0x005a
        /*001c*/ 	.short	0x0082
	.zero		2


//--------------------- .nv.info                  --------------------------
	.section	.nv.info,"",@"SHT_CUDA_INFO"
	.align	4


	//----- nvinfo : EIATTR_REGCOUNT
	.align		4
        /*0000*/ 	.byte	0x04, 0x2f
        /*0002*/ 	.short	(.L_1 - .L_0)
	.align		4
.L_0:
        /*0004*/ 	.word	index@(matmul_kernel)
        /*0008*/ 	.word	0x000000ff


	//----- nvinfo : EIATTR_FRAME_SIZE
	.align		4
.L_1:
        /*000c*/ 	.byte	0x04, 0x11
        /*000e*/ 	.short	(.L_3 - .L_2)
	.align		4
.L_2:
        /*0010*/ 	.word	index@(matmul_kernel)
        /*0014*/ 	.word	0x000009b8


	//----- nvinfo : EIATTR_MIN_STACK_SIZE
	.align		4
.L_3:
        /*0018*/ 	.byte	0x04, 0x12
        /*001a*/ 	.short	(.L_5 - .L_4)
	.align		4
.L_4:
        /*001c*/ 	.word	index@(matmul_kernel)
        /*0020*/ 	.word	0x000009b8
.L_5:


//--------------------- .nv.compat                --------------------------
	.section	.nv.compat,"",@"SHT_CUDA_COMPAT_INFO"
	.align	4
        /*0000*/ 	.byte	0x02, 0x09, 0x01, 0x00, 0x02, 0x02, 0x04, 0x00, 0x02, 0x05, 0x05, 0x00, 0x03, 0x07, 0x01, 0x01
        /*0010*/ 	.byte	0x02, 0x03, 0x00, 0x00, 0x02, 0x06, 0x01, 0x00, 0x04, 0x0b, 0x08, 0x00, 0x00, 0x00, 0x00, 0x00
        /*0020*/ 	.byte	0x00, 0x00, 0x00, 0x00


//--------------------- .nv.info.matmul_kernel    --------------------------
	.section	.nv.info.matmul_kernel,"",@"SHT_CUDA_INFO"
	.sectionflags	@""
	.align	4


	//----- nvinfo : EIATTR_CUDA_API_VERSION
	.align		4
        /*0000*/ 	.byte	0x04, 0x37
        /*0002*/ 	.short	(.L_7 - .L_6)
.L_6:
        /*0004*/ 	.word	0x00000082


	//----- nvinfo : EIATTR_KPARAM_INFO
	.align		4
.L_7:
        /*0008*/ 	.byte	0x04, 0x17
        /*000a*/ 	.short	(.L_9 - .L_8)
.L_8:
        /*000c*/ 	.word	0x00000000
        /*0010*/ 	.short	0x000d
        /*0012*/ 	.short	0x0048
        /*0014*/ 	.byte	0x00, 0xf4, 0x21, 0x00


	//----- nvinfo : EIATTR_KPARAM_INFO
	.align		4
.L_9:
        /*0018*/ 	.byte	0x04, 0x17
        /*001a*/ 	.short	(.L_11 - .L_10)
.L_10:
        /*001c*/ 	.word	0x00000000
        /*0020*/ 	.short	0x000c
        /*0022*/ 	.short	0x0040
        /*0024*/ 	.byte	0x00, 0xf4, 0x21, 0x00


	//----- nvinfo : EIATTR_KPARAM_INFO
	.align		4
.L_11:
        /*0028*/ 	.byte	0x04, 0x17
        /*002a*/ 	.short	(.L_13 - .L_12)
.L_12:
        /*002c*/ 	.word	0x00000000
        /*0030*/ 	.short	0x000b
        /*0032*/ 	.short	0x0038
        /*0034*/ 	.byte	0x00, 0xf0, 0x11, 0x00


	//----- nvinfo : EIATTR_KPARAM_INFO
	.align		4
.L_13:
        /*0038*/ 	.byte	0x04, 0x17
        /*003a*/ 	.short	(.L_15 - .L_14)
.L_14:
        /*003c*/ 	.word	0x00000000
        /*0040*/ 	.short	0x000a
        /*0042*/ 	.short	0x0034
        /*0044*/ 	.byte	0x00, 0xf0, 0x11, 0x00


	//----- nvinfo : EIATTR_KPARAM_INFO
	.align		4
.L_15:
        /*0048*/ 	.byte	0x04, 0x17
        /*004a*/ 	.short	(.L_17 - .L_16)
.L_16:
        /*004c*/ 	.word	0x00000000
        /*0050*/ 	.short	0x0009
        /*0052*/ 	.short	0x0030
        /*0054*/ 	.byte	0x00, 0xf0, 0x11, 0x00


	//----- nvinfo : EIATTR_KPARAM_INFO
	.align		4
.L_17:
        /*0058*/ 	.byte	0x04, 0x17
        /*005a*/ 	.short	(.L_19 - .L_18)
.L_18:
        /*005c*/ 	.word	0x00000000
        /*0060*/ 	.short	0x0008
        /*0062*/ 	.short	0x002c
        /*0064*/ 	.byte	0x00, 0xf0, 0x11, 0x00


	//----- nvinfo : EIATTR_KPARAM_INFO
	.align		4
.L_19:
        /*0068*/ 	.byte	0x04, 0x17
        /*006a*/ 	.short	(.L_21 - .L_20)
.L_20:
        /*006c*/ 	.word	0x00000000
        /*0070*/ 	.short	0x0007
        /*0072*/ 	.short	0x0028
        /*0074*/ 	.byte	0x00, 0xf0, 0x11, 0x00


	//----- nvinfo : EIATTR_KPARAM_INFO
	.align		4
.L_21:
        /*0078*/ 	.byte	0x04, 0x17
        /*007a*/ 	.short	(.L_23 - .L_22)
.L_22:
        /*007c*/ 	.word	0x00000000
        /*0080*/ 	.short	0x0006
        /*0082*/ 	.short	0x0024
        /*0084*/ 	.byte	0x00, 0xf0, 0x11, 0x00


	//----- nvinfo : EIATTR_KPARAM_INFO
	.align		4
.L_23:
        /*0088*/ 	.byte	0x04, 0x17
        /*008a*/ 	.short	(.L_25 - .L_24)
.L_24:
        /*008c*/ 	.word	0x00000000
        /*0090*/ 	.short	0x0005
        /*0092*/ 	.short	0x0020
        /*0094*/ 	.byte	0x00, 0xf0, 0x11, 0x00


	//----- nvinfo : EIATTR_KPARAM_INFO
	.align		4
.L_25:
        /*0098*/ 	.byte	0x04, 0x17
        /*009a*/ 	.short	(.L_27 - .L_26)
.L_26:
        /*009c*/ 	.word	0x00000000
        /*00a0*/ 	.short	0x0004
        /*00a2*/ 	.short	0x001c
        /*00a4*/ 	.byte	0x00, 0xf0, 0x11, 0x00


	//----- nvinfo : EIATTR_KPARAM_INFO
	.align		4
.L_27:
        /*00a8*/ 	.byte	0x04, 0x17
        /*00aa*/ 	.short	(.L_29 - .L_28)
.L_28:
        /*00ac*/ 	.word	0x00000000
        /*00b0*/ 	.short	0x0003
        /*00b2*/ 	.short	0x0018
        /*00b4*/ 	.byte	0x00, 0xf0, 0x11, 0x00


	//----- nvinfo : EIATTR_KPARAM_INFO
	.align		4
.L_29:
        /*00b8*/ 	.byte	0x04, 0x17
        /*00ba*/ 	.short	(.L_31 - .L_30)
.L_30:
        /*00bc*/ 	.word	0x00000000
        /*00c0*/ 	.short	0x0002
        /*00c2*/ 	.short	0x0010
        /*00c4*/ 	.byte	0x00, 0xf4, 0x21, 0x00


	//----- nvinfo : EIATTR_KPARAM_INFO
	.align		4
.L_31:
        /*00c8*/ 	.byte	0x04, 0x17
        /*00ca*/ 	.short	(.L_33 - .L_32)
.L_32:
        /*00cc*/ 	.word	0x00000000
        /*00d0*/ 	.short	0x0001
        /*00d2*/ 	.short	0x0008
        /*00d4*/ 	.byte	0x00, 0xf4, 0x21, 0x00


	//----- nvinfo : EIATTR_KPARAM_INFO
	.align		4
.L_33:
        /*00d8*/ 	.byte	0x04, 0x17
        /*00da*/ 	.short	(.L_35 - .L_34)
.L_34:
        /*00dc*/ 	.word	0x00000000
        /*00e0*/ 	.short	0x0000
        /*00e2*/ 	.short	0x0000
        /*00e4*/ 	.byte	0x00, 0xf4, 0x21, 0x00


	//----- nvinfo : EIATTR_SPARSE_MMA_MASK
	.align		4
.L_35:
        /*00e8*/ 	.byte	0x03, 0x50
        /*00ea*/ 	.short	0x0000


	//----- nvinfo : EIATTR_MAXREG_COUNT
	.align		4
        /*00ec*/ 	.byte	0x03, 0x1b
        /*00ee*/ 	.short	0x00ff


	//----- nvinfo : EIATTR_NUM_BARRIERS
	.align		4
        /*00f0*/ 	.byte	0x02, 0x4c
        /*00f2*/ 	.byte	0x01
	.zero		1


	//----- nvinfo : EIATTR_ANNOTATIONS
	.align		4
        /*00f4*/ 	.byte	0x04, 0x55
        /*00f6*/ 	.short	(.L_37 - .L_36)


	//   ....[0]....
.L_36:
        /*00f8*/ 	.word	0x00000001
        /*00fc*/ 	.byte	0x40, 0x09, 0x00, 0x00, 0x01, 0x00, 0x00, 0x00, 0x40, 0x79, 0x00, 0x00, 0x01, 0x00, 0x00, 0x00
        /* <DEDUP_REMOVED lines=678> */
        /*2b6c*/ 	.byte	0x70, 0x58, 0x01, 0x00, 0x01, 0x00, 0x00, 0x00, 0x20, 0x60, 0x01, 0x00


	//----- nvinfo : EIATTR_MERCURY_ISA_VERSION
	.align		4
.L_37:
        /*2b78*/ 	.byte	0x03, 0x5f
        /*2b7a*/ 	.short	0x0101


	//----- nvinfo : EIATTR_EXIT_INSTR_OFFSETS
	.align		4
        /*2b7c*/ 	.byte	0x04, 0x1c
        /*2b7e*/ 	.short	(.L_39 - .L_38)


	//   ....[0]....
.L_38:
        /*2b80*/ 	.word	0x0001f120


	//   ....[1]....
        /*2b84*/ 	.word	0x0001f150


	//----- nvinfo : EIATTR_REQNTID
	.align		4
.L_39:
        /*2b88*/ 	.byte	0x04, 0x10
        /*2b8a*/ 	.short	(.L_41 - .L_40)
.L_40:
        /*2b8c*/ 	.word	0x00000100
        /*2b90*/ 	.word	0x00000001
        /*2b94*/ 	.word	0x00000001


	//----- nvinfo : EIATTR_CBANK_PARAM_SIZE
	.align		4
.L_41:
        /*2b98*/ 	.byte	0x03, 0x19
        /*2b9a*/ 	.short	0x0050


	//----- nvinfo : EIATTR_PARAM_CBANK
	.align		4
        /*2b9c*/ 	.byte	0x04, 0x0a
        /*2b9e*/ 	.short	(.L_43 - .L_42)
	.align		4
.L_42:
        /*2ba0*/ 	.word	index@(.nv.constant0.matmul_kernel)
        /*2ba4*/ 	.short	0x0210
        /*2ba6*/ 	.short	0x0050


	//----- nvinfo : EIATTR_SW_WAR
	.align		4
.L_43:
        /*2ba8*/ 	.byte	0x04, 0x36
        /*2baa*/ 	.short	(.L_45 - .L_44)
.L_44:
        /*2bac*/ 	.word	0x00000008
.L_45:


//--------------------- .nv.callgraph             --------------------------
	.section	.nv.callgraph,"",@"SHT_CUDA_CALLGRAPH"
	.align	4
	.sectionentsize	8
	.align		4
        /*0000*/ 	.word	0x00000000
	.align		4
        /*0004*/ 	.word	0xffffffff
	.align		4
        /*0008*/ 	.word	0x00000000
	.align		4
        /*000c*/ 	.word	0xfffffffe
	.align		4
        /*0010*/ 	.word	0x00000000
	.align		4
        /*0014*/ 	.word	0xfffffffd
	.align		4
        /*0018*/ 	.word	0x00000000
	.align		4
        /*001c*/ 	.word	0xfffffffc


//--------------------- .text.matmul_kernel       --------------------------
	.section	.text.matmul_kernel,"ax",@progbits
	.align	128
        .global         matmul_kernel
        .type           matmul_kernel,@function
        .size           matmul_kernel,(.L_x_3 - matmul_kernel)
        .other          matmul_kernel,@"STO_CUDA_ENTRY STV_DEFAULT"
matmul_kernel:
.text.matmul_kernel:
[----:B------:R-:W0:Y:S08]  /*0000*/  LDC R1, c[0x0][0x28] ;  /* 0x00000a00ff017b82 */ /* 0x000e300000000800 */
[----:B------:R-:W1:Y:S01]  /*0010*/  LDC.64 R14, c[0x0][0x228] ;  /* 0x00008a00ff0e7b82 */ /* 0x000e620000000a00 */
[----:B------:R-:W2:Y:S01]  /*0020*/  S2R R5, SR_CTAID.X ;  /* 0x0000000000057919 */ /* 0x000ea20000002500 */
[----:B0-----:R-:W-:Y:S01]  /*0030*/  VIADD R1, R1, 0xfffff648 ;  /* 0xfffff64801017836 */ /* 0x001fe20000000000 */
[----:B------:R-:W-:Y:S01]  /*0040*/  UMOV UR36, 0x400 ;  /* 0x0000040000247882 */ /* 0x000fe20000000000 */
[----:B------:R-:W-:Y:S01]  /*0050*/  ULDC.64 UR38, c[0x0][0x208] ;  /* 0x0000820000267ab9 */ /* 0x000fe20000000a00 */
[----:B------:R-:W0:Y:S01]  /*0060*/  S2R R125, SR_TID.X ;  /* 0x00000000007d7919 */ /* 0x000e220000002100 */
[----:B------:R-:W-:-:S02]  /*0070*/  CS2R R116, SRZ ;  /* 0x0000000000747805 */ /* 0x000fc4000001ff00 */
[----:B------:R-:W-:Y:S01]  /*0080*/  CS2R R118, SRZ ;  /* 0x0000000000767805 */ /* 0x000fe2000001ff00 */
[----:B------:R-:W3:Y:S01]  /*0090*/  LDC R206, c[0x0][0x230] ;  /* 0x00008c00ffce7b82 */ /* 0x000ee20000000800 */
[----:B------:R-:W-:Y:S02]  /*00a0*/  CS2R R140, SRZ ;  /* 0x00000000008c7805 */ /* 0x000fe4000001ff00 */
[----:B------:R-:W-:Y:S02]  /*00b0*/  CS2R R142, SRZ ;  /* 0x00000000008e7805 */ /* 0x000fe4000001ff00 */
[----:B------:R-:W-:Y:S02]  /*00c0*/  CS2R R148, SRZ ;  /* 0x0000000000947805 */ /* 0x000fe4000001ff00 */
[----:B------:R-:W-:Y:S02]  /*00d0*/  CS2R R150, SRZ ;  /* 0x0000000000967805 */ /* 0x000fe4000001ff00 */
[----:B------:R-:W-:-:S02]  /*00e0*/  CS2R R108, SRZ ;  /* 0x00000000006c7805 */ /* 0x000fc4000001ff00 */
[----:B------:R-:W-:Y:S02]  /*00f0*/  CS2R R110, SRZ ;  /* 0x00000000006e7805 */ /* 0x000fe4000001ff00 */
[----:B------:R-:W-:Y:S01]  /*0100*/  CS2R R100, SRZ ;  /* 0x0000000000647805 */ /* 0x000fe2000001ff00 */
[----:B------:R-:W4:Y:S01]  /*0110*/  S2UR UR4, SR_CgaCtaId ;  /* 0x00000000000479c3 */ /* 0x000f220000008800 */
[----:B------:R-:W-:Y:S02]  /*0120*/  CS2R R102, SRZ ;  /* 0x0000000000667805 */ /* 0x000fe4000001ff00 */
[----:B------:R-:W-:Y:S02]  /*0130*/  CS2R R92, SRZ ;  /* 0x00000000005c7805 */ /* 0x000fe4000001ff00 */
[----:B------:R-:W-:Y:S02]  /*0140*/  CS2R R94, SRZ ;  /* 0x00000000005e7805 */ /* 0x000fe4000001ff00 */
[----:B------:R-:W-:-:S02]  /*0150*/  CS2R R84, SRZ ;  /* 0x0000000000547805 */ /* 0x000fc4000001ff00 */
[----:B------:R-:W-:Y:S02]  /*0160*/  CS2R R86, SRZ ;  /* 0x0000000000567805 */ /* 0x000fe4000001ff00 */
[----:B------:R-:W-:Y:S02]  /*0170*/  CS2R R76, SRZ ;  /* 0x00000000004c7805 */ /* 0x000fe4000001ff00 */
[----:B------:R-:W-:Y:S01]  /*0180*/  CS2R R78, SRZ ;  /* 0x00000000004e7805 */ /* 0x000fe2000001ff00 */
[----:B-1----:R-:W-:Y:S01]  /*0190*/  VIADD R0, R15, 0x1ff ;  /* 0x000001ff0f007836 */ /* 0x002fe20000000000 */
[----:B------:R-:W-:Y:S02]  /*01a0*/  CS2R R68, SRZ ;  /* 0x0000000000447805 */ /* 0x000fe4000001ff00 */
[----:B------:R-:W-:Y:S02]  /*01b0*/  CS2R R70, SRZ ;  /* 0x0000000000467805 */ /* 0x000fe4000001ff00 */
[----:B------:R-:W-:-:S02]  /*01c0*/  CS2R R60, SRZ ;  /* 0x00000000003c7805 */ /* 0x000fc4000001ff00 */
[----:B------:R-:W-:Y:S02]  /*01d0*/  CS2R R62, SRZ ;  /* 0x00000000003e7805 */ /* 0x000fe4000001ff00 */
[----:B------:R-:W-:Y:S02]  /*01e0*/  SHF.R.S32.HI R3, RZ, 0x1f, R0 ;  /* 0x0000001fff037819 */ /* 0x000fe40000011400 */
[----:B------:R-:W-:Y:S02]  /*01f0*/  CS2R R36, SRZ ;  /* 0x0000000000247805 */ /* 0x000fe4000001ff00 */
[----:B------:R-:W-:Y:S01]  /*0200*/  CS2R R38, SRZ ;  /* 0x0000000000267805 */ /* 0x000fe2000001ff00 */
[----:B---3--:R-:W-:Y:S01]  /*0210*/  VIADD R206, R206, 0x3f ;  /* 0x0000003fcece7836 */ /* 0x008fe20000000000 */
[----:B------:R-:W-:Y:S02]  /*0220*/  LEA.HI R3, R3, R0, RZ, 0x9 ;  /* 0x0000000003037211 */ /* 0x000fe400078f48ff */
[----:B------:R-:W-:-:S02]  /*0230*/  CS2R R20, SRZ ;  /* 0x0000000000147805 */ /* 0x000fc4000001ff00 */
[----:B--2---:R-:W-:Y:S02]  /*0240*/  IABS R8, R5 ;  /* 0x0000000500087213 */ /* 0x004fe40000000000 */
[----:B------:R-:W-:Y:S02]  /*0250*/  CS2R R22, SRZ ;  /* 0x0000000000167805 */ /* 0x000fe4000001ff00 */
[----:B------:R-:W-:Y:S02]  /*0260*/  SHF.R.S32.HI R3, RZ, 0x9, R3 ;  /* 0x00000009ff037819 */ /* 0x000fe40000011403 */
[----:B------:R-:W-:Y:S02]  /*0270*/  CS2R R16, SRZ ;  /* 0x0000000000107805 */ /* 0x000fe4000001ff00 */
[----:B0-----:R-:W-:Y:S01]  /*0280*/  SHF.R.U32.HI R195, RZ, 0x7, R125 ;  /* 0x00000007ffc37819 */ /* 0x001fe2000001167d */
[----:B----4-:R-:W-:Y:S01]  /*0290*/  ULEA UR36, UR4, UR36, 0x18 ;  /* 0x0000002404247291 */ /* 0x010fe2000f8ec03f */
[----:B------:R-:W-:Y:S01]  /*02a0*/  CS2R R18, SRZ ;  /* 0x0000000000127805 */ /* 0x000fe2000001ff00 */
[----:B------:R-:W-:Y:S01]  /*02b0*/  IMAD.SHL.U32 R4, R3, 0x8, RZ ;  /* 0x0000000803047824 */ /* 0x000fe200078e00ff */
[----:B------:R-:W-:-:S02]  /*02c0*/  CS2R R28, SRZ ;  /* 0x00000000001c7805 */ /* 0x000fc4000001ff00 */
[----:B------:R-:W-:Y:S02]  /*02d0*/  CS2R R30, SRZ ;  /* 0x00000000001e7805 */ /* 0x000fe4000001ff00 */
[----:B------:R-:W-:Y:S02]  /*02e0*/  CS2R R24, SRZ ;  /* 0x0000000000187805 */ /* 0x000fe4000001ff00 */
[----:B------:R-:W-:Y:S02]  /*02f0*/  CS2R R26, SRZ ;  /* 0x00000000001a7805 */ /* 0x000fe4000001ff00 */
[-C--:B------:R-:W-:Y:S02]  /*0300*/  IABS R7, R4.reuse ;  /* 0x0000000400077213 */ /* 0x080fe40000000000 */
[----:B------:R-:W-:Y:S02]  /*0310*/  CS2R R32, SRZ ;  /* 0x0000000000207805 */ /* 0x000fe4000001ff00 */
[----:B------:R-:W-:-:S02]  /*0320*/  IABS R10, R4 ;  /* 0x00000004000a7213 */ /* 0x000fc40000000000 */
[----:B------:R-:W-:Y:S01]  /*0330*/  CS2R R34, SRZ ;  /* 0x0000000000227805 */ /* 0x000fe2000001ff00 */
[----:B------:R-:W0:Y:S01]  /*0340*/  I2F.RP R0, R7 ;  /* 0x0000000700007306 */ /* 0x000e220000209400 */
[----:B------:R-:W-:Y:S02]  /*0350*/  CS2R R40, SRZ ;  /* 0x0000000000287805 */ /* 0x000fe4000001ff00 */
[----:B------:R-:W-:Y:S02]  /*0360*/  CS2R R42, SRZ ;  /* 0x00000000002a7805 */ /* 0x000fe4000001ff00 */
[----:B------:R-:W-:Y:S02]  /*0370*/  CS2R R48, SRZ ;  /* 0x0000000000307805 */ /* 0x000fe4000001ff00 */
[----:B------:R-:W-:Y:S02]  /*0380*/  CS2R R50, SRZ ;  /* 0x0000000000327805 */ /* 0x000fe4000001ff00 */
[----:B------:R-:W-:-:S02]  /*0390*/  CS2R R56, SRZ ;  /* 0x0000000000387805 */ /* 0x000fc4000001ff00 */
[----:B------:R-:W-:Y:S02]  /*03a0*/  CS2R R58, SRZ ;  /* 0x00000000003a7805 */ /* 0x000fe4000001ff00 */
[----:B------:R-:W-:Y:S02]  /*03b0*/  CS2R R64, SRZ ;  /* 0x0000000000407805 */ /* 0x000fe4000001ff00 */
[----:B------:R-:W-:Y:S02]  /*03c0*/  CS2R R66, SRZ ;  /* 0x0000000000427805 */ /* 0x000fe4000001ff00 */
[----:B------:R-:W-:Y:S02]  /*03d0*/  CS2R R72, SRZ ;  /* 0x0000000000487805 */ /* 0x000fe4000001ff00 */
[----:B------:R-:W-:Y:S02]  /*03e0*/  CS2R R74, SRZ ;  /* 0x00000000004a7805 */ /* 0x000fe4000001ff00 */
[----:B------:R-:W-:-:S02]  /*03f0*/  CS2R R80, SRZ ;  /* 0x0000000000507805 */ /* 0x000fc4000001ff00 */
[----:B------:R-:W-:Y:S02]  /*0400*/  CS2R R82, SRZ ;  /* 0x0000000000527805 */ /* 0x000fe4000001ff00 */
[----:B------:R-:W-:Y:S02]  /*0410*/  CS2R R88, SRZ ;  /* 0x0000000000587805 */ /* 0x000fe4000001ff00 */
[----:B------:R-:W-:Y:S01]  /*0420*/  CS2R R90, SRZ ;  /* 0x00000000005a7805 */ /* 0x000fe2000001ff00 */
[----:B0-----:R-:W0:Y:S01]  /*0430*/  MUFU.RCP R0, R0 ;  /* 0x0000000000007308 */ /* 0x001e220000001000 */
        /* <DEDUP_REMOVED lines=14> */
[----:B------:R-:W-:Y:S01]  /*0520*/  SGXT.U32 R195, R195, 0x1 ;  /* 0x00000001c3c3781a */ /* 0x000fe20000000000 */
[----:B0-----:R-:W-:-:S02]  /*0530*/  VIADD R2, R0, 0xffffffe ;  /* 0x0ffffffe00027836 */ /* 0x001fc40000000000 */
[----:B------:R-:W-:Y:S02]  /*0540*/  IMAD.MOV R0, RZ, RZ, -R10 ;  /* 0x000000ffff007224 */ /* 0x000fe400078e0a0a */
[----:B------:R0:W1:Y:S02]  /*0550*/  F2I.FTZ.U32.TRUNC.NTZ R3, R2 ;  /* 0x0000000200037305 */ /* 0x000064000021f000 */
[----:B0-----:R-:W-:Y:S02]  /*0560*/  IMAD.MOV.U32 R2, RZ, RZ, RZ ;  /* 0x000000ffff027224 */ /* 0x001fe400078e00ff */
[----:B-1----:R-:W-:-:S04]  /*0570*/  IMAD.MOV R6, RZ, RZ, -R3 ;  /* 0x000000ffff067224 */ /* 0x002fc800078e0a03 */
[----:B------:R-:W-:Y:S02]  /*0580*/  IMAD R9, R6, R7, RZ ;  /* 0x0000000706097224 */ /* 0x000fe400078e02ff */
[----:B------:R-:W-:Y:S02]  /*0590*/  IMAD.MOV.U32 R6, RZ, RZ, R8 ;  /* 0x000000ffff067224 */ /* 0x000fe400078e0008 */
[----:B------:R-:W-:-:S06]  /*05a0*/  IMAD.HI.U32 R3, R3, R9, R2 ;  /* 0x0000000903037227 */ /* 0x000fcc00078e0002 */
[----:B------:R-:W-:-:S04]  /*05b0*/  IMAD.HI.U32 R3, R3, R6, RZ ;  /* 0x0000000603037227 */ /* 0x000fc800078e00ff */
[----:B------:R-:W-:-:S05]  /*05c0*/  IMAD R0, R3, R0, R6 ;  /* 0x0000000003007224 */ /* 0x000fca00078e0206 */
[----:B------:R-:W-:-:S13]  /*05d0*/  ISETP.GT.U32.AND P1, PT, R7, R0, PT ;  /* 0x000000000700720c */ /* 0x000fda0003f24070 */
[----:B------:R-:W-:Y:S02]  /*05e0*/  @!P1 IMAD.IADD R0, R0, 0x1, -R7 ;  /* 0x0000000100009824 */ /* 0x000fe400078e0a07 */
[----:B------:R-:W-:Y:S01]  /*05f0*/  @!P1 VIADD R3, R3, 0x1 ;  /* 0x0000000103039836 */ /* 0x000fe20000000000 */
[----:B------:R-:W-:Y:S02]  /*0600*/  ISETP.NE.AND P1, PT, R4, RZ, PT ;  /* 0x000000ff0400720c */ /* 0x000fe40003f25270 */
[----:B------:R-:W-:Y:S02]  /*0610*/  ISETP.GE.U32.AND P0, PT, R0, R7, PT ;  /* 0x000000070000720c */ /* 0x000fe40003f06070 */
[----:B------:R-:W-:-:S04]  /*0620*/  LOP3.LUT R0, R5, R4, RZ, 0x3c, !PT ;  /* 0x0000000405007212 */ /* 0x000fc800078e3cff */
[----:B------:R-:W-:Y:S01]  /*0630*/  ISETP.GE.AND P2, PT, R0, RZ, PT ;  /* 0x000000ff0000720c */ /* 0x000fe20003f46270 */
[----:B------:R-:W-:-:S06]  /*0640*/  VIADD R0, R14, 0x7f ;  /* 0x0000007f0e007836 */ /* 0x000fcc0000000000 */
[----:B------:R-:W-:-:S04]  /*0650*/  @P0 VIADD R3, R3, 0x1 ;  /* 0x0000000103030836 */ /* 0x000fc80000000000 */
[----:B------:R-:W-:Y:S01]  /*0660*/  IMAD.MOV.U32 R2, RZ, RZ, R3 ;  /* 0x000000ffff027224 */ /* 0x000fe200078e0003 */
[----:B------:R-:W-:-:S03]  /*0670*/  SHF.R.S32.HI R3, RZ, 0x1f, R0 ;  /* 0x0000001fff037819 */ /* 0x000fc60000011400 */
[----:B------:R-:W-:Y:S01]  /*0680*/  @!P2 IMAD.MOV R2, RZ, RZ, -R2 ;  /* 0x000000ffff02a224 */ /* 0x000fe200078e0a02 */
[----:B------:R-:W-:Y:S02]  /*0690*/  @!P1 LOP3.LUT R2, RZ, R4, RZ, 0x33, !PT ;  /* 0x00000004ff029212 */ /* 0x000fe400078e33ff */
[----:B------:R-:W-:-:S03]  /*06a0*/  LEA.HI R3, R3, R0, RZ, 0x7 ;  /* 0x0000000003037211 */ /* 0x000fc600078f38ff */
[----:B------:R-:W-:Y:S02]  /*06b0*/  IMAD.SHL.U32 R6, R2, 0x8, RZ ;  /* 0x0000000802067824 */ /* 0x000fe400078e00ff */
[----:B------:R-:W-:-:S03]  /*06c0*/  IMAD.MOV R2, RZ, RZ, -R2 ;  /* 0x000000ffff027224 */ /* 0x000fc600078e0a02 */
[----:B------:R-:W-:Y:S01]  /*06d0*/  LEA.HI.SX32 R3, R3, -R6, 0x19 ;  /* 0x8000000603037211 */ /* 0x000fe200078fcaff */
[----:B------:R-:W-:-:S03]  /*06e0*/  IMAD R4, R4, R2, R5 ;  /* 0x0000000204047224 */ /* 0x000fc600078e0205 */
[----:B------:R-:W-:Y:S02]  /*06f0*/  VIMNMX R11, R3, 0x8, PT ;  /* 0x00000008030b7848 */ /* 0x000fe40003fe0100 */
[----:B------:R-:W-:Y:S02]  /*0700*/  IABS R9, R4 ;  /* 0x0000000400097213 */ /* 0x000fe40000000000 */
[----:B------:R-:W-:-:S04]  /*0710*/  IABS R7, R11 ;  /* 0x0000000b00077213 */ /* 0x000fc80000000000 */
[----:B------:R-:W0:Y:S08]  /*0720*/  I2F.RP R0, R7 ;  /* 0x0000000700007306 */ /* 0x000e300000209400 */
[----:B0-----:R-:W0:Y:S02]  /*0730*/  MUFU.RCP R0, R0 ;  /* 0x0000000000007308 */ /* 0x001e240000001000 */
[----:B0-----:R-:W-:-:S06]  /*0740*/  VIADD R3, R0, 0xffffffe ;  /* 0x0ffffffe00037836 */ /* 0x001fcc0000000000 */
[----:B------:R-:W0:Y:S02]  /*0750*/  F2I.FTZ.U32.TRUNC.NTZ R3, R3 ;  /* 0x0000000300037305 */ /* 0x000e24000021f000 */
[----:B0-----:R-:W-:-:S04]  /*0760*/  IMAD.MOV R8, RZ, RZ, -R3 ;  /* 0x000000ffff087224 */ /* 0x001fc800078e0a03 */
[----:B------:R-:W-:Y:S01]  /*0770*/  IMAD.MOV.U32 R2, RZ, RZ, R8 ;  /* 0x000000ffff027224 */ /* 0x000fe200078e0008 */
[----:B------:R-:W-:-:S03]  /*0780*/  IABS R8, R11 ;  /* 0x0000000b00087213 */ /* 0x000fc60000000000 */
[----:B------:R-:W-:Y:S02]  /*0790*/  IMAD R5, R2, R7, RZ ;  /* 0x0000000702057224 */ /* 0x000fe400078e02ff */
[----:B------:R-:W-:Y:S02]  /*07a0*/  IMAD.MOV.U32 R2, RZ, RZ, RZ ;  /* 0x000000ffff027224 */ /* 0x000fe400078e00ff */
[----:B------:R-:W-:Y:S02]  /*07b0*/  IMAD.MOV R0, RZ, RZ, -R8 ;  /* 0x000000ffff007224 */ /* 0x000fe400078e0a08 */
[----:B------:R-:W-:Y:S01]  /*07c0*/  IMAD.HI.U32 R2, R3, R5, R2 ;  /* 0x0000000503027227 */ /* 0x000fe200078e0002 */
[----:B------:R-:W-:-:S05]  /*07d0*/  LOP3.LUT R3, R125, 0x7f, RZ, 0xc0, !PT ;  /* 0x0000007f7d037812 */ /* 0x000fca00078ec0ff */
[----:B------:R-:W-:-:S04]  /*07e0*/  IMAD.HI.U32 R2, R2, R9, RZ ;  /* 0x0000000902027227 */ /* 0x000fc800078e00ff */
[----:B------:R-:W-:Y:S01]  /*07f0*/  IMAD R0, R2, R0, R9 ;  /* 0x0000000002007224 */ /* 0x000fe200078e0209 */
[----:B------:R-:W-:-:S04]  /*0800*/  CS2R R8, SRZ ;  /* 0x0000000000087805 */ /* 0x000fc8000001ff00 */
[----:B------:R-:W-:-:S13]  /*0810*/  ISETP.GT.U32.AND P1, PT, R7, R0, PT ;  /* 0x000000000700720c */ /* 0x000fda0003f24070 */
[----:B------:R-:W-:Y:S02]  /*0820*/  @!P1 IMAD.IADD R0, R0, 0x1, -R7 ;  /* 0x0000000100009824 */ /* 0x000fe400078e0a07 */
[----:B------:R-:W-:Y:S01]  /*0830*/  @!P1 VIADD R2, R2, 0x1 ;  /* 0x0000000102029836 */ /* 0x000fe20000000000 */
[----:B------:R-:W-:Y:S02]  /*0840*/  ISETP.NE.AND P1, PT, R11, RZ, PT ;  /* 0x000000ff0b00720c */ /* 0x000fe40003f25270 */
[----:B------:R-:W-:Y:S02]  /*0850*/  ISETP.GE.U32.AND P0, PT, R0, R7, PT ;  /* 0x000000070000720c */ /* 0x000fe40003f06070 */
[----:B------:R-:W-:-:S04]  /*0860*/  LOP3.LUT R0, R4, R11, RZ, 0x3c, !PT ;  /* 0x0000000b04007212 */ /* 0x000fc800078e3cff */
[----:B------:R-:W-:-:S07]  /*0870*/  ISETP.GE.AND P2, PT, R0, RZ, PT ;  /* 0x000000ff0000720c */ /* 0x000fce0003f46270 */
[----:B------:R-:W-:Y:S01]  /*0880*/  @P0 VIADD R2, R2, 0x1 ;  /* 0x0000000102020836 */ /* 0x000fe20000000000 */
[----:B------:R-:W-:-:S05]  /*0890*/  ISETP.GE.AND P0, PT, R206, 0x40, PT ;  /* 0x00000040ce00780c */ /* 0x000fca0003f06270 */
[----:B------:R-:W-:Y:S01]  /*08a0*/  @!P2 IMAD.MOV R2, RZ, RZ, -R2 ;  /* 0x000000ffff02a224 */ /* 0x000fe200078e0a02 */
[----:B------:R-:W-:-:S05]  /*08b0*/  @!P1 LOP3.LUT R2, RZ, R11, RZ, 0x33, !PT ;  /* 0x0000000bff029212 */ /* 0x000fca00078e33ff */
[----:B------:R-:W-:Y:S02]  /*08c0*/  IMAD.MOV R0, RZ, RZ, -R2 ;  /* 0x000000ffff007224 */ /* 0x000fe400078e0a02 */
[----:B------:R-:W-:Y:S02]  /*08d0*/  IMAD.SHL.U32 R12, R2, 0x200, RZ ;  /* 0x00000200020c7824 */ /* 0x000fe400078e00ff */
[----:B------:R-:W-:Y:S01]  /*08e0*/  IMAD R0, R11, R0, R4 ;  /* 0x000000000b007224 */ /* 0x000fe200078e0204 */
[----:B------:R-:W-:Y:S02]  /*08f0*/  CS2R R10, SRZ ;  /* 0x00000000000a7805 */ /* 0x000fe4000001ff00 */
[----:B------:R-:W-:Y:S01]  /*0900*/  CS2R R4, SRZ ;  /* 0x0000000000047805 */ /* 0x000fe2000001ff00 */
[----:B------:R-:W-:Y:S01]  /*0910*/  IMAD.IADD R0, R6, 0x1, R0 ;  /* 0x0000000106007824 */ /* 0x000fe200078e0200 */
[----:B------:R-:W-:-:S03]  /*0920*/  CS2R R6, SRZ ;  /* 0x0000000000067805 */ /* 0x000fc6000001ff00 */
[----:B------:R-:W-:-:S05]  /*0930*/  IMAD R44, R0, 0x80, R3 ;  /* 0x00000080002c7824 */ /* 0x000fca00078e0203 */
[----:B------:R0:W-:Y:S01]  /*0940*/  STL [R1+0x528], R44 ;  /* 0x0005282c01007387 */ /* 0x0001e20000100800 */
[----:B------:R-:W-:Y:S05]  /*0950*/  @!P0 BRA `(.L_x_0) ;  /* 0x0000015400b08947 */ /* 0x000fea0003800000 */
[----:B------:R-:W-:Y:S01]  /*0960*/  IABS R13, R14 ;  /* 0x0000000e000d7213 */ /* 0x000fe20000000000 */
[----:B------:R-:W-:Y:S01]  /*0970*/  ULDC UR4, c[0x0][0x234] ;  /* 0x00008d0000047ab9 */ /* 0x000fe20000000800 */
[----:B------:R-:W-:Y:S01]  /*0980*/  IABS R0, R15 ;  /* 0x0000000f00007213 */ /* 0x000fe20000000000 */
[----:B------:R-:W-:Y:S01]  /*0990*/  ULDC.64 UR6, c[0x0][0x210] ;  /* 0x0000840000067ab9 */ /* 0x000fe20000000a00 */
[----:B------:R-:W1:Y:S01]  /*09a0*/  I2F.RP R7, R13 ;  /* 0x0000000d00077306 */ /* 0x000e620000209400 */
[----:B------:R-:W-:Y:S01]  /*09b0*/  ISETP.GE.AND P3, PT, R44, RZ, PT ;  /* 0x000000ff2c00720c */ /* 0x000fe20003f66270 */
[----:B------:R-:W2:Y:S01]  /*09c0*/  LDC R193, c[0x0][0x23c] ;  /* 0x00008f00ffc17b82 */ /* 0x000ea20000000800 */
[C---:B------:R-:W-:Y:S01]  /*09d0*/  LOP3.LUT R165, R195.reuse, 0x3e, RZ, 0xfc, !PT ;  /* 0x0000003ec3a57812 */ /* 0x040fe200078efcff */
[----:B------:R-:W-:Y:S01]  /*09e0*/  USHF.R.U32.HI UR34, URZ, 0x4, UR36 ;  /* 0x000000043f227899 */ /* 0x000fe20008011624 */
[C---:B------:R-:W-:Y:S01]  /*09f0*/  LOP3.LUT R159, R195.reuse, 0x32, RZ, 0xfc, !PT ;  /* 0x00000032c39f7812 */ /* 0x040fe200078efcff */
[----:B------:R-:W-:Y:S01]  /*0a00*/  ULDC UR8, c[0x0][0x238] ;  /* 0x00008e0000087ab9 */ /* 0x000fe20000000800 */
[----:B------:R-:W-:Y:S01]  /*0a10*/  ULDC UR13, c[0x0][0x238] ;  /* 0x00008e00000d7ab9 */ /* 0x000fe20000000800 */
[----:B------:R-:W3:Y:S01]  /*0a20*/  I2F.RP R6, R0 ;  /* 0x0000000000067306 */ /* 0x000ee20000209400 */
[C---:B------:R-:W-:Y:S01]  /*0a30*/  LOP3.LUT R153, R195.reuse, 0x26, RZ, 0xfc, !PT ;  /* 0x00000026c3997812 */ /* 0x040fe200078efcff */
[----:B------:R-:W-:Y:S01]  /*0a40*/  ULDC UR20, c[0x0][0x238] ;  /* 0x00008e0000147ab9 */ /* 0x000fe20000000800 */
[----:B------:R-:W-:Y:S01]  /*0a50*/  ULDC UR25, c[0x0][0x238] ;  /* 0x00008e0000197ab9 */ /* 0x000fe20000000800 */
[----:B------:R-:W-:Y:S01]  /*0a60*/  USGXT.U32 UR34, UR34, 0xe ;  /* 0x0000000e2222789a */ /* 0x000fe20008000000 */
[C---:B------:R-:W-:Y:S01]  /*0a70*/  LOP3.LUT R155, R195.reuse, 0x2a, RZ, 0xfc, !PT ;  /* 0x0000002ac39b7812 */ /* 0x040fe200078efcff */
[----:B------:R-:W-:Y:S01]  /*0a80*/  ULDC UR32, c[0x0][0x238] ;  /* 0x00008e0000207ab9 */ /* 0x000fe20000000800 */
[----:B------:R-:W-:Y:S01]  /*0a90*/  ULDC UR41, c[0x0][0x238] ;  /* 0x00008e0000297ab9 */ /* 0x000fe20000000800 */
[----:B-1----:R-:W1:Y:S01]  /*0aa0*/  MUFU.RCP R7, R7 ;  /* 0x0000000700077308 */ /* 0x002e620000001000 */
[----:B------:R-:W-:Y:S01]  /*0ab0*/  ULDC UR44, c[0x0][0x238] ;  /* 0x00008e00002c7ab9 */ /* 0x000fe20000000800 */
[----:B------:R-:W-:Y:S01]  /*0ac0*/  ULDC UR47, c[0x0][0x238] ;  /* 0x00008e00002f7ab9 */ /* 0x000fe20000000800 */
[C---:B------:R-:W-:Y:S01]  /*0ad0*/  LOP3.LUT R157, R195.reuse, 0x2e, RZ, 0xfc, !PT ;  /* 0x0000002ec39d7812 */ /* 0x040fe200078efcff */
[----:B------:R-:W-:Y:S01]  /*0ae0*/  ULDC UR50, c[0x0][0x238] ;  /* 0x00008e0000327ab9 */ /* 0x000fe20000000800 */
[C---:B------:R-:W-:Y:S01]  /*0af0*/  LOP3.LUT R161, R195.reuse, 0x36, RZ, 0xfc, !PT ;  /* 0x00000036c3a17812 */ /* 0x040fe200078efcff */
[----:B------:R-:W-:Y:S01]  /*0b00*/  ULDC UR53, c[0x0][0x238] ;  /* 0x00008e0000357ab9 */ /* 0x000fe20000000800 */
[----:B------:R-:W-:Y:S01]  /*0b10*/  LOP3.LUT R163, R195, 0x3a, RZ, 0xfc, !PT ;  /* 0x0000003ac3a37812 */ /* 0x000fe200078efcff */
[----:B---3--:R-:W3:Y:S01]  /*0b20*/  MUFU.RCP R6, R6 ;  /* 0x0000000600067308 */ /* 0x008ee20000001000 */
[----:B------:R-:W-:Y:S01]  /*0b30*/  ULDC UR9, c[0x0][0x238] ;  /* 0x00008e0000097ab9 */ /* 0x000fe20000000800 */
[----:B------:R-:W-:Y:S01]  /*0b40*/  ULDC UR12, c[0x0][0x238] ;  /* 0x00008e00000c7ab9 */ /* 0x000fe20000000800 */
[----:B------:R-:W-:Y:S01]  /*0b50*/  ULDC UR16, c[0x0][0x238] ;  /* 0x00008e0000107ab9 */ /* 0x000fe20000000800 */
[----:B------:R-:W-:Y:S01]  /*0b60*/  ULDC UR17, c[0x0][0x238] ;  /* 0x00008e0000117ab9 */ /* 0x000fe20000000800 */
[----:B------:R-:W-:Y:S01]  /*0b70*/  ULDC UR21, c[0x0][0x238] ;  /* 0x00008e0000157ab9 */ /* 0x000fe20000000800 */
[----:B------:R-:W-:Y:S01]  /*0b80*/  ULDC UR24, c[0x0][0x238] ;  /* 0x00008e0000187ab9 */ /* 0x000fe20000000800 */
[----:B------:R-:W-:Y:S01]  /*0b90*/  ULDC UR28, c[0x0][0x238] ;  /* 0x00008e00001c7ab9 */ /* 0x000fe20000000800 */
[----:B------:R-:W-:Y:S01]  /*0ba0*/  ULDC UR29, c[0x0][0x238] ;  /* 0x00008e00001d7ab9 */ /* 0x000fe20000000800 */
[----:B-1----:R-:W-:Y:S01]  /*0bb0*/  VIADD R2, R7, 0xffffffe ;  /* 0x0ffffffe07027836 */ /* 0x002fe20000000000 */
[----:B------:R-:W-:Y:S01]  /*0bc0*/  ULDC UR33, c[0x0][0x238] ;  /* 0x00008e0000217ab9 */ /* 0x000fe20000000800 */
[----:B------:R-:W-:Y:S01]  /*0bd0*/  ULDC UR35, c[0x0][0x238] ;  /* 0x00008e0000237ab9 */ /* 0x000fe20000000800 */
[----:B------:R-:W-:Y:S01]  /*0be0*/  ULDC UR42, c[0x0][0x238] ;  /* 0x00008e00002a7ab9 */ /* 0x000fe20000000800 */
[----:B------:R1:W4:Y:S01]  /*0bf0*/  F2I.FTZ.U32.TRUNC.NTZ R3, R2 ;  /* 0x0000000200037305 */ /* 0x000322000021f000 */
[----:B------:R-:W-:Y:S01]  /*0c00*/  ULDC UR43, c[0x0][0x238] ;  /* 0x00008e00002b7ab9 */ /* 0x000fe20000000800 */
[----:B------:R-:W-:Y:S01]  /*0c10*/  ULDC UR45, c[0x0][0x238] ;  /* 0x00008e00002d7ab9 */ /* 0x000fe20000000800 */
[----:B------:R-:W-:Y:S01]  /*0c20*/  ULDC UR46, c[0x0][0x238] ;  /* 0x00008e00002e7ab9 */ /* 0x000fe20000000800 */
[----:B---3--:R-:W-:Y:S01]  /*0c30*/  VIADD R4, R6, 0xffffffe ;  /* 0x0ffffffe06047836 */ /* 0x008fe20000000000 */
[----:B------:R-:W-:Y:S01]  /*0c40*/  IABS R6, R44 ;  /* 0x0000002c00067213 */ /* 0x000fe20000000000 */
[----:B------:R-:W-:Y:S01]  /*0c50*/  ULDC UR48, c[0x0][0x238] ;  /* 0x00008e0000307ab9 */ /* 0x000fe20000000800 */
[----:B------:R-:W-:Y:S01]  /*0c60*/  ULDC UR49, c[0x0][0x238] ;  /* 0x00008e0000317ab9 */ /* 0x000fe20000000800 */
[----:B------:R3:W5:Y:S01]  /*0c70*/  F2I.FTZ.U32.TRUNC.NTZ R5, R4 ;  /* 0x0000000400057305 */ /* 0x000762000021f000 */
[----:B-1----:R-:W-:Y:S01]  /*0c80*/  IMAD.MOV.U32 R2, RZ, RZ, RZ ;  /* 0x000000ffff027224 */ /* 0x002fe200078e00ff */
[----:B------:R-:W-:Y:S01]  /*0c90*/  ULDC UR51, c[0x0][0x238] ;  /* 0x00008e0000337ab9 */ /* 0x000fe20000000800 */
[----:B------:R-:W-:Y:S01]  /*0ca0*/  ULDC UR52, c[0x0][0x238] ;  /* 0x00008e0000347ab9 */ /* 0x000fe20000000800 */
[----:B------:R-:W-:Y:S01]  /*0cb0*/  ULDC UR54, c[0x0][0x238] ;  /* 0x00008e0000367ab9 */ /* 0x000fe20000000800 */
[----:B------:R-:W-:Y:S01]  /*0cc0*/  ULDC UR55, c[0x0][0x238] ;  /* 0x00008e0000377ab9 */ /* 0x000fe20000000800 */
[----:B------:R-:W-:Y:S01]  /*0cd0*/  ULDC UR56, c[0x0][0x238] ;  /* 0x00008e0000387ab9 */ /* 0x000fe20000000800 */
[----:B----4-:R-:W-:Y:S01]  /*0ce0*/  IMAD.MOV R8, RZ, RZ, -R3 ;  /* 0x000000ffff087224 */ /* 0x010fe200078e0a03 */
[----:B------:R-:W-:Y:S01]  /*0cf0*/  UIADD3 UR40, UR36, 0x10000, URZ ;  /* 0x0001000024287890 */ /* 0x000fe2000fffe03f */
[----:B---3--:R-:W-:-:S02]  /*0d00*/  IMAD.MOV.U32 R4, RZ, RZ, RZ ;  /* 0x000000ffff047224 */ /* 0x008fc400078e00ff */
[----:B------:R-:W-:Y:S02]  /*0d10*/  IMAD R9, R8, R13, RZ ;  /* 0x0000000d08097224 */ /* 0x000fe400078e02ff */
[----:B------:R-:W-:Y:S02]  /*0d20*/  IMAD R163, R163, UR12, RZ ;  /* 0x0000000ca3a37c24 */ /* 0x000fe4000f8e02ff */
[----:B------:R-:W-:Y:S01]  /*0d30*/  IMAD.HI.U32 R7, R3, R9, R2 ;  /* 0x0000000903077227 */ /* 0x000fe200078e0002 */
[----:B------:R-:W-:-:S03]  /*0d40*/  SHF.R.U32.HI R3, RZ, 0x6, R125 ;  /* 0x00000006ff037819 */ /* 0x000fc6000001167d */
[----:B-----5:R-:W-:Y:S01]  /*0d50*/  IMAD.MOV R8, RZ, RZ, -R5 ;  /* 0x000000ffff087224 */ /* 0x020fe200078e0a05 */
[----:B------:R-:W-:Y:S01]  /*0d60*/  SGXT.U32 R3, R3, 0x2 ;  /* 0x000000020303781a */ /* 0x000fe20000000000 */
[----:B------:R-:W-:-:S03]  /*0d70*/  IMAD.HI.U32 R7, R7, R6, RZ ;  /* 0x0000000607077227 */ /* 0x000fc600078e00ff */
[----:B------:R-:W-:Y:S01]  /*0d80*/  LOP3.LUT R2, R12, R3, RZ, 0xfc, !PT ;  /* 0x000000030c027212 */ /* 0x000fe200078efcff */
[----:B------:R-:W-:Y:S02]  /*0d90*/  IMAD.MOV.U32 R3, RZ, RZ, R8 ;  /* 0x000000ffff037224 */ /* 0x000fe400078e0008 */
[----:B------:R-:W-:Y:S01]  /*0da0*/  IMAD.MOV R7, RZ, RZ, -R7 ;  /* 0x000000ffff077224 */ /* 0x000fe200078e0a07 */
[----:B------:R-:W-:Y:S01]  /*0db0*/  IABS R8, R2 ;  /* 0x0000000200087213 */ /* 0x000fe20000000000 */
[----:B------:R-:W-:Y:S01]  /*0dc0*/  IMAD R3, R3, R0, RZ ;  /* 0x0000000003037224 */ /* 0x000fe200078e02ff */
[C---:B------:R-:W-:Y:S01]  /*0dd0*/  LOP3.LUT R10, R2.reuse, 0x1fc, RZ, 0xfc, !PT ;  /* 0x000001fc020a7812 */ /* 0x040fe200078efcff */
[----:B------:R-:W-:Y:S01]  /*0de0*/  IMAD R6, R13, R7, R6 ;  /* 0x000000070d067224 */ /* 0x000fe200078e0206 */
[----:B------:R-:W-:Y:S01]  /*0df0*/  LOP3.LUT R17, R2, 0x1f4, RZ, 0xfc, !PT ;  /* 0x000001f402117812 */ /* 0x000fe200078efcff */
[----:B------:R-:W-:Y:S01]  /*0e00*/  IMAD.HI.U32 R4, R5, R3, R4 ;  /* 0x0000000305047227 */ /* 0x000fe200078e0004 */
[----:B------:R-:W-:-:S02]  /*0e10*/  IABS R9, R10 ;  /* 0x0000000a00097213 */ /* 0x000fc40000000000 */
[----:B------:R-:W-:Y:S01]  /*0e20*/  ISETP.GT.U32.AND P0, PT, R13, R6, PT ;  /* 0x000000060d00720c */ /* 0x000fe20003f04070 */
[----:B------:R-:W-:Y:S01]  /*0e30*/  IMAD.MOV.U32 R7, RZ, RZ, R8 ;  /* 0x000000ffff077224 */ /* 0x000fe200078e0008 */
[----:B------:R-:W-:Y:S01]  /*0e40*/  SHF.R.S32.HI R3, RZ, 0x1f, R206 ;  /* 0x0000001fff037819 */ /* 0x000fe200000114ce */
[----:B------:R-:W-:Y:S01]  /*0e50*/  IMAD R161, R161, UR16, RZ ;  /* 0x00000010a1a17c24 */ /* 0x000fe2000f8e02ff */
[----:B------:R-:W-:Y:S01]  /*0e60*/  IABS R11, R17 ;  /* 0x00000011000b7213 */ /* 0x000fe20000000000 */
[----:B------:R-:W-:Y:S01]  /*0e70*/  IMAD.HI.U32 R5, R4, R7, RZ ;  /* 0x0000000704057227 */ /* 0x000fe200078e00ff */
[----:B------:R-:W-:Y:S02]  /*0e80*/  LEA.HI R206, R3, R206, RZ, 0x6 ;  /* 0x000000ce03ce7211 */ /* 0x000fe400078f30ff */
[----:B------:R-:W-:Y:S01]  /*0e90*/  ISETP.GE.AND P5, PT, R10, RZ, PT ;  /* 0x000000ff0a00720c */ /* 0x000fe20003fa6270 */
[----:B------:R-:W-:Y:S01]  /*0ea0*/  IMAD.MOV R8, RZ, RZ, -R5 ;  /* 0x000000ffff087224 */ /* 0x000fe200078e0a05 */
[C---:B------:R-:W-:Y:S01]  /*0eb0*/  LOP3.LUT R10, R2.reuse, 0x1ec, RZ, 0xfc, !PT ;  /* 0x000001ec020a7812 */ /* 0x040fe200078efcff */
[----:B------:R-:W-:Y:S01]  /*0ec0*/  IMAD.MOV.U32 R5, RZ, RZ, R9 ;  /* 0x000000ffff057224 */ /* 0x000fe200078e0009 */
[----:B------:R-:W-:Y:S01]  /*0ed0*/  LOP3.LUT R19, R2, 0x1cc, RZ, 0xfc, !PT ;  /* 0x000001cc02137812 */ /* 0x000fe200078efcff */
[----:B------:R-:W-:Y:S01]  /*0ee0*/  IMAD R7, R0, R8, R7 ;  /* 0x0000000800077224 */ /* 0x000fe200078e0207 */
[----:B------:R-:W-:Y:S01]  /*0ef0*/  LOP3.LUT R8, R2, 0x1f8, RZ, 0xfc, !PT ;  /* 0x000001f802087812 */ /* 0x000fe200078efcff */
[----:B------:R-:W-:Y:S01]  /*0f00*/  @!P0 IMAD.IADD R6, R6, 0x1, -R13 ;  /* 0x0000000106068824 */ /* 0x000fe200078e0a0d */
[----:B------:R-:W-:Y:S01]  /*0f10*/  LOP3.LUT R21, R2, 0x1c8, RZ, 0xfc, !PT ;  /* 0x000001c802157812 */ /* 0x000fe200078efcff */
[----:B------:R-:W-:Y:S01]  /*0f20*/  IMAD.HI.U32 R3, R4, R5, RZ ;  /* 0x0000000504037227 */ /* 0x000fe200078e00ff */
[----:B------:R-:W-:-:S02]  /*0f30*/  ISETP.GT.U32.AND P0, PT, R0, R7, PT ;  /* 0x000000070000720c */ /* 0x000fc40003f04070 */
[----:B------:R-:W-:Y:S01]  /*0f40*/  ISETP.GT.U32.AND P1, PT, R13, R6, PT ;  /* 0x000000060d00720c */ /* 0x000fe20003f24070 */
[----:B------:R-:W-:Y:S01]  /*0f50*/  IMAD.MOV R3, RZ, RZ, -R3 ;  /* 0x000000ffff037224 */ /* 0x000fe200078e0a03 */
[----:B------:R-:W-:Y:S01]  /*0f60*/  IABS R9, R8 ;  /* 0x0000000800097213 */ /* 0x000fe20000000000 */
[----:B------:R-:W-:Y:S01]  /*0f70*/  IMAD R157, R157, UR24, RZ ;  /* 0x000000189d9d7c24 */ /* 0x000fe2000f8e02ff */
[----:B------:R-:W-:Y:S01]  /*0f80*/  ISETP.GE.AND P4, PT, R8, RZ, PT ;  /* 0x000000ff0800720c */ /* 0x000fe20003f86270 */
[----:B------:R-:W-:Y:S01]  /*0f90*/  IMAD R16, R0, R3, R5 ;  /* 0x0000000300107224 */ /* 0x000fe200078e0205 */
[----:B------:R-:W-:Y:S01]  /*0fa0*/  LOP3.LUT R8, R2, 0x1f0, RZ, 0xfc, !PT ;  /* 0x000001f002087812 */ /* 0x000fe200078efcff */
[----:B------:R-:W-:Y:S01]  /*0fb0*/  IMAD.HI.U32 R5, R4, R11, RZ ;  /* 0x0000000b04057227 */ /* 0x000fe200078e00ff */
[----:B------:R-:W-:Y:S02]  /*0fc0*/  LOP3.LUT R23, R2, 0x1c4, RZ, 0xfc, !PT ;  /* 0x000001c402177812 */ /* 0x000fe400078efcff */
[----:B------:R-:W-:Y:S01]  /*0fd0*/  ISETP.GT.U32.AND P2, PT, R0, R16, PT ;  /* 0x000000100000720c */ /* 0x000fe20003f44070 */
[----:B------:R-:W-:Y:S01]  /*0fe0*/  @!P0 IMAD.IADD R7, R7, 0x1, -R0 ;  /* 0x0000000107078824 */ /* 0x000fe200078e0a00 */
[C---:B------:R-:W-:Y:S01]  /*0ff0*/  LOP3.LUT R25, R2.reuse, 0x38, RZ, 0xfc, !PT ;  /* 0x0000003802197812 */ /* 0x040fe200078efcff */
[----:B------:R-:W-:Y:S01]  /*1000*/  IMAD.MOV R5, RZ, RZ, -R5 ;  /* 0x000000ffff057224 */ /* 0x000fe200078e0a05 */
[----:B------:R-:W-:Y:S01]  /*1010*/  LOP3.LUT R27, R2, 0x34, RZ, 0xfc, !PT ;  /* 0x00000034021b7812 */ /* 0x000fe200078efcff */
[----:B------:R-:W-:Y:S01]  /*1020*/  IMAD.HI.U32 R3, R4, R9, RZ ;  /* 0x0000000904037227 */ /* 0x000fe200078e00ff */
[----:B------:R-:W-:-:S02]  /*1030*/  ISETP.GT.U32.AND P0, PT, R0, R7, PT ;  /* 0x000000070000720c */ /* 0x000fc40003f04070 */
[----:B------:R-:W-:Y:S01]  /*1040*/  LOP3.LUT R35, R2, 0x2c, RZ, 0xfc, !PT ;  /* 0x0000002c02237812 */ /* 0x000fe200078efcff */
[----:B------:R-:W-:Y:S01]  /*1050*/  @!P1 IMAD.IADD R6, R6, 0x1, -R13 ;  /* 0x0000000106069824 */ /* 0x000fe200078e0a0d */
[----:B------:R-:W-:Y:S01]  /*1060*/  ISETP.NE.AND P1, PT, R14, RZ, PT ;  /* 0x000000ff0e00720c */ /* 0x000fe20003f25270 */
[----:B------:R-:W-:Y:S01]  /*1070*/  IMAD R18, R0, R5, R11 ;  /* 0x0000000500127224 */ /* 0x000fe200078e020b */
[----:B------:R-:W-:Y:S01]  /*1080*/  IABS R11, R10 ;  /* 0x0000000a000b7213 */ /* 0x000fe20000000000 */
[----:B------:R-:W-:Y:S01]  /*1090*/  IMAD.MOV R252, RZ, RZ, -R3 ;  /* 0x000000fffffc7224 */ /* 0x000fe200078e0a03 */
[----:B------:R-:W-:Y:S01]  /*10a0*/  LOP3.LUT R13, R2, 0x1e8, RZ, 0xfc, !PT ;  /* 0x000001e8020d7812 */ /* 0x000fe200078efcff */
[----:B------:R-:W-:Y:S01]  /*10b0*/  IMAD.MOV.U32 R3, RZ, RZ, R6 ;  /* 0x000000ffff037224 */ /* 0x000fe200078e0006 */
[C---:B------:R-:W-:Y:S01]  /*10c0*/  ISETP.GT.U32.AND P6, PT, R0.reuse, R18, PT ;  /* 0x000000120000720c */ /* 0x040fe20003fc4070 */
[----:B------:R-:W-:Y:S01]  /*10d0*/  IMAD R252, R0, R252, R9 ;  /* 0x000000fc00fc7224 */ /* 0x000fe200078e0209 */
[----:B------:R-:W-:Y:S01]  /*10e0*/  IABS R9, R8 ;  /* 0x0000000800097213 */ /* 0x000fe20000000000 */
[----:B------:R-:W-:Y:S01]  /*10f0*/  @!P3 IMAD.MOV R3, RZ, RZ, -R3 ;  /* 0x000000ffff03b224 */ /* 0x000fe200078e0a03 */
[----:B------:R-:W-:Y:S01]  /*1100*/  ISETP.GE.AND P3, PT, R2, RZ, PT ;  /* 0x000000ff0200720c */ /* 0x000fe20003f66270 */
[--C-:B------:R-:W-:Y:S01]  /*1110*/  @!P2 IMAD.IADD R16, R16, 0x1, -R0.reuse ;  /* 0x000000011010a824 */ /* 0x100fe200078e0a00 */
[----:B------:R-:W-:Y:S01]  /*1120*/  IABS R6, R13 ;  /* 0x0000000d00067213 */ /* 0x000fe20000000000 */
[----:B------:R-:W-:Y:S01]  /*1130*/  @!P0 IMAD.IADD R7, R7, 0x1, -R0 ;  /* 0x0000000107078824 */ /* 0x000fe200078e0a00 */
[----:B------:R-:W-:Y:S01]  /*1140*/  @!P1 LOP3.LUT R3, RZ, R14, RZ, 0x33, !PT ;  /* 0x0000000eff039212 */ /* 0x000fe200078e33ff */
[----:B------:R-:W-:Y:S01]  /*1150*/  IMAD.HI.U32 R5, R4, R9, RZ ;  /* 0x0000000904057227 */ /* 0x000fe200078e00ff */
[----:B------:R-:W-:-:S02]  /*1160*/  ISETP.GT.U32.AND P2, PT, R0, R16, PT ;  /* 0x000000100000720c */ /* 0x000fc40003f44070 */
[----:B------:R-:W-:Y:S01]  /*1170*/  ISETP.GT.U32.AND P1, PT, R0, R252, PT ;  /* 0x000000fc0000720c */ /* 0x000fe20003f24070 */
[----:B------:R-:W-:Y:S01]  /*1180*/  IMAD.MOV.U32 R14, RZ, RZ, R7 ;  /* 0x000000ffff0e7224 */ /* 0x000fe200078e0007 */
[----:B------:R-:W-:Y:S01]  /*1190*/  ISETP.GE.AND P0, PT, R17, RZ, PT ;  /* 0x000000ff1100720c */ /* 0x000fe20003f06270 */
[----:B------:R-:W-:Y:S01]  /*11a0*/  @!P6 IMAD.IADD R18, R18, 0x1, -R0 ;  /* 0x000000011212e824 */ /* 0x000fe200078e0a00 */
[----:B------:R-:W-:Y:S01]  /*11b0*/  ISETP.GE.AND P6, PT, R8, RZ, PT ;  /* 0x000000ff0800720c */ /* 0x000fe20003fc6270 */
[----:B------:R-:W-:Y:S01]  /*11c0*/  IMAD.MOV R5, RZ, RZ, -R5 ;  /* 0x000000ffff057224 */ /* 0x000fe200078e0a05 */
[----:B------:R-:W-:Y:S01]  /*11d0*/  LOP3.LUT R8, R2, 0x1dc, RZ, 0xfc, !PT ;  /* 0x000001dc02087812 */ /* 0x000fe200078efcff */
[----:B------:R-:W-:Y:S01]  /*11e0*/  @!P3 IMAD.MOV R14, RZ, RZ, -R14 ;  /* 0x000000ffff0eb224 */ /* 0x000fe200078e0a0e */
[C---:B------:R-:W-:Y:S01]  /*11f0*/  ISETP.GT.U32.AND P3, PT, R0.reuse, R18, PT ;  /* 0x000000120000720c */ /* 0x040fe20003f64070 */
[----:B------:R-:W-:Y:S01]  /*1200*/  IMAD R208, R0, R5, R9 ;  /* 0x0000000500d07224 */ /* 0x000fe200078e0209 */
[----:B------:R-:W-:Y:S01]  /*1210*/  IABS R17, R23 ;  /* 0x0000001700117213 */ /* 0x000fe20000000000 */
[----:B------:R-:W-:Y:S01]  /*1220*/  IMAD.HI.U32 R5, R4, R11, RZ ;  /* 0x0000000b04057227 */ /* 0x000fe200078e00ff */
[----:B------:R-:W-:-:S02]  /*1230*/  LOP3.LUT R37, R2, 0x28, RZ, 0xfc, !PT ;  /* 0x0000002802257812 */ /* 0x000fc400078efcff */
[C---:B------:R-:W-:Y:S01]  /*1240*/  LOP3.LUT R33, R2.reuse, 0x30, RZ, 0xfc, !PT ;  /* 0x0000003002217812 */ /* 0x040fe200078efcff */
[----:B------:R-:W-:Y:S01]  /*1250*/  IMAD.MOV R5, RZ, RZ, -R5 ;  /* 0x000000ffff057224 */ /* 0x000fe200078e0a05 */
[----:B------:R-:W-:Y:S01]  /*1260*/  LOP3.LUT R39, R2, 0x24, RZ, 0xfc, !PT ;  /* 0x0000002402277812 */ /* 0x000fe200078efcff */
[--C-:B------:R-:W-:Y:S01]  /*1270*/  @!P2 IMAD.IADD R16, R16, 0x1, -R0.reuse ;  /* 0x000000011010a824 */ /* 0x100fe200078e0a00 */
[----:B------:R-:W-:Y:S01]  /*1280*/  ISETP.GT.U32.AND P2, PT, R0, R208, PT ;  /* 0x000000d00000720c */ /* 0x000fe20003f44070 */
[--C-:B------:R-:W-:Y:S01]  /*1290*/  @!P1 IMAD.IADD R252, R252, 0x1, -R0.reuse ;  /* 0x00000001fcfc9824 */ /* 0x100fe200078e0a00 */
[----:B------:R-:W-:Y:S01]  /*12a0*/  LOP3.LUT R41, R2, 0x20, RZ, 0xfc, !PT ;  /* 0x0000002002297812 */ /* 0x000fe200078efcff */
[----:B------:R-:W-:Y:S01]  /*12b0*/  IMAD R84, R0, R5, R11 ;  /* 0x0000000500547224 */ /* 0x000fe200078e020b */
[----:B------:R-:W-:Y:S01]  /*12c0*/  LOP3.LUT R5, R2, 0x1e4, RZ, 0xfc, !PT ;  /* 0x000001e402057812 */ /* 0x000fe200078efcff */
[----:B------:R-:W-:Y:S01]  /*12d0*/  @!P3 IMAD.IADD R18, R18, 0x1, -R0 ;  /* 0x000000011212b824 */ /* 0x000fe200078e0a00 */
[C---:B------:R-:W-:Y:S01]  /*12e0*/  ISETP.GT.U32.AND P1, PT, R0.reuse, R252, PT ;  /* 0x000000fc0000720c */ /* 0x040fe20003f24070 */
[----:B------:R-:W-:Y:S01]  /*12f0*/  IMAD.MOV.U32 R9, RZ, RZ, R6 ;  /* 0x000000ffff097224 */ /* 0x000fe200078e0006 */
[----:B------:R-:W-:Y:S01]  /*1300*/  ISETP.GT.U32.AND P3, PT, R0, R84, PT ;  /* 0x000000540000720c */ /* 0x000fe20003f64070 */
[----:B------:R-:W-:Y:S01]  /*1310*/  @!P0 IMAD.MOV R18, RZ, RZ, -R18 ;  /* 0x000000ffff128224 */ /* 0x000fe200078e0a12 */
[----:B------:R-:W-:Y:S01]  /*1320*/  IABS R7, R5 ;  /* 0x0000000500077213 */ /* 0x000fe20000000000 */
[----:B------:R-:W-:Y:S01]  /*1330*/  IMAD.HI.U32 R6, R4, R9, RZ ;  /* 0x0000000904067227 */ /* 0x000fe200078e00ff */
[----:B------:R-:W-:-:S02]  /*1340*/  IABS R11, R8 ;  /* 0x00000008000b7213 */ /* 0x000fc40000000000 */
[----:B------:R-:W-:Y:S01]  /*1350*/  LOP3.LUT R43, R2, 0x1c, RZ, 0xfc, !PT ;  /* 0x0000001c022b7812 */ /* 0x000fe200078efcff */
[----:B------:R-:W-:Y:S01]  /*1360*/  @!P2 IMAD.IADD R208, R208, 0x1, -R0 ;  /* 0x00000001d0d0a824 */ /* 0x000fe200078e0a00 */
[C---:B------:R-:W-:Y:S01]  /*1370*/  LOP3.LUT R45, R2.reuse, 0x18, RZ, 0xfc, !PT ;  /* 0x00000018022d7812 */ /* 0x040fe200078efcff */
[----:B------:R-:W-:Y:S01]  /*1380*/  IMAD.MOV R6, RZ, RZ, -R6 ;  /* 0x000000ffff067224 */ /* 0x000fe200078e0a06 */
[----:B------:R-:W-:Y:S01]  /*1390*/  LOP3.LUT R47, R2, 0x14, RZ, 0xfc, !PT ;  /* 0x00000014022f7812 */ /* 0x000fe200078efcff */
[--C-:B------:R-:W-:Y:S01]  /*13a0*/  @!P1 IMAD.IADD R252, R252, 0x1, -R0.reuse ;  /* 0x00000001fcfc9824 */ /* 0x100fe200078e0a00 */
[C---:B------:R-:W-:Y:S01]  /*13b0*/  ISETP.GT.U32.AND P2, PT, R0.reuse, R208, PT ;  /* 0x000000d00000720c */ /* 0x040fe20003f44070 */
[----:B------:R-:W-:Y:S01]  /*13c0*/  IMAD R20, R0, R6, R9 ;  /* 0x0000000600147224 */ /* 0x000fe200078e0209 */
[----:B------:R-:W-:Y:S01]  /*13d0*/  LOP3.LUT R6, R2, 0x1e0, RZ, 0xfc, !PT ;  /* 0x000001e002067812 */ /* 0x000fe200078efcff */
[----:B------:R-:W-:Y:S01]  /*13e0*/  @!P3 IMAD.IADD R84, R84, 0x1, -R0 ;  /* 0x000000015454b824 */ /* 0x000fe200078e0a00 */
[----:B------:R-:W-:Y:S01]  /*13f0*/  ISETP.GE.AND P1, PT, R13, RZ, PT ;  /* 0x000000ff0d00720c */ /* 0x000fe20003f26270 */
[----:B------:R-:W-:Y:S01]  /*1400*/  @!P4 IMAD.MOV R252, RZ, RZ, -R252 ;  /* 0x000000fffffcc224 */ /* 0x000fe200078e0afc */
[----:B------:R-:W-:Y:S01]  /*1410*/  ISETP.GE.AND P4, PT, R5, RZ, PT ;  /* 0x000000ff0500720c */ /* 0x000fe20003f86270 */
[----:B------:R-:W-:Y:S01]  /*1420*/  IMAD.HI.U32 R5, R4, R7, RZ ;  /* 0x0000000704057227 */ /* 0x000fe200078e00ff */
[----:B------:R-:W-:-:S02]  /*1430*/  IABS R9, R6 ;  /* 0x0000000600097213 */ /* 0x000fc40000000000 */
[----:B------:R-:W-:Y:S01]  /*1440*/  ISETP.GT.U32.AND P3, PT, R0, R84, PT ;  /* 0x000000540000720c */ /* 0x000fe20003f64070 */
[----:B------:R-:W-:Y:S01]  /*1450*/  IMAD.MOV R5, RZ, RZ, -R5 ;  /* 0x000000ffff057224 */ /* 0x000fe200078e0a05 */
[----:B------:R-:W-:Y:S01]  /*1460*/  ISETP.GE.AND P0, PT, R6, RZ, PT ;  /* 0x000000ff0600720c */ /* 0x000fe20003f06270 */
[----:B------:R-:W-:Y:S01]  /*1470*/  IMAD.HI.U32 R6, R4, R9, RZ ;  /* 0x0000000904067227 */ /* 0x000fe200078e00ff */
[C---:B------:R-:W-:Y:S02]  /*1480*/  LOP3.LUT R49, R2.reuse, 0x10, RZ, 0xfc, !PT ;  /* 0x0000001002317812 */ /* 0x040fe400078efcff */
[----:B------:R-:W-:Y:S01]  /*1490*/  LOP3.LUT R51, R2, 0xc, RZ, 0xfc, !PT ;  /* 0x0000000c02337812 */ /* 0x000fe200078efcff */
[----:B------:R-:W-:Y:S01]  /*14a0*/  @!P2 IMAD.IADD R208, R208, 0x1, -R0 ;  /* 0x00000001d0d0a824 */ /* 0x000fe200078e0a00 */
[----:B------:R-:W-:Y:S01]  /*14b0*/  ISETP.GT.U32.AND P2, PT, R0, R20, PT ;  /* 0x000000140000720c */ /* 0x000fe20003f44070 */
[----:B------:R-:W-:Y:S01]  /*14c0*/  IMAD.MOV R6, RZ, RZ, -R6 ;  /* 0x000000ffff067224 */ /* 0x000fe200078e0a06 */
[----:B------:R-:W-:Y:S01]  /*14d0*/  LOP3.LUT R53, R2, 0x8, RZ, 0xfc, !PT ;  /* 0x0000000802357812 */ /* 0x000fe200078efcff */
[C---:B------:R-:W-:Y:S01]  /*14e0*/  IMAD R22, R0.reuse, R5, R7 ;  /* 0x0000000500167224 */ /* 0x040fe200078e0207 */
[----:B------:R-:W-:Y:S01]  /*14f0*/  SHF.R.S32.HI R206, RZ, 0x6, R206 ;  /* 0x00000006ffce7819 */ /* 0x000fe200000114ce */
[----:B------:R-:W-:Y:S01]  /*1500*/  IMAD R82, R0, R6, R9 ;  /* 0x0000000600527224 */ /* 0x000fe200078e0209 */
[----:B------:R-:W-:Y:S01]  /*1510*/  IABS R29, R53 ;  /* 0x00000035001d7213 */ /* 0x000fe20000000000 */
[----:B------:R-:W-:Y:S01]  /*1520*/  @!P3 IMAD.IADD R84, R84, 0x1, -R0 ;  /* 0x000000015454b824 */ /* 0x000fe200078e0a00 */
[C---:B------:R-:W-:Y:S01]  /*1530*/  ISETP.GT.U32.AND P3, PT, R0.reuse, R22, PT ;  /* 0x000000160000720c */ /* 0x040fe20003f64070 */
[----:B------:R-:W-:Y:S01]  /*1540*/  @!P6 IMAD.MOV R208, RZ, RZ, -R208 ;  /* 0x000000ffffd0e224 */ /* 0x000fe200078e0ad0 */
[----:B------:R-:W-:Y:S01]  /*1550*/  ISETP.GT.U32.AND P6, PT, R0, R82, PT ;  /* 0x000000520000720c */ /* 0x000fe20003fc4070 */
[----:B------:R-:W-:Y:S01]  /*1560*/  @!P5 IMAD.MOV R16, RZ, RZ, -R16 ;  /* 0x000000ffff10d224 */ /* 0x000fe200078e0a10 */
[----:B------:R-:W-:Y:S01]  /*1570*/  ISETP.GE.AND P5, PT, R10, RZ, PT ;  /* 0x000000ff0a00720c */ /* 0x000fe20003fa6270 */
[----:B------:R-:W-:Y:S01]  /*1580*/  @!P2 IMAD.IADD R20, R20, 0x1, -R0 ;  /* 0x000000011414a824 */ /* 0x000fe200078e0a00 */
[----:B------:R-:W-:Y:S01]  /*1590*/  LOP3.LUT R10, R2, 0x1d8, RZ, 0xfc, !PT ;  /* 0x000001d8020a7812 */ /* 0x000fe200078efcff */
[----:B------:R-:W-:-:S03]  /*15a0*/  IMAD.HI.U32 R5, R4, R11, RZ ;  /* 0x0000000b04057227 */ /* 0x000fc600078e00ff */
[----:B------:R-:W-:Y:S01]  /*15b0*/  ISETP.GT.U32.AND P2, PT, R0, R20, PT ;  /* 0x000000140000720c */ /* 0x000fe20003f44070 */
[----:B------:R-:W-:Y:S01]  /*15c0*/  IMAD.MOV R5, RZ, RZ, -R5 ;  /* 0x000000ffff057224 */ /* 0x000fe200078e0a05 */
[----:B------:R-:W-:Y:S01]  /*15d0*/  IABS R13, R10 ;  /* 0x0000000a000d7213 */ /* 0x000fe20000000000 */
[--C-:B------:R-:W-:Y:S02]  /*15e0*/  @!P3 IMAD.IADD R22, R22, 0x1, -R0.reuse ;  /* 0x000000011616b824 */ /* 0x100fe400078e0a00 */
[----:B------:R-:W-:Y:S02]  /*15f0*/  @!P6 IMAD.IADD R82, R82, 0x1, -R0 ;  /* 0x000000015252e824 */ /* 0x000fe400078e0a00 */
[----:B------:R-:W-:Y:S01]  /*1600*/  @!P5 IMAD.MOV R84, RZ, RZ, -R84 ;  /* 0x000000ffff54d224 */ /* 0x000fe200078e0a54 */
[----:B------:R-:W-:Y:S01]  /*1610*/  ISETP.GT.U32.AND P3, PT, R0, R22, PT ;  /* 0x000000160000720c */ /* 0x000fe20003f64070 */
[----:B------:R-:W-:Y:S01]  /*1620*/  IMAD.HI.U32 R6, R4, R13, RZ ;  /* 0x0000000d04067227 */ /* 0x000fe200078e00ff */
[----:B------:R-:W-:-:S02]  /*1630*/  ISETP.GE.AND P5, PT, R8, RZ, PT ;  /* 0x000000ff0800720c */ /* 0x000fc40003fa6270 */
[----:B------:R-:W-:Y:S01]  /*1640*/  ISETP.GT.U32.AND P6, PT, R0, R82, PT ;  /* 0x000000520000720c */ /* 0x000fe20003fc4070 */
[----:B------:R-:W-:Y:S01]  /*1650*/  @!P2 IMAD.IADD R20, R20, 0x1, -R0 ;  /* 0x000000011414a824 */ /* 0x000fe200078e0a00 */
[----:B------:R-:W-:Y:S01]  /*1660*/  LOP3.LUT R8, R2, 0x1d4, RZ, 0xfc, !PT ;  /* 0x000001d402087812 */ /* 0x000fe200078efcff */
[----:B------:R-:W-:Y:S01]  /*1670*/  IMAD.MOV R6, RZ, RZ, -R6 ;  /* 0x000000ffff067224 */ /* 0x000fe200078e0a06 */
[----:B------:R-:W-:Y:S01]  /*1680*/  ISETP.GE.AND P2, PT, R10, RZ, PT ;  /* 0x000000ff0a00720c */ /* 0x000fe20003f46270 */
[C---:B------:R-:W-:Y:S01]  /*1690*/  IMAD R24, R0.reuse, R5, R11 ;  /* 0x0000000500187224 */ /* 0x040fe200078e020b */
[----:B------:R-:W-:Y:S01]  /*16a0*/  IABS R7, R8 ;  /* 0x0000000800077213 */ /* 0x000fe20000000000 */
[----:B------:R-:W-:Y:S01]  /*16b0*/  IMAD R210, R0, R6, R13 ;  /* 0x0000000600d27224 */ /* 0x000fe200078e020d */
[----:B------:R-:W-:Y:S01]  /*16c0*/  LOP3.LUT R10, R2, 0x1d0, RZ, 0xfc, !PT ;  /* 0x000001d0020a7812 */ /* 0x000fe200078efcff */
[----:B------:R-:W-:Y:S01]  /*16d0*/  @!P3 IMAD.IADD R22, R22, 0x1, -R0 ;  /* 0x000000011616b824 */ /* 0x000fe200078e0a00 */
[----:B------:R-:W-:Y:S01]  /*16e0*/  ISETP.GT.U32.AND P3, PT, R0, R24, PT ;  /* 0x000000180000720c */ /* 0x000fe20003f64070 */
[----:B------:R-:W-:Y:S01]  /*16f0*/  IMAD.HI.U32 R5, R4, R7, RZ ;  /* 0x0000000704057227 */ /* 0x000fe200078e00ff */
[----:B------:R-:W-:-:S02]  /*1700*/  IABS R9, R10 ;  /* 0x0000000a00097213 */ /* 0x000fc40000000000 */
[----:B------:R-:W-:Y:S01]  /*1710*/  IABS R11, R19 ;  /* 0x00000013000b7213 */ /* 0x000fe20000000000 */
[----:B------:R-:W-:Y:S01]  /*1720*/  @!P6 IMAD.IADD R82, R82, 0x1, -R0 ;  /* 0x000000015252e824 */ /* 0x000fe200078e0a00 */
[----:B------:R-:W-:Y:S01]  /*1730*/  ISETP.GT.U32.AND P6, PT, R0, R210, PT ;  /* 0x000000d20000720c */ /* 0x000fe20003fc4070 */
[----:B------:R-:W-:Y:S01]  /*1740*/  IMAD.MOV R80, RZ, RZ, -R5 ;  /* 0x000000ffff507224 */ /* 0x000fe200078e0a05 */
[----:B------:R-:W-:Y:S01]  /*1750*/  IABS R13, R21 ;  /* 0x00000015000d7213 */ /* 0x000fe20000000000 */
[----:B------:R-:W-:-:S04]  /*1760*/  IMAD.HI.U32 R5, R4, R9, RZ ;  /* 0x0000000904057227 */ /* 0x000fc800078e00ff */
[----:B------:R-:W-:Y:S02]  /*1770*/  IMAD R80, R0, R80, R7 ;  /* 0x0000005000507224 */ /* 0x000fe400078e0207 */
[----:B------:R-:W-:Y:S02]  /*1780*/  IMAD.MOV R26, RZ, RZ, -R5 ;  /* 0x000000ffff1a7224 */ /* 0x000fe400078e0a05 */
[--C-:B------:R-:W-:Y:S01]  /*1790*/  @!P3 IMAD.IADD R24, R24, 0x1, -R0.reuse ;  /* 0x000000011818b824 */ /* 0x100fe200078e0a00 */
[C---:B------:R-:W-:Y:S01]  /*17a0*/  ISETP.GT.U32.AND P3, PT, R0.reuse, R80, PT ;  /* 0x000000500000720c */ /* 0x040fe20003f64070 */
[----:B------:R-:W-:Y:S02]  /*17b0*/  IMAD R26, R0, R26, R9 ;  /* 0x0000001a001a7224 */ /* 0x000fe400078e0209 */
[----:B------:R-:W-:Y:S02]  /*17c0*/  @!P6 IMAD.IADD R210, R210, 0x1, -R0 ;  /* 0x00000001d2d2e824 */ /* 0x000fe400078e0a00 */
[----:B------:R-:W-:Y:S01]  /*17d0*/  IMAD.HI.U32 R6, R4, R11, RZ ;  /* 0x0000000b04067227 */ /* 0x000fe200078e00ff */
[----:B------:R-:W-:-:S03]  /*17e0*/  ISETP.GT.U32.AND P6, PT, R0, R26, PT ;  /* 0x0000001a0000720c */ /* 0x000fc60003fc4070 */
[----:B------:R-:W-:Y:S02]  /*17f0*/  IMAD.MOV R6, RZ, RZ, -R6 ;  /* 0x000000ffff067224 */ /* 0x000fe400078e0a06 */
[----:B------:R-:W-:Y:S02]  /*1800*/  @!P0 IMAD.MOV R82, RZ, RZ, -R82 ;  /* 0x000000ffff528224 */ /* 0x000fe400078e0a52 */
[----:B------:R-:W-:Y:S01]  /*1810*/  IMAD R28, R0, R6, R11 ;  /* 0x00000006001c7224 */ /* 0x000fe200078e020b */
[----:B------:R-:W-:Y:S01]  /*1820*/  LOP3.LUT R11, R2, 0x1c0, RZ, 0xfc, !PT ;  /* 0x000001c0020b7812 */ /* 0x000fe200078efcff */
[----:B------:R-:W-:Y:S01]  /*1830*/  @!P3 IMAD.IADD R80, R80, 0x1, -R0 ;  /* 0x000000015050b824 */ /* 0x000fe200078e0a00 */
[----:B------:R-:W-:Y:S01]  /*1840*/  ISETP.GT.U32.AND P3, PT, R0, R24, PT ;  /* 0x000000180000720c */ /* 0x000fe20003f64070 */
[----:B------:R-:W-:Y:S01]  /*1850*/  IMAD.HI.U32 R7, R4, R13, RZ ;  /* 0x0000000d04077227 */ /* 0x000fe200078e00ff */
[----:B------:R-:W-:-:S03]  /*1860*/  ISETP.GT.U32.AND P0, PT, R0, R28, PT ;  /* 0x0000001c0000720c */ /* 0x000fc60003f04070 */
[----:B------:R-:W-:Y:S01]  /*1870*/  @!P6 IMAD.IADD R26, R26, 0x1, -R0 ;  /* 0x000000011a1ae824 */ /* 0x000fe200078e0a00 */
[----:B------:R-:W-:Y:S01]  /*1880*/  ISETP.GT.U32.AND P6, PT, R0, R80, PT ;  /* 0x000000500000720c */ /* 0x000fe20003fc4070 */
[----:B------:R-:W-:-:S04]  /*1890*/  IMAD.HI.U32 R5, R4, R17, RZ ;  /* 0x0000001104057227 */ /* 0x000fc800078e00ff */
[----:B------:R-:W-:Y:S02]  /*18a0*/  IMAD.MOV R7, RZ, RZ, -R7 ;  /* 0x000000ffff077224 */ /* 0x000fe400078e0a07 */
[----:B------:R-:W-:Y:S02]  /*18b0*/  IMAD.MOV R5, RZ, RZ, -R5 ;  /* 0x000000ffff057224 */ /* 0x000fe400078e0a05 */
[----:B------:R-:W-:Y:S01]  /*18c0*/  @!P1 IMAD.MOV R20, RZ, RZ, -R20 ;  /* 0x000000ffff149224 */ /* 0x000fe200078e0a14 */
[C---:B------:R-:W-:Y:S01]  /*18d0*/  ISETP.GT.U32.AND P1, PT, R0.reuse, R210, PT ;  /* 0x000000d20000720c */ /* 0x040fe20003f24070 */
[----:B------:R-:W-:Y:S01]  /*18e0*/  @!P4 IMAD.MOV R22, RZ, RZ, -R22 ;  /* 0x000000ffff16c224 */ /* 0x000fe200078e0a16 */
[C---:B------:R-:W-:Y:S01]  /*18f0*/  ISETP.GT.U32.AND P4, PT, R0.reuse, R26, PT ;  /* 0x0000001a0000720c */ /* 0x040fe20003f84070 */
[----:B------:R-:W-:Y:S01]  /*1900*/  IMAD R78, R0, R7, R13 ;  /* 0x00000007004e7224 */ /* 0x000fe200078e020d */
[----:B------:R-:W-:Y:S01]  /*1910*/  LOP3.LUT R13, R2, 0x1bc, RZ, 0xfc, !PT ;  /* 0x000001bc020d7812 */ /* 0x000fe200078efcff */
[----:B------:R-:W-:Y:S01]  /*1920*/  IMAD R30, R0, R5, R17 ;  /* 0x00000005001e7224 */ /* 0x000fe200078e0211 */
[----:B------:R-:W-:Y:S01]  /*1930*/  IABS R7, R11 ;  /* 0x0000000b00077213 */ /* 0x000fe20000000000 */
[--C-:B------:R-:W-:Y:S01]  /*1940*/  @!P3 IMAD.IADD R24, R24, 0x1, -R0.reuse ;  /* 0x000000011818b824 */ /* 0x100fe200078e0a00 */
[----:B------:R-:W-:Y:S01]  /*1950*/  IABS R9, R13 ;  /* 0x0000000d00097213 */ /* 0x000fe20000000000 */
[--C-:B------:R-:W-:Y:S01]  /*1960*/  @!P0 IMAD.IADD R28, R28, 0x1, -R0.reuse ;  /* 0x000000011c1c8824 */ /* 0x100fe200078e0a00 */
[----:B------:R-:W-:Y:S01]  /*1970*/  ISETP.GT.U32.AND P3, PT, R0, R78, PT ;  /* 0x0000004e0000720c */ /* 0x000fe20003f64070 */
[----:B------:R-:W-:Y:S01]  /*1980*/  @!P6 IMAD.IADD R80, R80, 0x1, -R0 ;  /* 0x000000015050e824 */ /* 0x000fe200078e0a00 */
[C---:B------:R-:W-:Y:S01]  /*1990*/  ISETP.GT.U32.AND P6, PT, R0.reuse, R30, PT ;  /* 0x0000001e0000720c */ /* 0x040fe20003fc4070 */
[----:B------:R-:W-:Y:S01]  /*19a0*/  @!P5 IMAD.MOV R24, RZ, RZ, -R24 ;  /* 0x000000ffff18d224 */ /* 0x000fe200078e0a18 */
[----:B------:R-:W-:Y:S01]  /*19b0*/  ISETP.GT.U32.AND P5, PT, R0, R28, PT ;  /* 0x0000001c0000720c */ /* 0x000fe20003fa4070 */
[----:B------:R-:W-:Y:S01]  /*19c0*/  IMAD.HI.U32 R6, R4, R9, RZ ;  /* 0x0000000904067227 */ /* 0x000fe200078e00ff */
[----:B------:R-:W-:-:S02]  /*19d0*/  ISETP.GE.AND P0, PT, R19, RZ, PT ;  /* 0x000000ff1300720c */ /* 0x000fc40003f06270 */
[----:B------:R-:W-:Y:S01]  /*19e0*/  LOP3.LUT R17, R2, 0x198, RZ, 0xfc, !PT ;  /* 0x0000019802117812 */ /* 0x000fe200078efcff */
[--C-:B------:R-:W-:Y:S01]  /*19f0*/  @!P1 IMAD.IADD R210, R210, 0x1, -R0.reuse ;  /* 0x00000001d2d29824 */ /* 0x100fe200078e0a00 */
[----:B------:R-:W-:Y:S01]  /*1a00*/  ISETP.GE.AND P1, PT, R8, RZ, PT ;  /* 0x000000ff0800720c */ /* 0x000fe20003f26270 */
[----:B------:R-:W-:Y:S01]  /*1a10*/  @!P4 IMAD.IADD R26, R26, 0x1, -R0 ;  /* 0x000000011a1ac824 */ /* 0x000fe200078e0a00 */
[----:B------:R-:W-:Y:S01]  /*1a20*/  ISETP.GE.AND P4, PT, R10, RZ, PT ;  /* 0x000000ff0a00720c */ /* 0x000fe20003f86270 */
[----:B------:R-:W-:Y:S01]  /*1a30*/  IMAD.HI.U32 R5, R4, R7, RZ ;  /* 0x0000000704057227 */ /* 0x000fe200078e00ff */
[C---:B------:R-:W-:Y:S02]  /*1a40*/  LOP3.LUT R8, R2.reuse, 0x1b4, RZ, 0xfc, !PT ;  /* 0x000001b402087812 */ /* 0x040fe400078efcff */
[C---:B------:R-:W-:Y:S01]  /*1a50*/  LOP3.LUT R10, R2.reuse, 0x19c, RZ, 0xfc, !PT ;  /* 0x0000019c020a7812 */ /* 0x040fe200078efcff */
[----:B------:R-:W-:Y:S01]  /*1a60*/  IMAD.MOV R6, RZ, RZ, -R6 ;  /* 0x000000ffff067224 */ /* 0x000fe200078e0a06 */
[----:B------:R-:W-:Y:S01]  /*1a70*/  LOP3.LUT R19, R2, 0x154, RZ, 0xfc, !PT ;  /* 0x0000015402137812 */ /* 0x000fe200078efcff */
[----:B------:R-:W-:-:S02]  /*1a80*/  IMAD.MOV R5, RZ, RZ, -R5 ;  /* 0x000000ffff057224 */ /* 0x000fc400078e0a05 */
[----:B------:R-:W-:Y:S01]  /*1a90*/  IMAD R76, R0, R6, R9 ;  /* 0x00000006004c7224 */ /* 0x000fe200078e0209 */
[----:B------:R-:W-:Y:S01]  /*1aa0*/  LOP3.LUT R6, R2, 0x1b8, RZ, 0xfc, !PT ;  /* 0x000001b802067812 */ /* 0x000fe200078efcff */
[--C-:B------:R-:W-:Y:S01]  /*1ab0*/  @!P6 IMAD.IADD R30, R30, 0x1, -R0.reuse ;  /* 0x000000011e1ee824 */ /* 0x100fe200078e0a00 */
[----:B------:R-:W-:Y:S01]  /*1ac0*/  IABS R9, R8 ;  /* 0x0000000800097213 */ /* 0x000fe20000000000 */
[----:B------:R-:W-:Y:S01]  /*1ad0*/  IMAD R212, R0, R5, R7 ;  /* 0x0000000500d47224 */ /* 0x000fe200078e0207 */
[----:B------:R-:W-:Y:S01]  /*1ae0*/  IABS R7, R6 ;  /* 0x0000000600077213 */ /* 0x000fe20000000000 */
[----:B------:R-:W-:Y:S01]  /*1af0*/  @!P5 IMAD.IADD R28, R28, 0x1, -R0 ;  /* 0x000000011c1cd824 */ /* 0x000fe200078e0a00 */
[C---:B------:R-:W-:Y:S01]  /*1b00*/  ISETP.GT.U32.AND P5, PT, R0.reuse, R76, PT ;  /* 0x0000004c0000720c */ /* 0x040fe20003fa4070 */
[----:B------:R-:W-:Y:S01]  /*1b10*/  @!P1 IMAD.MOV R80, RZ, RZ, -R80 ;  /* 0x000000ffff509224 */ /* 0x000fe200078e0a50 */
[C---:B------:R-:W-:Y:S01]  /*1b20*/  ISETP.GT.U32.AND P6, PT, R0.reuse, R30, PT ;  /* 0x0000001e0000720c */ /* 0x040fe20003fc4070 */
[----:B------:R-:W-:Y:S01]  /*1b30*/  @!P4 IMAD.MOV R26, RZ, RZ, -R26 ;  /* 0x000000ffff1ac224 */ /* 0x000fe200078e0a1a */
[----:B------:R-:W-:Y:S01]  /*1b40*/  ISETP.GT.U32.AND P1, PT, R0, R212, PT ;  /* 0x000000d40000720c */ /* 0x000fe20003f24070 */
[----:B------:R-:W-:Y:S01]  /*1b50*/  IMAD.HI.U32 R5, R4, R7, RZ ;  /* 0x0000000704057227 */ /* 0x000fe200078e00ff */
[----:B------:R-:W-:-:S02]  /*1b60*/  ISETP.GE.AND P4, PT, R23, RZ, PT ;  /* 0x000000ff1700720c */ /* 0x000fc40003f86270 */
[----:B------:R-:W-:Y:S01]  /*1b70*/  LOP3.LUT R23, R2, 0xac, RZ, 0xfc, !PT ;  /* 0x000000ac02177812 */ /* 0x000fe200078efcff */
[----:B------:R-:W-:Y:S01]  /*1b80*/  @!P3 IMAD.IADD R78, R78, 0x1, -R0 ;  /* 0x000000014e4eb824 */ /* 0x000fe200078e0a00 */
[----:B------:R-:W-:Y:S01]  /*1b90*/  ISETP.GE.AND P3, PT, R21, RZ, PT ;  /* 0x000000ff1500720c */ /* 0x000fe20003f66270 */
[----:B------:R-:W-:Y:S01]  /*1ba0*/  IMAD.MOV R5, RZ, RZ, -R5 ;  /* 0x000000ffff057224 */ /* 0x000fe200078e0a05 */
[----:B------:R-:W-:Y:S01]  /*1bb0*/  LOP3.LUT R21, R2, 0x150, RZ, 0xfc, !PT ;  /* 0x0000015002157812 */ /* 0x000fe200078efcff */
[----:B------:R-:W-:Y:S01]  /*1bc0*/  @!P2 IMAD.MOV R210, RZ, RZ, -R210 ;  /* 0x000000ffffd2a224 */ /* 0x000fe200078e0ad2 */
[----:B------:R-:W-:Y:S01]  /*1bd0*/  ISETP.GT.U32.AND P2, PT, R0, R78, PT ;  /* 0x0000004e0000720c */ /* 0x000fe20003f44070 */
[--C-:B------:R-:W-:Y:S02]  /*1be0*/  @!P5 IMAD.IADD R76, R76, 0x1, -R0.reuse ;  /* 0x000000014c4cd824 */ /* 0x100fe400078e0a00 */
[--C-:B------:R-:W-:Y:S01]  /*1bf0*/  @!P6 IMAD.IADD R30, R30, 0x1, -R0.reuse ;  /* 0x000000011e1ee824 */ /* 0x100fe200078e0a00 */
[----:B------:R-:W-:Y:S01]  /*1c00*/  ISETP.GE.AND P6, PT, R13, RZ, PT ;  /* 0x000000ff0d00720c */ /* 0x000fe20003fc6270 */
[C---:B------:R-:W-:Y:S01]  /*1c10*/  IMAD R32, R0.reuse, R5, R7 ;  /* 0x0000000500207224 */ /* 0x040fe200078e0207 */
[----:B------:R-:W-:Y:S01]  /*1c20*/  ISETP.GT.U32.AND P5, PT, R0, R76, PT ;  /* 0x0000004c0000720c */ /* 0x000fe20003fa4070 */
[----:B------:R-:W-:Y:S01]  /*1c30*/  @!P1 IMAD.IADD R212, R212, 0x1, -R0 ;  /* 0x00000001d4d49824 */ /* 0x000fe200078e0a00 */
[----:B------:R-:W-:Y:S01]  /*1c40*/  ISETP.GE.AND P1, PT, R6, RZ, PT ;  /* 0x000000ff0600720c */ /* 0x000fe20003f26270 */
[----:B------:R-:W-:Y:S01]  /*1c50*/  @!P4 IMAD.MOV R30, RZ, RZ, -R30 ;  /* 0x000000ffff1ec224 */ /* 0x000fe200078e0a1e */
[----:B------:R-:W-:Y:S01]  /*1c60*/  ISETP.GT.U32.AND P4, PT, R0, R32, PT ;  /* 0x000000200000720c */ /* 0x000fe20003f84070 */
[----:B------:R-:W-:Y:S01]  /*1c70*/  IMAD.HI.U32 R6, R4, R9, RZ ;  /* 0x0000000904067227 */ /* 0x000fe200078e00ff */
[----:B------:R-:W-:-:S03]  /*1c80*/  LOP3.LUT R5, R2, 0x1b0, RZ, 0xfc, !PT ;  /* 0x000001b002057812 */ /* 0x000fc600078efcff */
[----:B------:R-:W-:Y:S02]  /*1c90*/  IMAD.MOV R6, RZ, RZ, -R6 ;  /* 0x000000ffff067224 */ /* 0x000fe400078e0a06 */
[----:B------:R-:W-:Y:S01]  /*1ca0*/  @!P0 IMAD.MOV R28, RZ, RZ, -R28 ;  /* 0x000000ffff1c8224 */ /* 0x000fe200078e0a1c */
[----:B------:R-:W-:Y:S01]  /*1cb0*/  ISETP.GT.U32.AND P0, PT, R0, R212, PT ;  /* 0x000000d40000720c */ /* 0x000fe20003f04070 */
[----:B------:R-:W-:Y:S01]  /*1cc0*/  @!P2 IMAD.IADD R78, R78, 0x1, -R0 ;  /* 0x000000014e4ea824 */ /* 0x000fe200078e0a00 */
[----:B------:R-:W-:Y:S01]  /*1cd0*/  ISETP.GE.AND P2, PT, R11, RZ, PT ;  /* 0x000000ff0b00720c */ /* 0x000fe20003f46270 */
[----:B------:R-:W-:Y:S01]  /*1ce0*/  IMAD R34, R0, R6, R9 ;  /* 0x0000000600227224 */ /* 0x000fe200078e0209 */
[----:B------:R-:W-:Y:S01]  /*1cf0*/  IABS R9, R5 ;  /* 0x0000000500097213 */ /* 0x000fe20000000000 */
[----:B------:R-:W-:Y:S01]  /*1d00*/  @!P3 IMAD.MOV R78, RZ, RZ, -R78 ;  /* 0x000000ffff4eb224 */ /* 0x000fe200078e0a4e */
[----:B------:R-:W-:Y:S01]  /*1d10*/  ISETP.GE.AND P3, PT, R8, RZ, PT ;  /* 0x000000ff0800720c */ /* 0x000fe20003f66270 */
[--C-:B------:R-:W-:Y:S01]  /*1d20*/  @!P5 IMAD.IADD R76, R76, 0x1, -R0.reuse ;  /* 0x000000014c4cd824 */ /* 0x100fe200078e0a00 */
[----:B------:R-:W-:Y:S01]  /*1d30*/  ISETP.GT.U32.AND P5, PT, R0, R34, PT ;  /* 0x000000220000720c */ /* 0x000fe20003fa4070 */
[----:B------:R-:W-:Y:S01]  /*1d40*/  @!P4 IMAD.IADD R32, R32, 0x1, -R0 ;  /* 0x000000012020c824 */ /* 0x000fe200078e0a00 */
[C---:B------:R-:W-:Y:S01]  /*1d50*/  LOP3.LUT R8, R2.reuse, 0x1a8, RZ, 0xfc, !PT ;  /* 0x000001a802087812 */ /* 0x040fe200078efcff */
[----:B------:R-:W-:Y:S01]  /*1d60*/  @!P6 IMAD.MOV R76, RZ, RZ, -R76 ;  /* 0x000000ffff4ce224 */ /* 0x000fe200078e0a4c */
[----:B------:R-:W-:Y:S01]  /*1d70*/  LOP3.LUT R6, R2, 0x1ac, RZ, 0xfc, !PT ;  /* 0x000001ac02067812 */ /* 0x000fe200078efcff */
[----:B------:R-:W-:Y:S01]  /*1d80*/  @!P0 IMAD.IADD R212, R212, 0x1, -R0 ;  /* 0x00000001d4d48824 */ /* 0x000fe200078e0a00 */
[----:B------:R-:W-:Y:S01]  /*1d90*/  IABS R13, R8 ;  /* 0x00000008000d7213 */ /* 0x000fe20000000000 */
[----:B------:R-:W-:Y:S01]  /*1da0*/  IMAD R87, R3, UR4, RZ ;  /* 0x0000000403577c24 */ /* 0x000fe2000f8e02ff */
[----:B------:R-:W-:Y:S01]  /*1db0*/  ISETP.GT.U32.AND P4, PT, R0, R32, PT ;  /* 0x000000200000720c */ /* 0x000fe20003f84070 */
[----:B------:R-:W-:Y:S01]  /*1dc0*/  @!P2 IMAD.MOV R212, RZ, RZ, -R212 ;  /* 0x000000ffffd4a224 */ /* 0x000fe200078e0ad4 */
[----:B------:R-:W-:Y:S01]  /*1dd0*/  ISETP.GE.AND P0, PT, R5, RZ, PT ;  /* 0x000000ff0500720c */ /* 0x000fe20003f06270 */
[----:B------:R-:W-:Y:S01]  /*1de0*/  IMAD.HI.U32 R5, R4, R9, RZ ;  /* 0x0000000904057227 */ /* 0x000fe200078e00ff */
[----:B------:R-:W-:Y:S01]  /*1df0*/  IABS R11, R6 ;  /* 0x00000006000b7213 */ /* 0x000fe20000000000 */
[----:B------:R-:W-:Y:S01]  /*1e00*/  ULDC UR4, c[0x0][0x240] ;  /* 0x0000900000047ab9 */ /* 0x000fe20000000800 */
[----:B------:R-:W-:Y:S01]  /*1e10*/  ISETP.GE.AND P2, PT, R6, RZ, PT ;  /* 0x000000ff0600720c */ /* 0x000fe20003f46270 */
[----:B------:R-:W-:Y:S01]  /*1e20*/  IMAD.HI.U32 R7, R4, R13, RZ ;  /* 0x0000000d04077227 */ /* 0x000fe200078e00ff */
[----:B------:R-:W-:-:S02]  /*1e30*/  ISETP.GE.AND P6, PT, R8, RZ, PT ;  /* 0x000000ff0800720c */ /* 0x000fc40003fc6270 */
[----:B------:R-:W-:Y:S01]  /*1e40*/  LOP3.LUT R8, R2, 0x1a0, RZ, 0xfc, !PT ;  /* 0x000001a002087812 */ /* 0x000fe200078efcff */
[--C-:B------:R-:W-:Y:S02]  /*1e50*/  @!P5 IMAD.IADD R34, R34, 0x1, -R0.reuse ;  /* 0x000000012222d824 */ /* 0x100fe400078e0a00 */
[----:B------:R-:W-:Y:S02]  /*1e60*/  IMAD.MOV R5, RZ, RZ, -R5 ;  /* 0x000000ffff057224 */ /* 0x000fe400078e0a05 */
[----:B------:R-:W-:Y:S01]  /*1e70*/  IMAD.MOV R7, RZ, RZ, -R7 ;  /* 0x000000ffff077224 */ /* 0x000fe200078e0a07 */
[C---:B------:R-:W-:Y:S01]  /*1e80*/  ISETP.GT.U32.AND P5, PT, R0.reuse, R34, PT ;  /* 0x000000220000720c */ /* 0x040fe20003fa4070 */
[----:B------:R-:W-:Y:S01]  /*1e90*/  IMAD R74, R0, R5, R9 ;  /* 0x00000005004a7224 */ /* 0x000fe200078e0209 */
[----:B------:R-:W-:Y:S01]  /*1ea0*/  IABS R9, R8 ;  /* 0x0000000800097213 */ /* 0x000fe20000000000 */
[----:B------:R-:W-:Y:S02]  /*1eb0*/  @!P4 IMAD.IADD R32, R32, 0x1, -R0 ;  /* 0x000000012020c824 */ /* 0x000fe400078e0a00 */
[C---:B------:R-:W-:Y:S01]  /*1ec0*/  IMAD R214, R0.reuse, R7, R13 ;  /* 0x0000000700d67224 */ /* 0x040fe200078e020d */
[----:B------:R-:W-:Y:S01]  /*1ed0*/  ISETP.GT.U32.AND P4, PT, R0, R74, PT ;  /* 0x0000004a0000720c */ /* 0x000fe20003f84070 */
[----:B------:R-:W-:Y:S01]  /*1ee0*/  IMAD.HI.U32 R6, R4, R11, RZ ;  /* 0x0000000b04067227 */ /* 0x000fe200078e00ff */
[----:B------:R-:W-:-:S03]  /*1ef0*/  IABS R13, R17 ;  /* 0x00000011000d7213 */ /* 0x000fc60000000000 */
[----:B------:R-:W-:Y:S01]  /*1f00*/  @!P1 IMAD.MOV R32, RZ, RZ, -R32 ;  /* 0x000000ffff209224 */ /* 0x000fe200078e0a20 */
[----:B------:R-:W-:Y:S01]  /*1f10*/  ISETP.GT.U32.AND P1, PT, R0, R214, PT ;  /* 0x000000d60000720c */ /* 0x000fe20003f24070 */
[----:B------:R-:W-:Y:S02]  /*1f20*/  IMAD.MOV R6, RZ, RZ, -R6 ;  /* 0x000000ffff067224 */ /* 0x000fe400078e0a06 */
[--C-:B------:R-:W-:Y:S02]  /*1f30*/  @!P5 IMAD.IADD R34, R34, 0x1, -R0.reuse ;  /* 0x000000012222d824 */ /* 0x100fe400078e0a00 */
[----:B------:R-:W-:Y:S01]  /*1f40*/  IMAD R36, R0, R6, R11 ;  /* 0x0000000600247224 */ /* 0x000fe200078e020b */
[----:B------:R-:W-:Y:S01]  /*1f50*/  LOP3.LUT R6, R2, 0x1a4, RZ, 0xfc, !PT ;  /* 0x000001a402067812 */ /* 0x000fe200078efcff */
[----:B------:R-:W-:Y:S01]  /*1f60*/  @!P4 IMAD.IADD R74, R74, 0x1, -R0 ;  /* 0x000000014a4ac824 */ /* 0x000fe200078e0a00 */
[----:B------:R-:W-:Y:S01]  /*1f70*/  IABS R11, R10 ;  /* 0x0000000a000b7213 */ /* 0x000fe20000000000 */
[----:B------:R-:W-:Y:S01]  /*1f80*/  @!P3 IMAD.MOV R34, RZ, RZ, -R34 ;  /* 0x000000ffff22b224 */ /* 0x000fe200078e0a22 */
[----:B------:R-:W-:Y:S01]  /*1f90*/  IABS R7, R6 ;  /* 0x0000000600077213 */ /* 0x000fe20000000000 */
[----:B------:R-:W-:Y:S01]  /*1fa0*/  IMAD R155, R155, UR28, RZ ;  /* 0x0000001c9b9b7c24 */ /* 0x000fe2000f8e02ff */
[----:B------:R-:W-:Y:S01]  /*1fb0*/  ISETP.GT.U32.AND P5, PT, R0, R36, PT ;  /* 0x000000240000720c */ /* 0x000fe20003fa4070 */
[----:B------:R-:W-:Y:S01]  /*1fc0*/  @!P1 IMAD.IADD R214, R214, 0x1, -R0 ;  /* 0x00000001d6d69824 */ /* 0x000fe200078e0a00 */
[----:B------:R-:W-:Y:S01]  /*1fd0*/  ISETP.GT.U32.AND P4, PT, R0, R74, PT ;  /* 0x0000004a0000720c */ /* 0x000fe20003f84070 */
[----:B------:R-:W-:Y:S01]  /*1fe0*/  IMAD.HI.U32 R5, R4, R7, RZ ;  /* 0x0000000704057227 */ /* 0x000fe200078e00ff */
[----:B------:R-:W-:-:S02]  /*1ff0*/  ISETP.GE.AND P3, PT, R6, RZ, PT ;  /* 0x000000ff0600720c */ /* 0x000fc40003f66270 */
[----:B------:R-:W-:Y:S01]  /*2000*/  ISETP.GT.U32.AND P1, PT, R0, R214, PT ;  /* 0x000000d60000720c */ /* 0x000fe20003f24070 */
[----:B------:R-:W-:Y:S02]  /*2010*/  IMAD.MOV R5, RZ, RZ, -R5 ;  /* 0x000000ffff057224 */ /* 0x000fe400078e0a05 */
[----:B------:R-:W-:-:S04]  /*2020*/  IMAD.HI.U32 R6, R4, R11, RZ ;  /* 0x0000000b04067227 */ /* 0x000fc800078e00ff */
[----:B------:R-:W-:Y:S02]  /*2030*/  @!P5 IMAD.IADD R36, R36, 0x1, -R0 ;  /* 0x000000012424d824 */ /* 0x000fe400078e0a00 */
[----:B------:R-:W-:Y:S02]  /*2040*/  IMAD R72, R0, R5, R7 ;  /* 0x0000000500487224 */ /* 0x000fe400078e0207 */
[----:B------:R-:W-:Y:S01]  /*2050*/  IMAD.HI.U32 R5, R4, R9, RZ ;  /* 0x0000000904057227 */ /* 0x000fe200078e00ff */
[----:B------:R-:W-:-:S03]  /*2060*/  ISETP.GT.U32.AND P5, PT, R0, R36, PT ;  /* 0x000000240000720c */ /* 0x000fc60003fa4070 */
[----:B------:R-:W-:-:S04]  /*2070*/  IMAD.HI.U32 R7, R4, R13, RZ ;  /* 0x0000000d04077227 */ /* 0x000fc800078e00ff */
[----:B------:R-:W-:Y:S02]  /*2080*/  IMAD.MOV R6, RZ, RZ, -R6 ;  /* 0x000000ffff067224 */ /* 0x000fe400078e0a06 */
[----:B------:R-:W-:Y:S02]  /*2090*/  IMAD.MOV R5, RZ, RZ, -R5 ;  /* 0x000000ffff057224 */ /* 0x000fe400078e0a05 */
[----:B------:R-:W-:Y:S02]  /*20a0*/  IMAD.MOV R7, RZ, RZ, -R7 ;  /* 0x000000ffff077224 */ /* 0x000fe400078e0a07 */
[----:B------:R-:W-:Y:S01]  /*20b0*/  IMAD R40, R0, R6, R11 ;  /* 0x0000000600287224 */ /* 0x000fe200078e020b */
[----:B------:R-:W-:Y:S01]  /*20c0*/  LOP3.LUT R6, R2, 0x194, RZ, 0xfc, !PT ;  /* 0x0000019402067812 */ /* 0x000fe200078efcff */
[----:B------:R-:W-:Y:S01]  /*20d0*/  @!P4 IMAD.IADD R74, R74, 0x1, -R0 ;  /* 0x000000014a4ac824 */ /* 0x000fe200078e0a00 */
[C---:B------:R-:W-:Y:S01]  /*20e0*/  ISETP.GT.U32.AND P4, PT, R0.reuse, R72, PT ;  /* 0x000000480000720c */ /* 0x040fe20003f84070 */
[----:B------:R-:W-:-:S02]  /*20f0*/  IMAD R38, R0, R5, R9 ;  /* 0x0000000500267224 */ /* 0x000fc400078e0209 */
        /* <DEDUP_REMOVED lines=8> */
[----:B------:R-:W-:Y:S01]  /*2180*/  @!P5 IMAD.IADD R36, R36, 0x1, -R0 ;  /* 0x000000012424d824 */ /* 0x000fe200078e0a00 */
[----:B------:R-:W-:Y:S01]  /*2190*/  ISETP.GE.AND P5, PT, R8, RZ, PT ;  /* 0x000000ff0800720c */ /* 0x000fe20003fa6270 */
[----:B------:R-:W-:Y:S01]  /*21a0*/  IMAD.HI.U32 R5, R4, R7, RZ ;  /* 0x0000000704057227 */ /* 0x000fe200078e00ff */
[----:B------:R-:W-:-:S03]  /*21b0*/  LOP3.LUT R8, R2, 0x190, RZ, 0xfc, !PT ;  /* 0x0000019002087812 */ /* 0x000fc600078efcff */
[----:B------:R-:W-:Y:S01]  /*21c0*/  IMAD.MOV R5, RZ, RZ, -R5 ;  /* 0x000000ffff057224 */ /* 0x000fe200078e0a05 */
[----:B------:R-:W-:Y:S01]  /*21d0*/  IABS R9, R8 ;  /* 0x0000000800097213 */ /* 0x000fe20000000000 */
[--C-:B------:R-:W-:Y:S02]  /*21e0*/  @!P1 IMAD.IADD R40, R40, 0x1, -R0.reuse ;  /* 0x0000000128289824 */ /* 0x100fe400078e0a00 */
[--C-:B------:R-:W-:Y:S01]  /*21f0*/  @!P0 IMAD.IADD R38, R38, 0x1, -R0.reuse ;  /* 0x0000000126268824 */ /* 0x100fe200078e0a00 */
[----:B------:R-:W-:Y:S01]  /*2200*/  ISETP.GE.AND P0, PT, R6, RZ, PT ;  /* 0x000000ff0600720c */ /* 0x000fe20003f06270 */
[--C-:B------:R-:W-:Y:S01]  /*2210*/  @!P6 IMAD.IADD R70, R70, 0x1, -R0.reuse ;  /* 0x000000014646e824 */ /* 0x100fe200078e0a00 */
[C---:B------:R-:W-:Y:S01]  /*2220*/  ISETP.GT.U32.AND P6, PT, R0.reuse, R40, PT ;  /* 0x000000280000720c */ /* 0x040fe20003fc4070 */
[C---:B------:R-:W-:Y:S01]  /*2230*/  IMAD R42, R0.reuse, R5, R7 ;  /* 0x00000005002a7224 */ /* 0x040fe200078e0207 */
[----:B------:R-:W-:Y:S01]  /*2240*/  ISETP.GT.U32.AND P1, PT, R0, R38, PT ;  /* 0x000000260000720c */ /* 0x000fe20003f24070 */
[----:B------:R-:W-:Y:S01]  /*2250*/  @!P4 IMAD.IADD R72, R72, 0x1, -R0 ;  /* 0x000000014848c824 */ /* 0x000fe200078e0a00 */
[----:B------:R-:W-:Y:S01]  /*2260*/  LOP3.LUT R7, R2, 0x18c, RZ, 0xfc, !PT ;  /* 0x0000018c02077812 */ /* 0x000fe200078efcff */
[----:B------:R-:W-:-:S03]  /*2270*/  IMAD.HI.U32 R5, R4, R9, RZ ;  /* 0x0000000904057227 */ /* 0x000fc600078e00ff */
[----:B------:R-:W-:Y:S01]  /*2280*/  ISETP.GT.U32.AND P4, PT, R0, R72, PT ;  /* 0x000000480000720c */ /* 0x000fe20003f84070 */
[----:B------:R-:W-:Y:S01]  /*2290*/  IMAD.MOV R5, RZ, RZ, -R5 ;  /* 0x000000ffff057224 */ /* 0x000fe200078e0a05 */
[----:B------:R-:W-:Y:S01]  /*22a0*/  IABS R6, R7 ;  /* 0x0000000700067213 */ /* 0x000fe20000000000 */
[----:B------:R-:W-:Y:S01]  /*22b0*/  @!P2 IMAD.MOV R36, RZ, RZ, -R36 ;  /* 0x000000ffff24a224 */ /* 0x000fe200078e0a24 */
[----:B------:R-:W-:Y:S01]  /*22c0*/  ISETP.GE.AND P2, PT, R10, RZ, PT ;  /* 0x000000ff0a00720c */ /* 0x000fe20003f46270 */
[----:B------:R-:W-:Y:S01]  /*22d0*/  IMAD R216, R0, R5, R9 ;  /* 0x0000000500d87224 */ /* 0x000fe200078e0209 */
[----:B------:R-:W-:Y:S01]  /*22e0*/  LOP3.LUT R10, R2, 0x188, RZ, 0xfc, !PT ;  /* 0x00000188020a7812 */ /* 0x000fe200078efcff */
[--C-:B------:R-:W-:Y:S02]  /*22f0*/  @!P6 IMAD.IADD R40, R40, 0x1, -R0.reuse ;  /* 0x000000012828e824 */ /* 0x100fe400078e0a00 */
[----:B------:R-:W-:Y:S01]  /*2300*/  @!P1 IMAD.IADD R38, R38, 0x1, -R0 ;  /* 0x0000000126269824 */ /* 0x000fe200078e0a00 */
[C---:B------:R-:W-:Y:S01]  /*2310*/  ISETP.GT.U32.AND P6, PT, R0.reuse, R216, PT ;  /* 0x000000d80000720c */ /* 0x040fe20003fc4070 */
[----:B------:R-:W-:Y:S01]  /*2320*/  IMAD.MOV.U32 R9, RZ, RZ, R6 ;  /* 0x000000ffff097224 */ /* 0x000fe200078e0006 */
[----:B------:R-:W-:Y:S01]  /*2330*/  ISETP.GT.U32.AND P1, PT, R0, R42, PT ;  /* 0x0000002a0000720c */ /* 0x000fe20003f24070 */
[----:B------:R-:W-:Y:S01]  /*2340*/  @!P4 IMAD.IADD R72, R72, 0x1, -R0 ;  /* 0x000000014848c824 */ /* 0x000fe200078e0a00 */
[----:B------:R-:W-:Y:S01]  /*2350*/  ISETP.GE.AND P4, PT, R17, RZ, PT ;  /* 0x000000ff1100720c */ /* 0x000fe20003f86270 */
[----:B------:R-:W-:Y:S01]  /*2360*/  IMAD.HI.U32 R5, R4, R9, RZ ;  /* 0x0000000904057227 */ /* 0x000fe200078e00ff */
[----:B------:R-:W-:-:S02]  /*2370*/  LOP3.LUT R17, R2, 0x184, RZ, 0xfc, !PT ;  /* 0x0000018402117812 */ /* 0x000fc400078efcff */
[----:B------:R-:W-:Y:S01]  /*2380*/  IABS R11, R10 ;  /* 0x0000000a000b7213 */ /* 0x000fe20000000000 */
[----:B------:R-:W-:Y:S01]  /*2390*/  @!P3 IMAD.MOV R72, RZ, RZ, -R72 ;  /* 0x000000ffff48b224 */ /* 0x000fe200078e0a48 */
[----:B------:R-:W-:Y:S01]  /*23a0*/  ISETP.GT.U32.AND P3, PT, R0, R70, PT ;  /* 0x000000460000720c */ /* 0x000fe20003f64070 */
[----:B------:R-:W-:Y:S01]  /*23b0*/  IMAD.MOV R5, RZ, RZ, -R5 ;  /* 0x000000ffff057224 */ /* 0x000fe200078e0a05 */
[----:B------:R-:W-:Y:S01]  /*23c0*/  IABS R13, R17 ;  /* 0x00000011000d7213 */ /* 0x000fe20000000000 */
[----:B------:R-:W-:Y:S02]  /*23d0*/  @!P6 IMAD.IADD R216, R216, 0x1, -R0 ;  /* 0x00000001d8d8e824 */ /* 0x000fe400078e0a00 */
[----:B------:R-:W-:-:S03]  /*23e0*/  IMAD.HI.U32 R6, R4, R11, RZ ;  /* 0x0000000b04067227 */ /* 0x000fc600078e00ff */
[----:B------:R-:W-:Y:S01]  /*23f0*/  ISETP.GT.U32.AND P6, PT, R0, R216, PT ;  /* 0x000000d80000720c */ /* 0x000fe20003fc4070 */
[----:B------:R-:W-:Y:S01]  /*2400*/  @!P1 IMAD.IADD R42, R42, 0x1, -R0 ;  /* 0x000000012a2a9824 */ /* 0x000fe200078e0a00 */
[----:B------:R-:W-:Y:S01]  /*2410*/  ISETP.GE.AND P1, PT, R7, RZ, PT ;  /* 0x000000ff0700720c */ /* 0x000fe20003f26270 */
[----:B------:R-:W-:-:S04]  /*2420*/  IMAD.HI.U32 R7, R4, R13, RZ ;  /* 0x0000000d04077227 */ /* 0x000fc800078e00ff */
[----:B------:R-:W-:Y:S02]  /*2430*/  IMAD.MOV R6, RZ, RZ, -R6 ;  /* 0x000000ffff067224 */ /* 0x000fe400078e0a06 */
[----:B------:R-:W-:Y:S02]  /*2440*/  IMAD R68, R0, R5, R9 ;  /* 0x0000000500447224 */ /* 0x000fe400078e0209 */
[----:B------:R-:W-:Y:S01]  /*2450*/  @!P3 IMAD.IADD R70, R70, 0x1, -R0 ;  /* 0x000000014646b824 */ /* 0x000fe200078e0a00 */
[----:B------:R-:W-:Y:S01]  /*2460*/  ISETP.GE.AND P3, PT, R8, RZ, PT ;  /* 0x000000ff0800720c */ /* 0x000fe20003f66270 */
[----:B------:R-:W-:Y:S01]  /*2470*/  IMAD.MOV R7, RZ, RZ, -R7 ;  /* 0x000000ffff077224 */ /* 0x000fe200078e0a07 */
[----:B------:R-:W-:Y:S01]  /*2480*/  LOP3.LUT R8, R2, 0x17c, RZ, 0xfc, !PT ;  /* 0x0000017c02087812 */ /* 0x000fe200078efcff */
[----:B0-----:R-:W-:Y:S01]  /*2490*/  IMAD R44, R0, R6, R11 ;  /* 0x00000006002c7224 */ /* 0x001fe200078e020b */
[----:B------:R-:W-:Y:S01]  /*24a0*/  LOP3.LUT R6, R2, 0x180, RZ, 0xfc, !PT ;  /* 0x0000018002067812 */ /* 0x000fe200078efcff */
[----:B------:R-:W-:Y:S01]  /*24b0*/  @!P2 IMAD.MOV R40, RZ, RZ, -R40 ;  /* 0x000000ffff28a224 */ /* 0x000fe200078e0a28 */
[C---:B------:R-:W-:Y:S01]  /*24c0*/  ISETP.GT.U32.AND P2, PT, R0.reuse, R68, PT ;  /* 0x000000440000720c */ /* 0x040fe20003f44070 */
[C---:B------:R-:W-:Y:S01]  /*24d0*/  IMAD R46, R0.reuse, R7, R13 ;  /* 0x00000007002e7224 */ /* 0x040fe200078e020d */
[----:B------:R-:W-:Y:S01]  /*24e0*/  IABS R7, R6 ;  /* 0x0000000600077213 */ /* 0x000fe20000000000 */
[----:B------:R-:W-:Y:S01]  /*24f0*/  @!P4 IMAD.MOV R70, RZ, RZ, -R70 ;  /* 0x000000ffff46c224 */ /* 0x000fe200078e0a46 */
[----:B------:R-:W-:Y:S01]  /*2500*/  ISETP.GT.U32.AND P4, PT, R0, R44, PT ;  /* 0x0000002c0000720c */ /* 0x000fe20003f84070 */
[----:B------:R-:W-:Y:S01]  /*2510*/  @!P6 IMAD.IADD R216, R216, 0x1, -R0 ;  /* 0x00000001d8d8e824 */ /* 0x000fe200078e0a00 */
[----:B------:R-:W-:Y:S01]  /*2520*/  ISETP.GT.U32.AND P6, PT, R0, R46, PT ;  /* 0x0000002e0000720c */ /* 0x000fe20003fc4070 */
[----:B------:R-:W-:Y:S01]  /*2530*/  IMAD.HI.U32 R5, R4, R7, RZ ;  /* 0x0000000704057227 */ /* 0x000fe200078e00ff */
[----:B------:R-:W-:-:S02]  /*2540*/  IABS R9, R8 ;  /* 0x0000000800097213 */ /* 0x000fc40000000000 */
[----:B------:R-:W-:Y:S01]  /*2550*/  LOP3.LUT R11, R2, 0x174, RZ, 0xfc, !PT ;  /* 0x00000174020b7812 */ /* 0x000fe200078efcff */
[----:B------:R-:W-:Y:S01]  /*2560*/  @!P5 IMAD.MOV R38, RZ, RZ, -R38 ;  /* 0x000000ffff26d224 */ /* 0x000fe200078e0a26 */
[----:B------:R-:W-:Y:S01]  /*2570*/  ISETP.GT.U32.AND P5, PT, R0, R42, PT ;  /* 0x0000002a0000720c */ /* 0x000fe20003fa4070 */
[--C-:B------:R-:W-:Y:S01]  /*2580*/  @!P2 IMAD.IADD R68, R68, 0x1, -R0.reuse ;  /* 0x000000014444a824 */ /* 0x100fe200078e0a00 */
[----:B------:R-:W-:Y:S01]  /*2590*/  LOP3.LUT R13, R2, 0x170, RZ, 0xfc, !PT ;  /* 0x00000170020d7812 */ /* 0x000fe200078efcff */
[----:B------:R-:W-:Y:S01]  /*25a0*/  IMAD.MOV R66, RZ, RZ, -R5 ;  /* 0x000000ffff427224 */ /* 0x000fe200078e0a05 */
[----:B------:R-:W-:Y:S01]  /*25b0*/  ISETP.GE.AND P2, PT, R17, RZ, PT ;  /* 0x000000ff1100720c */ /* 0x000fe20003f46270 */
[--C-:B------:R-:W-:Y:S01]  /*25c0*/  @!P4 IMAD.IADD R44, R44, 0x1, -R0.reuse ;  /* 0x000000012c2cc824 */ /* 0x100fe200078e0a00 */
[----:B------:R-:W-:Y:S01]  /*25d0*/  ISETP.GT.U32.AND P4, PT, R0, R68, PT ;  /* 0x000000440000720c */ /* 0x000fe20003f84070 */
[----:B------:R-:W-:Y:S01]  /*25e0*/  @!P6 IMAD.IADD R46, R46, 0x1, -R0 ;  /* 0x000000012e2ee824 */ /* 0x000fe200078e0a00 */
[----:B------:R-:W-:Y:S01]  /*25f0*/  LOP3.LUT R17, R2, 0x160, RZ, 0xfc, !PT ;  /* 0x0000016002117812 */ /* 0x000fe200078efcff */
[----:B------:R-:W-:Y:S01]  /*2600*/  IMAD.HI.U32 R5, R4, R9, RZ ;  /* 0x0000000904057227 */ /* 0x000fe200078e00ff */
[----:B------:R-:W-:-:S03]  /*2610*/  ISETP.GT.U32.AND P6, PT, R0, R44, PT ;  /* 0x0000002c0000720c */ /* 0x000fc60003fc4070 */
[----:B------:R-:W-:Y:S02]  /*2620*/  IMAD R66, R0, R66, R7 ;  /* 0x0000004200427224 */ /* 0x000fe400078e0207 */
[----:B------:R-:W-:Y:S02]  /*2630*/  IMAD.MOV R5, RZ, RZ, -R5 ;  /* 0x000000ffff057224 */ /* 0x000fe400078e0a05 */
[--C-:B------:R-:W-:Y:S01]  /*2640*/  @!P5 IMAD.IADD R42, R42, 0x1, -R0.reuse ;  /* 0x000000012a2ad824 */ /* 0x100fe200078e0a00 */
[----:B------:R-:W-:Y:S01]  /*2650*/  ISETP.GE.AND P5, PT, R10, RZ, PT ;  /* 0x000000ff0a00720c */ /* 0x000fe20003fa6270 */
[--C-:B------:R-:W-:Y:S01]  /*2660*/  @!P4 IMAD.IADD R68, R68, 0x1, -R0.reuse ;  /* 0x000000014444c824 */ /* 0x100fe200078e0a00 */
[C---:B------:R-:W-:Y:S01]  /*2670*/  ISETP.GT.U32.AND P4, PT, R0.reuse, R66, PT ;  /* 0x000000420000720c */ /* 0x040fe20003f84070 */
[----:B------:R-:W-:Y:S01]  /*2680*/  IMAD R48, R0, R5, R9 ;  /* 0x0000000500307224 */ /* 0x000fe200078e0209 */
[----:B------:R-:W-:Y:S01]  /*2690*/  LOP3.LUT R10, R2, 0x178, RZ, 0xfc, !PT ;  /* 0x00000178020a7812 */ /* 0x000fe200078efcff */
[----:B------:R-:W-:Y:S01]  /*26a0*/  @!P6 IMAD.IADD R44, R44, 0x1, -R0 ;  /* 0x000000012c2ce824 */ /* 0x000fe200078e0a00 */
[----:B------:R-:W-:Y:S01]  /*26b0*/  IABS R9, R11 ;  /* 0x0000000b00097213 */ /* 0x000fe20000000000 */
[----:B------:R-:W-:Y:S01]  /*26c0*/  @!P0 IMAD.MOV R42, RZ, RZ, -R42 ;  /* 0x000000ffff2a8224 */ /* 0x000fe200078e0a2a */
[C---:B------:R-:W-:Y:S01]  /*26d0*/  ISETP.GT.U32.AND P6, PT, R0.reuse, R48, PT ;  /* 0x000000300000720c */ /* 0x040fe20003fc4070 */
[----:B------:R-:W-:Y:S01]  /*26e0*/  @!P3 IMAD.MOV R216, RZ, RZ, -R216 ;  /* 0x000000ffffd8b224 */ /* 0x000fe200078e0ad8 */
[----:B------:R-:W-:Y:S01]  /*26f0*/  IABS R7, R10 ;  /* 0x0000000a00077213 */ /* 0x000fe20000000000 */
[----:B------:R-:W-:Y:S01]  /*2700*/  @!P1 IMAD.MOV R68, RZ, RZ, -R68 ;  /* 0x000000ffff449224 */ /* 0x000fe200078e0a44 */
[----:B------:R-:W-:Y:S01]  /*2710*/  ISETP.GT.U32.AND P0, PT, R0, R46, PT ;  /* 0x0000002e0000720c */ /* 0x000fe20003f04070 */
[----:B------:R-:W-:Y:S01]  /*2720*/  @!P5 IMAD.MOV R44, RZ, RZ, -R44 ;  /* 0x000000ffff2cd224 */ /* 0x000fe200078e0a2c */
[----:B------:R-:W-:Y:S01]  /*2730*/  ISETP.GE.AND P5, PT, R10, RZ, PT ;  /* 0x000000ff0a00720c */ /* 0x000fe20003fa6270 */
[----:B------:R-:W-:Y:S01]  /*2740*/  @!P4 IMAD.IADD R66, R66, 0x1, -R0 ;  /* 0x000000014242c824 */ /* 0x000fe200078e0a00 */
[----:B------:R-:W-:Y:S01]  /*2750*/  ISETP.GE.AND P4, PT, R8, RZ, PT ;  /* 0x000000ff0800720c */ /* 0x000fe20003f86270 */
[----:B------:R-:W-:Y:S01]  /*2760*/  IMAD.HI.U32 R5, R4, R7, RZ ;  /* 0x0000000704057227 */ /* 0x000fe200078e00ff */
[----:B------:R-:W-:-:S02]  /*2770*/  LOP3.LUT R8, R2, 0x16c, RZ, 0xfc, !PT ;  /* 0x0000016c02087812 */ /* 0x000fc400078efcff */
[----:B------:R-:W-:Y:S01]  /*2780*/  LOP3.LUT R10, R2, 0x164, RZ, 0xfc, !PT ;  /* 0x00000164020a7812 */ /* 0x000fe200078efcff */
[----:B------:R-:W-:Y:S01]  /*2790*/  @!P6 IMAD.IADD R48, R48, 0x1, -R0 ;  /* 0x000000013030e824 */ /* 0x000fe200078e0a00 */
[----:B------:R-:W-:Y:S01]  /*27a0*/  ISETP.GT.U32.AND P6, PT, R0, R66, PT ;  /* 0x000000420000720c */ /* 0x000fe20003fc4070 */
[----:B------:R-:W-:Y:S02]  /*27b0*/  IMAD.MOV R218, RZ, RZ, -R5 ;  /* 0x000000ffffda7224 */ /* 0x000fe400078e0a05 */
[----:B------:R-:W-:Y:S01]  /*27c0*/  IMAD.HI.U32 R5, R4, R9, RZ ;  /* 0x0000000904057227 */ /* 0x000fe200078e00ff */
[----:B------:R-:W-:-:S03]  /*27d0*/  ISETP.GT.U32.AND P1, PT, R0, R48, PT ;  /* 0x000000300000720c */ /* 0x000fc60003f24070 */
[--C-:B------:R-:W-:Y:S01]  /*27e0*/  @!P0 IMAD.IADD R46, R46, 0x1, -R0.reuse ;  /* 0x000000012e2e8824 */ /* 0x100fe200078e0a00 */
[----:B------:R-:W-:Y:S01]  /*27f0*/  ISETP.GE.AND P0, PT, R6, RZ, PT ;  /* 0x000000ff0600720c */ /* 0x000fe20003f06270 */
[----:B------:R-:W-:Y:S01]  /*2800*/  IMAD R218, R0, R218, R7 ;  /* 0x000000da00da7224 */ /* 0x000fe200078e0207 */
[----:B------:R-:W-:Y:S01]  /*2810*/  IABS R6, R13 ;  /* 0x0000000d00067213 */ /* 0x000fe20000000000 */
[----:B------:R-:W-:Y:S02]  /*2820*/  IMAD.MOV R64, RZ, RZ, -R5 ;  /* 0x000000ffff407224 */ /* 0x000fe400078e0a05 */
[----:B------:R-:W-:Y:S01]  /*2830*/  @!P6 IMAD.IADD R66, R66, 0x1, -R0 ;  /* 0x000000014242e824 */ /* 0x000fe200078e0a00 */
[C---:B------:R-:W-:Y:S01]  /*2840*/  ISETP.GT.U32.AND P3, PT, R0.reuse, R218, PT ;  /* 0x000000da0000720c */ /* 0x040fe20003f64070 */
[----:B------:R-:W-:Y:S02]  /*2850*/  IMAD R64, R0, R64, R9 ;  /* 0x0000004000407224 */ /* 0x000fe400078e0209 */
[----:B------:R-:W-:Y:S01]  /*2860*/  IMAD.MOV.U32 R7, RZ, RZ, R6 ;  /* 0x000000ffff077224 */ /* 0x000fe200078e0006 */
[----:B------:R-:W-:Y:S01]  /*2870*/  IABS R6, R8 ;  /* 0x0000000800067213 */ /* 0x000fe20000000000 */
[----:B------:R-:W-:Y:S01]  /*2880*/  @!P1 IMAD.IADD R48, R48, 0x1, -R0 ;  /* 0x0000000130309824 */ /* 0x000fe200078e0a00 */
[----:B------:R-:W-:Y:S01]  /*2890*/  ISETP.GT.U32.AND P6, PT, R0, R64, PT ;  /* 0x000000400000720c */ /* 0x000fe20003fc4070 */
[----:B------:R-:W-:Y:S01]  /*28a0*/  IMAD.HI.U32 R5, R4, R7, RZ ;  /* 0x0000000704057227 */ /* 0x000fe200078e00ff */
[----:B------:R-:W-:-:S02]  /*28b0*/  ISETP.GE.AND P1, PT, R13, RZ, PT ;  /* 0x000000ff0d00720c */ /* 0x000fc40003f26270 */
[----:B------:R-:W-:Y:S01]  /*28c0*/  IABS R13, R21 ;  /* 0x00000015000d7213 */ /* 0x000fe20000000000 */
[----:B------:R-:W-:Y:S02]  /*28d0*/  IMAD.MOV R5, RZ, RZ, -R5 ;  /* 0x000000ffff057224 */ /* 0x000fe400078e0a05 */
[----:B------:R-:W-:Y:S01]  /*28e0*/  @!P3 IMAD.IADD R218, R218, 0x1, -R0 ;  /* 0x00000001dadab824 */ /* 0x000fe200078e0a00 */
[----:B------:R-:W-:Y:S01]  /*28f0*/  ISETP.GE.AND P3, PT, R8, RZ, PT ;  /* 0x000000ff0800720c */ /* 0x000fe20003f66270 */
[----:B------:R-:W-:Y:S01]  /*2900*/  IMAD R50, R0, R5, R7 ;  /* 0x0000000500327224 */ /* 0x000fe200078e0207 */
[----:B------:R-:W-:Y:S01]  /*2910*/  LOP3.LUT R8, R2, 0x168, RZ, 0xfc, !PT ;  /* 0x0000016802087812 */ /* 0x000fe200078efcff */
[----:B------:R-:W-:Y:S01]  /*2920*/  IMAD.MOV.U32 R7, RZ, RZ, R6 ;  /* 0x000000ffff077224 */ /* 0x000fe200078e0006 */
[----:B------:R-:W-:Y:S01]  /*2930*/  IABS R6, R10 ;  /* 0x0000000a00067213 */ /* 0x000fe20000000000 */
[----:B------:R-:W-:Y:S01]  /*2940*/  @!P6 IMAD.IADD R64, R64, 0x1, -R0 ;  /* 0x000000014040e824 */ /* 0x000fe200078e0a00 */
[C---:B------:R-:W-:Y:S01]  /*2950*/  ISETP.GT.U32.AND P6, PT, R0.reuse, R218, PT ;  /* 0x000000da0000720c */ /* 0x040fe20003fc4070 */
[----:B------:R-:W-:Y:S01]  /*2960*/  @!P4 IMAD.MOV R48, RZ, RZ, -R48 ;  /* 0x000000ffff30c224 */ /* 0x000fe200078e0a30 */
[----:B------:R-:W-:Y:S01]  /*2970*/  ISETP.GT.U32.AND P4, PT, R0, R50, PT ;  /* 0x000000320000720c */ /* 0x000fe20003f84070 */
[----:B------:R-:W-:Y:S01]  /*2980*/  IMAD.HI.U32 R5, R4, R7, RZ ;  /* 0x0000000704057227 */ /* 0x000fe200078e00ff */
[----:B------:R-:W-:-:S03]  /*2990*/  IABS R9, R8 ;  /* 0x0000000800097213 */ /* 0x000fc60000000000 */
[----:B------:R-:W-:Y:S02]  /*29a0*/  IMAD.MOV R5, RZ, RZ, -R5 ;  /* 0x000000ffff057224 */ /* 0x000fe400078e0a05 */
[----:B------:R-:W-:Y:S01]  /*29b0*/  @!P0 IMAD.MOV R66, RZ, RZ, -R66 ;  /* 0x000000ffff428224 */ /* 0x000fe200078e0a42 */
[C---:B------:R-:W-:Y:S01]  /*29c0*/  ISETP.GT.U32.AND P0, PT, R0.reuse, R64, PT ;  /* 0x000000400000720c */ /* 0x040fe20003f04070 */
[----:B------:R-:W-:Y:S02]  /*29d0*/  IMAD R52, R0, R5, R7 ;  /* 0x0000000500347224 */ /* 0x000fe400078e0207 */
[----:B------:R-:W-:Y:S01]  /*29e0*/  @!P2 IMAD.MOV R46, RZ, RZ, -R46 ;  /* 0x000000ffff2ea224 */ /* 0x000fe200078e0a2e */
[----:B------:R-:W-:Y:S01]  /*29f0*/  ISETP.GE.AND P2, PT, R11, RZ, PT ;  /* 0x000000ff0b00720c */ /* 0x000fe20003f46270 */
[--C-:B------:R-:W-:Y:S01]  /*2a00*/  @!P6 IMAD.IADD R218, R218, 0x1, -R0.reuse ;  /* 0x00000001dadae824 */ /* 0x100fe200078e0a00 */
[----:B------:R-:W-:Y:S01]  /*2a10*/  ISETP.GT.U32.AND P6, PT, R0, R52, PT ;  /* 0x000000340000720c */ /* 0x000fe20003fc4070 */
[----:B------:R-:W-:Y:S01]  /*2a20*/  @!P4 IMAD.IADD R50, R50, 0x1, -R0 ;  /* 0x000000013232c824 */ /* 0x000fe200078e0a00 */
[----:B------:R-:W-:Y:S01]  /*2a30*/  IABS R11, R17 ;  /* 0x00000011000b7213 */ /* 0x000fe20000000000 */
[----:B------:R-:W-:Y:S01]  /*2a40*/  IMAD.MOV.U32 R7, RZ, RZ, R6 ;  /* 0x000000ffff077224 */ /* 0x000fe200078e0006 */
[----:B------:R-:W-:Y:S01]  /*2a50*/  ISETP.GE.AND P4, PT, R10, RZ, PT ;  /* 0x000000ff0a00720c */ /* 0x000fe20003f86270 */
[----:B------:R-:W-:Y:S01]  /*2a60*/  IMAD.HI.U32 R5, R4, R9, RZ ;  /* 0x0000000904057227 */ /* 0x000fe200078e00ff */
[----:B------:R-:W-:-:S03]  /*2a70*/  LOP3.LUT R10, R2, 0x158, RZ, 0xfc, !PT ;  /* 0x00000158020a7812 */ /* 0x000fc600078efcff */
[----:B------:R-:W-:Y:S01]  /*2a80*/  @!P5 IMAD.MOV R218, RZ, RZ, -R218 ;  /* 0x000000ffffdad224 */ /* 0x000fe200078e0ada */
[----:B------:R-:W-:Y:S01]  /*2a90*/  ISETP.GT.U32.AND P5, PT, R0, R50, PT ;  /* 0x000000320000720c */ /* 0x000fe20003fa4070 */
[----:B------:R-:W-:-:S04]  /*2aa0*/  IMAD.HI.U32 R6, R4, R7, RZ ;  /* 0x0000000704067227 */ /* 0x000fc800078e00ff */
[----:B------:R-:W-:Y:S02]  /*2ab0*/  IMAD.MOV R62, RZ, RZ, -R5 ;  /* 0x000000ffff3e7224 */ /* 0x000fe400078e0a05 */
[----:B------:R-:W-:Y:S01]  /*2ac0*/  @!P0 IMAD.IADD R64, R64, 0x1, -R0 ;  /* 0x0000000140408824 */ /* 0x000fe200078e0a00 */
[----:B------:R-:W-:Y:S01]  /*2ad0*/  ISETP.GE.AND P0, PT, R8, RZ, PT ;  /* 0x000000ff0800720c */ /* 0x000fe20003f06270 */
[----:B------:R-:W-:Y:S01]  /*2ae0*/  IMAD.MOV R6, RZ, RZ, -R6 ;  /* 0x000000ffff067224 */ /* 0x000fe200078e0a06 */
[----:B------:R-:W-:Y:S01]  /*2af0*/  LOP3.LUT R8, R2, 0x15c, RZ, 0xfc, !PT ;  /* 0x0000015c02087812 */ /* 0x000fe200078efcff */
[C---:B------:R-:W-:Y:S01]  /*2b00*/  IMAD R62, R0.reuse, R62, R9 ;  /* 0x0000003e003e7224 */ /* 0x040fe200078e0209 */
[----:B------:R-:W-:Y:S01]  /*2b10*/  IABS R9, R10 ;  /* 0x0000000a00097213 */ /* 0x000fe20000000000 */
[----:B------:R-:W-:Y:S01]  /*2b20*/  IMAD R54, R0, R6, R7 ;  /* 0x0000000600367224 */ /* 0x000fe200078e0207 */
[----:B------:R-:W-:Y:S01]  /*2b30*/  IABS R7, R8 ;  /* 0x0000000800077213 */ /* 0x000fe20000000000 */
[----:B------:R-:W-:-:S02]  /*2b40*/  @!P6 IMAD.IADD R52, R52, 0x1, -R0 ;  /* 0x000000013434e824 */ /* 0x000fc400078e0a00 */
[----:B------:R-:W-:Y:S01]  /*2b50*/  @!P2 IMAD.MOV R64, RZ, RZ, -R64 ;  /* 0x000000ffff40a224 */ /* 0x000fe200078e0a40 */
[----:B------:R-:W-:Y:S01]  /*2b60*/  ISETP.GT.U32.AND P2, PT, R0, R62, PT ;  /* 0x0000003e0000720c */ /* 0x000fe20003f44070 */
[----:B------:R-:W-:Y:S01]  /*2b70*/  @!P5 IMAD.IADD R50, R50, 0x1, -R0 ;  /* 0x000000013232d824 */ /* 0x000fe200078e0a00 */
[----:B------:R-:W-:Y:S01]  /*2b80*/  ISETP.GT.U32.AND P6, PT, R0, R52, PT ;  /* 0x000000340000720c */ /* 0x000fe20003fc4070 */
[----:B------:R-:W-:Y:S01]  /*2b90*/  IMAD.HI.U32 R5, R4, R11, RZ ;  /* 0x0000000b04057227 */ /* 0x000fe200078e00ff */
[----:B------:R-:W-:-:S03]  /*2ba0*/  ISETP.GT.U32.AND P5, PT, R0, R54, PT ;  /* 0x000000360000720c */ /* 0x000fc60003fa4070 */
[----:B------:R-:W-:Y:S02]  /*2bb0*/  IMAD.MOV R5, RZ, RZ, -R5 ;  /* 0x000000ffff057224 */ /* 0x000fe400078e0a05 */
[----:B------:R-:W-:-:S04]  /*2bc0*/  IMAD.HI.U32 R6, R4, R9, RZ ;  /* 0x0000000904067227 */ /* 0x000fc800078e00ff */
[----:B------:R-:W-:Y:S01]  /*2bd0*/  IMAD R220, R0, R5, R11 ;  /* 0x0000000500dc7224 */ /* 0x000fe200078e020b */
[----:B------:R-:W-:Y:S01]  /*2be0*/  IABS R11, R19 ;  /* 0x00000013000b7213 */ /* 0x000fe20000000000 */
[--C-:B------:R-:W-:Y:S01]  /*2bf0*/  @!P2 IMAD.IADD R62, R62, 0x1, -R0.reuse ;  /* 0x000000013e3ea824 */ /* 0x100fe200078e0a00 */
[----:B------:R-:W-:Y:S01]  /*2c00*/  ISETP.GE.AND P2, PT, R17, RZ, PT ;  /* 0x000000ff1100720c */ /* 0x000fe20003f46270 */
[--C-:B------:R-:W-:Y:S01]  /*2c10*/  @!P6 IMAD.IADD R52, R52, 0x1, -R0.reuse ;  /* 0x000000013434e824 */ /* 0x100fe200078e0a00 */
[----:B------:R-:W-:Y:S01]  /*2c20*/  ISETP.GT.U32.AND P6, PT, R0, R220, PT ;  /* 0x000000dc0000720c */ /* 0x000fe20003fc4070 */
[----:B------:R-:W-:Y:S01]  /*2c30*/  @!P5 IMAD.IADD R54, R54, 0x1, -R0 ;  /* 0x000000013636d824 */ /* 0x000fe200078e0a00 */
[----:B------:R-:W-:Y:S01]  /*2c40*/  ISETP.GT.U32.AND P5, PT, R0, R62, PT ;  /* 0x0000003e0000720c */ /* 0x000fe20003fa4070 */
[----:B------:R-:W-:Y:S01]  /*2c50*/  IMAD.HI.U32 R5, R4, R7, RZ ;  /* 0x0000000704057227 */ /* 0x000fe200078e00ff */
[----:B------:R-:W-:-:S03]  /*2c60*/  LOP3.LUT R17, R2, 0x12c, RZ, 0xfc, !PT ;  /* 0x0000012c02117812 */ /* 0x000fc600078efcff */
[----:B------:R-:W-:Y:S02]  /*2c70*/  IMAD.MOV R5, RZ, RZ, -R5 ;  /* 0x000000ffff057224 */ /* 0x000fe400078e0a05 */
[----:B------:R-:W-:Y:S02]  /*2c80*/  IMAD.MOV R6, RZ, RZ, -R6 ;  /* 0x000000ffff067224 */ /* 0x000fe400078e0a06 */
[----:B------:R-:W-:Y:S02]  /*2c90*/  IMAD R60, R0, R5, R7 ;  /* 0x00000005003c7224 */ /* 0x000fe400078e0207 */
[--C-:B------:R-:W-:Y:S01]  /*2ca0*/  @!P6 IMAD.IADD R220, R220, 0x1, -R0.reuse ;  /* 0x00000001dcdce824 */ /* 0x100fe200078e0a00 */
[----:B------:R-:W-:Y:S01]  /*2cb0*/  ISETP.GT.U32.AND P6, PT, R0, R54, PT ;  /* 0x000000360000720c */ /* 0x000fe20003fc4070 */
[----:B------:R-:W-:Y:S01]  /*2cc0*/  @!P5 IMAD.IADD R62, R62, 0x1, -R0 ;  /* 0x000000013e3ed824 */ /* 0x000fe200078e0a00 */
[C---:B------:R-:W-:Y:S01]  /*2cd0*/  ISETP.GT.U32.AND P5, PT, R0.reuse, R60, PT ;  /* 0x0000003c0000720c */ /* 0x040fe20003fa4070 */
[----:B------:R-:W-:-:S02]  /*2ce0*/  IMAD R56, R0, R6, R9 ;  /* 0x0000000600387224 */ /* 0x000fc400078e0209 */
[----:B------:R-:W-:-:S04]  /*2cf0*/  IMAD.HI.U32 R6, R4, R13, RZ ;  /* 0x0000000d04067227 */ /* 0x000fc800078e00ff */
[----:B------:R-:W-:Y:S02]  /*2d00*/  IMAD.MOV R6, RZ, RZ, -R6 ;  /* 0x000000ffff067224 */ /* 0x000fe400078e0a06 */
[----:B------:R-:W-:-:S04]  /*2d10*/  IMAD.HI.U32 R5, R4, R11, RZ ;  /* 0x0000000b04057227 */ /* 0x000fc800078e00ff */
[--C-:B------:R-:W-:Y:S01]  /*2d20*/  @!P6 IMAD.IADD R54, R54, 0x1, -R0.reuse ;  /* 0x000000013636e824 */ /* 0x100fe200078e0a00 */
[C---:B------:R-:W-:Y:S01]  /*2d30*/  ISETP.GT.U32.AND P6, PT, R0.reuse, R56, PT ;  /* 0x000000380000720c */ /* 0x040fe20003fc4070 */
[----:B------:R-:W-:Y:S01]  /*2d40*/  IMAD R98, R0, R6, R13 ;  /* 0x0000000600627224 */ /* 0x000fe200078e020d */
[----:B------:R-:W-:Y:S01]  /*2d50*/  LOP3.LUT R6, R2, 0x148, RZ, 0xfc, !PT ;  /* 0x0000014802067812 */ /* 0x000fe200078efcff */
[----:B------:R-:W-:Y:S02]  /*2d60*/  @!P5 IMAD.IADD R60, R60, 0x1, -R0 ;  /* 0x000000013c3cd824 */ /* 0x000fe400078e0a00 */
[----:B------:R-:W-:Y:S01]  /*2d70*/  @!P3 IMAD.MOV R52, RZ, RZ, -R52 ;  /* 0x000000ffff34b224 */ /* 0x000fe200078e0a34 */
[----:B------:R-:W-:Y:S01]  /*2d80*/  ISETP.GE.AND P3, PT, R8, RZ, PT ;  /* 0x000000ff0800720c */ /* 0x000fe20003f66270 */
[----:B------:R-:W-:Y:S01]  /*2d90*/  @!P0 IMAD.MOV R62, RZ, RZ, -R62 ;  /* 0x000000ffff3e8224 */ /* 0x000fe200078e0a3e */
[C---:B------:R-:W-:Y:S01]  /*2da0*/  ISETP.GT.U32.AND P0, PT, R0.reuse, R60, PT ;  /* 0x0000003c0000720c */ /* 0x040fe20003f04070 */
[----:B------:R-:W-:Y:S01]  /*2db0*/  @!P4 IMAD.MOV R54, RZ, RZ, -R54 ;  /* 0x000000ffff36c224 */ /* 0x000fe200078e0a36 */
[----:B------:R-:W-:Y:S01]  /*2dc0*/  ISETP.GT.U32.AND P4, PT, R0, R98, PT ;  /* 0x000000620000720c */ /* 0x000fe20003f84070 */
[----:B------:R-:W-:Y:S01]  /*2dd0*/  IMAD.MOV R5, RZ, RZ, -R5 ;  /* 0x000000ffff057224 */ /* 0x000fe200078e0a05 */
[----:B------:R-:W-:Y:S01]  /*2de0*/  LOP3.LUT R8, R2, 0x14c, RZ, 0xfc, !PT ;  /* 0x0000014c02087812 */ /* 0x000fe200078efcff */
[----:B------:R-:W-:Y:S01]  /*2df0*/  @!P6 IMAD.IADD R56, R56, 0x1, -R0 ;  /* 0x000000013838e824 */ /* 0x000fe200078e0a00 */
[----:B------:R-:W-:Y:S01]  /*2e00*/  IABS R9, R6 ;  /* 0x0000000600097213 */ /* 0x000fe20000000000 */
[C---:B------:R-:W-:Y:S01]  /*2e10*/  IMAD R58, R0.reuse, R5, R11 ;  /* 0x00000005003a7224 */ /* 0x040fe200078e020b */
[----:B------:R-:W-:Y:S01]  /*2e20*/  IABS R7, R8 ;  /* 0x0000000800077213 */ /* 0x000fe20000000000 */
[----:B------:R-:W-:Y:S01]  /*2e30*/  @!P1 IMAD.MOV R50, RZ, RZ, -R50 ;  /* 0x000000ffff329224 */ /* 0x000fe200078e0a32 */
[----:B------:R-:W-:-:S02]  /*2e40*/  ISETP.GT.U32.AND P6, PT, R0, R56, PT ;  /* 0x000000380000720c */ /* 0x000fc40003fc4070 */
[----:B------:R-:W-:Y:S01]  /*2e50*/  ISETP.GT.U32.AND P5, PT, R0, R58, PT ;  /* 0x0000003a0000720c */ /* 0x000fe20003fa4070 */
[----:B------:R-:W-:Y:S01]  /*2e60*/  IMAD.HI.U32 R5, R4, R7, RZ ;  /* 0x0000000704057227 */ /* 0x000fe200078e00ff */
[----:B------:R-:W-:-:S03]  /*2e70*/  ISETP.GT.U32.AND P1, PT, R0, R220, PT ;  /* 0x000000dc0000720c */ /* 0x000fc60003f24070 */
[--C-:B------:R-:W-:Y:S01]  /*2e80*/  @!P0 IMAD.IADD R60, R60, 0x1, -R0.reuse ;  /* 0x000000013c3c8824 */ /* 0x100fe200078e0a00 */
        /* <DEDUP_REMOVED lines=8> */
[----:B------:R-:W-:Y:S01]  /*2f10*/  LOP3.LUT R7, R2, 0x13c, RZ, 0xfc, !PT ;  /* 0x0000013c02077812 */ /* 0x000fe200078efcff */
[----:B------:R-:W-:Y:S01]  /*2f20*/  IMAD.HI.U32 R5, R4, R9, RZ ;  /* 0x0000000904057227 */ /* 0x000fe200078e00ff */
[----:B------:R-:W-:-:S02]  /*2f30*/  IABS R13, R8 ;  /* 0x00000008000d7213 */ /* 0x000fc40000000000 */
[----:B------:R-:W-:Y:S01]  /*2f40*/  IABS R11, R7 ;  /* 0x00000007000b7213 */ /* 0x000fe20000000000 */
[----:B------:R-:W-:Y:S01]  /*2f50*/  IMAD.MOV R5, RZ, RZ, -R5 ;  /* 0x000000ffff057224 */ /* 0x000fe200078e0a05 */
[----:B------:R-:W-:Y:S01]  /*2f60*/  LOP3.LUT R21, R2, 0xe0, RZ, 0xfc, !PT ;  /* 0x000000e002157812 */ /* 0x000fe200078efcff */
[--C-:B------:R-:W-:Y:S02]  /*2f70*/  @!P5 IMAD.IADD R58, R58, 0x1, -R0.reuse ;  /* 0x000000013a3ad824 */ /* 0x100fe400078e0a00 */
[--C-:B------:R-:W-:Y:S01]  /*2f80*/  @!P6 IMAD.IADD R56, R56, 0x1, -R0.reuse ;  /* 0x000000013838e824 */ /* 0x100fe200078e0a00 */
[C---:B------:R-:W-:Y:S01]  /*2f90*/  ISETP.GT.U32.AND P6, PT, R0.reuse, R100, PT ;  /* 0x000000640000720c */ /* 0x040fe20003fc4070 */
[C---:B------:R-:W-:Y:S01]  /*2fa0*/  IMAD R222, R0.reuse, R5, R9 ;  /* 0x0000000500de7224 */ /* 0x040fe200078e0209 */
[----:B------:R-:W-:Y:S01]  /*2fb0*/  ISETP.GT.U32.AND P5, PT, R0, R58, PT ;  /* 0x0000003a0000720c */ /* 0x000fe20003fa4070 */
[--C-:B------:R-:W-:Y:S01]  /*2fc0*/  @!P1 IMAD.IADD R220, R220, 0x1, -R0.reuse ;  /* 0x00000001dcdc9824 */ /* 0x100fe200078e0a00 */
[----:B------:R-:W-:Y:S01]  /*2fd0*/  ISETP.GE.AND P1, PT, R10, RZ, PT ;  /* 0x000000ff0a00720c */ /* 0x000fe20003f26270 */
[----:B------:R-:W-:Y:S01]  /*2fe0*/  @!P3 IMAD.IADD R98, R98, 0x1, -R0 ;  /* 0x000000016262b824 */ /* 0x000fe200078e0a00 */
[----:B------:R-:W-:Y:S01]  /*2ff0*/  ISETP.GT.U32.AND P3, PT, R0, R222, PT ;  /* 0x000000de0000720c */ /* 0x000fe20003f64070 */
[----:B------:R-:W-:Y:S01]  /*3000*/  @!P2 IMAD.MOV R220, RZ, RZ, -R220 ;  /* 0x000000ffffdca224 */ /* 0x000fe200078e0adc */
[----:B------:R-:W-:Y:S01]  /*3010*/  ISETP.GE.AND P2, PT, R19, RZ, PT ;  /* 0x000000ff1300720c */ /* 0x000fe20003f46270 */
[----:B------:R-:W-:Y:S01]  /*3020*/  @!P0 IMAD.MOV R98, RZ, RZ, -R98 ;  /* 0x000000ffff628224 */ /* 0x000fe200078e0a62 */
[----:B------:R-:W-:-:S02]  /*3030*/  LOP3.LUT R5, R2, 0x144, RZ, 0xfc, !PT ;  /* 0x0000014402057812 */ /* 0x000fc400078efcff */
[----:B------:R-:W-:Y:S01]  /*3040*/  ISETP.GE.AND P0, PT, R7, RZ, PT ;  /* 0x000000ff0700720c */ /* 0x000fe20003f06270 */
[--C-:B------:R-:W-:Y:S01]  /*3050*/  @!P6 IMAD.IADD R100, R100, 0x1, -R0.reuse ;  /* 0x000000016464e824 */ /* 0x100fe200078e0a00 */
[----:B------:R-:W-:Y:S01]  /*3060*/  IABS R9, R5 ;  /* 0x0000000500097213 */ /* 0x000fe20000000000 */
[----:B------:R-:W-:Y:S01]  /*3070*/  @!P5 IMAD.IADD R58, R58, 0x1, -R0 ;  /* 0x000000013a3ad824 */ /* 0x000fe200078e0a00 */
[----:B------:R-:W-:Y:S01]  /*3080*/  ISETP.GE.AND P5, PT, R6, RZ, PT ;  /* 0x000000ff0600720c */ /* 0x000fe20003fa6270 */
[----:B------:R-:W-:Y:S01]  /*3090*/  @!P1 IMAD.MOV R56, RZ, RZ, -R56 ;  /* 0x000000ffff389224 */ /* 0x000fe200078e0a38 */
[----:B------:R-:W-:Y:S01]  /*30a0*/  LOP3.LUT R6, R2, 0x140, RZ, 0xfc, !PT ;  /* 0x0000014002067812 */ /* 0x000fe200078efcff */
[----:B------:R-:W-:Y:S01]  /*30b0*/  @!P3 IMAD.IADD R222, R222, 0x1, -R0 ;  /* 0x00000001dedeb824 */ /* 0x000fe200078e0a00 */
[----:B------:R-:W-:Y:S01]  /*30c0*/  ISETP.GT.U32.AND P6, PT, R0, R100, PT ;  /* 0x000000640000720c */ /* 0x000fe20003fc4070 */
[----:B------:R-:W-:Y:S01]  /*30d0*/  @!P2 IMAD.MOV R58, RZ, RZ, -R58 ;  /* 0x000000ffff3aa224 */ /* 0x000fe200078e0a3a */
[----:B------:R-:W-:-:S02]  /*30e0*/  ISETP.GE.AND P2, PT, R6, RZ, PT ;  /* 0x000000ff0600720c */ /* 0x000fc40003f46270 */
[----:B------:R-:W-:Y:S02]  /*30f0*/  IABS R6, R6 ;  /* 0x0000000600067213 */ /* 0x000fe40000000000 */
[----:B------:R-:W-:Y:S01]  /*3100*/  ISETP.GE.AND P1, PT, R5, RZ, PT ;  /* 0x000000ff0500720c */ /* 0x000fe20003f26270 */
[----:B------:R-:W-:Y:S01]  /*3110*/  IMAD.HI.U32 R5, R4, R9, RZ ;  /* 0x0000000904057227 */ /* 0x000fe200078e00ff */
[----:B------:R-:W-:Y:S02]  /*3120*/  ISETP.GT.U32.AND P3, PT, R0, R222, PT ;  /* 0x000000de0000720c */ /* 0x000fe40003f64070 */
[----:B------:R-:W-:Y:S01]  /*3130*/  LOP3.LUT R19, R2, 0x128, RZ, 0xfc, !PT ;  /* 0x0000012802137812 */ /* 0x000fe200078efcff */
[----:B------:R-:W-:Y:S02]  /*3140*/  IMAD.MOV.U32 R7, RZ, RZ, R6 ;  /* 0x000000ffff077224 */ /* 0x000fe400078e0006 */
[----:B------:R-:W-:Y:S01]  /*3150*/  IMAD.MOV R102, RZ, RZ, -R5 ;  /* 0x000000ffff667224 */ /* 0x000fe200078e0a05 */
[----:B------:R-:W-:Y:S01]  /*3160*/  IABS R10, R19 ;  /* 0x00000013000a7213 */ /* 0x000fe20000000000 */
[----:B------:R-:W-:-:S04]  /*3170*/  IMAD.HI.U32 R6, R4, R11, RZ ;  /* 0x0000000b04067227 */ /* 0x000fc800078e00ff */
[----:B------:R-:W-:Y:S01]  /*3180*/  @!P6 IMAD.IADD R100, R100, 0x1, -R0 ;  /* 0x000000016464e824 */ /* 0x000fe200078e0a00 */
[----:B------:R-:W-:Y:S01]  /*3190*/  ISETP.GE.AND P6, PT, R8, RZ, PT ;  /* 0x000000ff0800720c */ /* 0x000fe20003fc6270 */
[C---:B------:R-:W-:Y:S01]  /*31a0*/  IMAD R102, R0.reuse, R102, R9 ;  /* 0x0000006600667224 */ /* 0x040fe200078e0209 */
[----:B------:R-:W-:Y:S01]  /*31b0*/  IABS R8, R17 ;  /* 0x0000001100087213 */ /* 0x000fe20000000000 */
[----:B------:R-:W-:Y:S02]  /*31c0*/  IMAD.MOV R6, RZ, RZ, -R6 ;  /* 0x000000ffff067224 */ /* 0x000fe400078e0a06 */
[----:B------:R-:W-:Y:S01]  /*31d0*/  @!P4 IMAD.MOV R100, RZ, RZ, -R100 ;  /* 0x000000ffff64c224 */ /* 0x000fe200078e0a64 */
[----:B------:R-:W-:Y:S01]  /*31e0*/  ISETP.GT.U32.AND P4, PT, R0, R102, PT ;  /* 0x000000660000720c */ /* 0x000fe20003f84070 */
[----:B------:R-:W-:Y:S02]  /*31f0*/  @!P3 IMAD.IADD R222, R222, 0x1, -R0 ;  /* 0x00000001dedeb824 */ /* 0x000fe400078e0a00 */
[----:B------:R-:W-:Y:S01]  /*3200*/  IMAD R224, R0, R6, R11 ;  /* 0x0000000600e07224 */ /* 0x000fe200078e020b */
[----:B------:R-:W-:Y:S01]  /*3210*/  LOP3.LUT R11, R2, 0x134, RZ, 0xfc, !PT ;  /* 0x00000134020b7812 */ /* 0x000fe200078efcff */
[----:B------:R-:W-:-:S04]  /*3220*/  IMAD.HI.U32 R5, R4, R7, RZ ;  /* 0x0000000704057227 */ /* 0x000fc800078e00ff */
[----:B------:R-:W-:Y:S01]  /*3230*/  @!P5 IMAD.MOV R222, RZ, RZ, -R222 ;  /* 0x000000ffffded224 */ /* 0x000fe200078e0ade */
[----:B------:R-:W-:Y:S01]  /*3240*/  ISETP.GT.U32.AND P5, PT, R0, R224, PT ;  /* 0x000000e00000720c */ /* 0x000fe20003fa4070 */
[----:B------:R-:W-:Y:S02]  /*3250*/  IMAD.MOV R104, RZ, RZ, -R5 ;  /* 0x000000ffff687224 */ /* 0x000fe400078e0a05 */
[----:B------:R-:W-:-:S04]  /*3260*/  IMAD.HI.U32 R5, R4, R13, RZ ;  /* 0x0000000d04057227 */ /* 0x000fc800078e00ff */
[----:B------:R-:W-:Y:S02]  /*3270*/  IMAD.MOV R5, RZ, RZ, -R5 ;  /* 0x000000ffff057224 */ /* 0x000fe400078e0a05 */
[C---:B------:R-:W-:Y:S01]  /*3280*/  IMAD R104, R0.reuse, R104, R7 ;  /* 0x0000006800687224 */ /* 0x040fe200078e0207 */
[----:B------:R-:W-:Y:S01]  /*3290*/  IABS R7, R11 ;  /* 0x0000000b00077213 */ /* 0x000fe20000000000 */
[----:B------:R-:W-:Y:S01]  /*32a0*/  IMAD R108, R0, R5, R13 ;  /* 0x00000005006c7224 */ /* 0x000fe200078e020d */
[----:B------:R-:W-:Y:S01]  /*32b0*/  LOP3.LUT R13, R2, 0x130, RZ, 0xfc, !PT ;  /* 0x00000130020d7812 */ /* 0x000fe200078efcff */
[--C-:B------:R-:W-:Y:S01]  /*32c0*/  @!P4 IMAD.IADD R102, R102, 0x1, -R0.reuse ;  /* 0x000000016666c824 */ /* 0x100fe200078e0a00 */
[----:B------:R-:W-:Y:S01]  /*32d0*/  ISETP.GT.U32.AND P3, PT, R0, R104, PT ;  /* 0x000000680000720c */ /* 0x000fe20003f64070 */
[----:B------:R-:W-:Y:S01]  /*32e0*/  @!P5 IMAD.IADD R224, R224, 0x1, -R0 ;  /* 0x00000001e0e0d824 */ /* 0x000fe200078e0a00 */
[----:B------:R-:W-:Y:S01]  /*32f0*/  IABS R9, R13 ;  /* 0x0000000d00097213 */ /* 0x000fe20000000000 */
[----:B------:R-:W-:Y:S01]  /*3300*/  IMAD.HI.U32 R5, R4, R7, RZ ;  /* 0x0000000704057227 */ /* 0x000fe200078e00ff */
[----:B------:R-:W-:-:S02]  /*3310*/  ISETP.GT.U32.AND P4, PT, R0, R102, PT ;  /* 0x000000660000720c */ /* 0x000fc40003f84070 */
[----:B------:R-:W-:Y:S01]  /*3320*/  ISETP.GT.U32.AND P5, PT, R0, R224, PT ;  /* 0x000000e00000720c */ /* 0x000fe20003fa4070 */
[----:B------:R-:W-:-:S04]  /*3330*/  IMAD.HI.U32 R6, R4, R9, RZ ;  /* 0x0000000904067227 */ /* 0x000fc800078e00ff */
[----:B------:R-:W-:Y:S02]  /*3340*/  IMAD.MOV R6, RZ, RZ, -R6 ;  /* 0x000000ffff067224 */ /* 0x000fe400078e0a06 */
[--C-:B------:R-:W-:Y:S02]  /*3350*/  @!P3 IMAD.IADD R104, R104, 0x1, -R0.reuse ;  /* 0x000000016868b824 */ /* 0x100fe400078e0a00 */
[----:B------:R-:W-:Y:S02]  /*3360*/  IMAD R112, R0, R6, R9 ;  /* 0x0000000600707224 */ /* 0x000fe400078e0209 */
[--C-:B------:R-:W-:Y:S01]  /*3370*/  @!P4 IMAD.IADD R102, R102, 0x1, -R0.reuse ;  /* 0x000000016666c824 */ /* 0x100fe200078e0a00 */
[----:B------:R-:W-:Y:S01]  /*3380*/  ISETP.GT.U32.AND P4, PT, R0, R108, PT ;  /* 0x0000006c0000720c */ /* 0x000fe20003f84070 */
[----:B------:R-:W-:Y:S01]  /*3390*/  @!P5 IMAD.IADD R224, R224, 0x1, -R0 ;  /* 0x00000001e0e0d824 */ /* 0x000fe200078e0a00 */
[C---:B------:R-:W-:Y:S01]  /*33a0*/  ISETP.GT.U32.AND P3, PT, R0.reuse, R104, PT ;  /* 0x000000680000720c */ /* 0x040fe20003f64070 */
[----:B------:R-:W-:Y:S01]  /*33b0*/  IMAD.MOV R5, RZ, RZ, -R5 ;  /* 0x000000ffff057224 */ /* 0x000fe200078e0a05 */
[----:B------:R-:W-:Y:S01]  /*33c0*/  ISETP.GT.U32.AND P5, PT, R0, R112, PT ;  /* 0x000000700000720c */ /* 0x000fe20003fa4070 */
[----:B------:R-:W-:-:S02]  /*33d0*/  @!P1 IMAD.MOV R102, RZ, RZ, -R102 ;  /* 0x000000ffff669224 */ /* 0x000fc400078e0a66 */
[----:B------:R-:W-:Y:S02]  /*33e0*/  IMAD R106, R0, R5, R7 ;  /* 0x00000005006a7224 */ /* 0x000fe400078e0207 */
[----:B------:R-:W-:Y:S01]  /*33f0*/  IMAD.MOV.U32 R7, RZ, RZ, R8 ;  /* 0x000000ffff077224 */ /* 0x000fe200078e0008 */
[C---:B------:R-:W-:Y:S01]  /*3400*/  LOP3.LUT R8, R2.reuse, 0x124, RZ, 0xfc, !PT ;  /* 0x0000012402087812 */ /* 0x040fe200078efcff */
[----:B------:R-:W-:Y:S01]  /*3410*/  IMAD.MOV.U32 R9, RZ, RZ, R10 ;  /* 0x000000ffff097224 */ /* 0x000fe200078e000a */
[----:B------:R-:W-:Y:S01]  /*3420*/  LOP3.LUT R10, R2, 0x11c, RZ, 0xfc, !PT ;  /* 0x0000011c020a7812 */ /* 0x000fe200078efcff */
[--C-:B------:R-:W-:Y:S01]  /*3430*/  @!P4 IMAD.IADD R108, R108, 0x1, -R0.reuse ;  /* 0x000000016c6cc824 */ /* 0x100fe200078e0a00 */
[----:B------:R-:W-:Y:S01]  /*3440*/  ISETP.GE.AND P4, PT, R11, RZ, PT ;  /* 0x000000ff0b00720c */ /* 0x000fe20003f86270 */
[----:B------:R-:W-:Y:S01]  /*3450*/  IMAD.HI.U32 R5, R4, R7, RZ ;  /* 0x0000000704057227 */ /* 0x000fe200078e00ff */
[----:B------:R-:W-:Y:S02]  /*3460*/  IABS R11, R8 ;  /* 0x00000008000b7213 */ /* 0x000fe40000000000 */
[----:B------:R-:W-:Y:S01]  /*3470*/  ISETP.GT.U32.AND P1, PT, R0, R108, PT ;  /* 0x0000006c0000720c */ /* 0x000fe20003f24070 */
[--C-:B------:R-:W-:Y:S01]  /*3480*/  @!P3 IMAD.IADD R104, R104, 0x1, -R0.reuse ;  /* 0x000000016868b824 */ /* 0x100fe200078e0a00 */
[----:B------:R-:W-:Y:S01]  /*3490*/  ISETP.GT.U32.AND P3, PT, R0, R106, PT ;  /* 0x0000006a0000720c */ /* 0x000fe20003f64070 */
[----:B------:R-:W-:-:S02]  /*34a0*/  @!P5 IMAD.IADD R112, R112, 0x1, -R0 ;  /* 0x000000017070d824 */ /* 0x000fc400078e0a00 */
[----:B------:R-:W-:Y:S02]  /*34b0*/  IMAD.MOV R5, RZ, RZ, -R5 ;  /* 0x000000ffff057224 */ /* 0x000fe400078e0a05 */
[----:B------:R-:W-:Y:S01]  /*34c0*/  IMAD.HI.U32 R6, R4, R9, RZ ;  /* 0x0000000904067227 */ /* 0x000fe200078e00ff */
[----:B------:R-:W-:-:S03]  /*34d0*/  ISETP.GT.U32.AND P5, PT, R0, R112, PT ;  /* 0x000000700000720c */ /* 0x000fc60003fa4070 */
[----:B------:R-:W-:Y:S02]  /*34e0*/  IMAD R114, R0, R5, R7 ;  /* 0x0000000500727224 */ /* 0x000fe400078e0207 */
[----:B------:R-:W-:-:S04]  /*34f0*/  IMAD.HI.U32 R5, R4, R11, RZ ;  /* 0x0000000b04057227 */ /* 0x000fc800078e00ff */
[----:B------:R-:W-:Y:S02]  /*3500*/  IMAD.MOV R6, RZ, RZ, -R6 ;  /* 0x000000ffff067224 */ /* 0x000fe400078e0a06 */
[----:B------:R-:W-:Y:S02]  /*3510*/  IMAD.MOV R5, RZ, RZ, -R5 ;  /* 0x000000ffff057224 */ /* 0x000fe400078e0a05 */
[--C-:B------:R-:W-:Y:S01]  /*3520*/  @!P3 IMAD.IADD R106, R106, 0x1, -R0.reuse ;  /* 0x000000016a6ab824 */ /* 0x100fe200078e0a00 */
[----:B------:R-:W-:Y:S01]  /*3530*/  ISETP.GE.AND P3, PT, R13, RZ, PT ;  /* 0x000000ff0d00720c */ /* 0x000fe20003f66270 */
[----:B------:R-:W-:Y:S01]  /*3540*/  IMAD R110, R0, R6, R9 ;  /* 0x00000006006e7224 */ /* 0x000fe200078e0209 */
[----:B------:R-:W-:Y:S01]  /*3550*/  LOP3.LUT R6, R2, 0x120, RZ, 0xfc, !PT ;  /* 0x0000012002067812 */ /* 0x000fe200078efcff */
[----:B------:R-:W-:Y:S01]  /*3560*/  @!P1 IMAD.IADD R108, R108, 0x1, -R0 ;  /* 0x000000016c6c9824 */ /* 0x000fe200078e0a00 */
[C---:B------:R-:W-:Y:S01]  /*3570*/  ISETP.GT.U32.AND P1, PT, R0.reuse, R114, PT ;  /* 0x000000720000720c */ /* 0x040fe20003f24070 */
[C---:B------:R-:W-:Y:S01]  /*3580*/  IMAD R226, R0.reuse, R5, R11 ;  /* 0x0000000500e27224 */ /* 0x040fe200078e020b */
[----:B------:R-:W-:Y:S01]  /*3590*/  IABS R7, R6 ;  /* 0x0000000600077213 */ /* 0x000fe20000000000 */
[----:B------:R-:W-:Y:S01]  /*35a0*/  @!P2 IMAD.MOV R104, RZ, RZ, -R104 ;  /* 0x000000ffff68a224 */ /* 0x000fe200078e0a68 */
[C---:B------:R-:W-:Y:S01]  /*35b0*/  ISETP.GT.U32.AND P2, PT, R0.reuse, R106, PT ;  /* 0x0000006a0000720c */ /* 0x040fe20003f44070 */
[----:B------:R-:W-:Y:S01]  /*35c0*/  @!P6 IMAD.MOV R108, RZ, RZ, -R108 ;  /* 0x000000ffff6ce224 */ /* 0x000fe200078e0a6c */
[----:B------:R-:W-:Y:S01]  /*35d0*/  ISETP.GT.U32.AND P6, PT, R0, R110, PT ;  /* 0x0000006e0000720c */ /* 0x000fe20003fc4070 */
[----:B------:R-:W-:Y:S01]  /*35e0*/  @!P5 IMAD.IADD R112, R112, 0x1, -R0 ;  /* 0x000000017070d824 */ /* 0x000fe200078e0a00 */
[----:B------:R-:W-:Y:S01]  /*35f0*/  ISETP.GT.U32.AND P5, PT, R0, R226, PT ;  /* 0x000000e20000720c */ /* 0x000fe20003fa4070 */
[----:B------:R-:W-:Y:S01]  /*3600*/  IMAD.HI.U32 R5, R4, R7, RZ ;  /* 0x0000000704057227 */ /* 0x000fe200078e00ff */
[----:B------:R-:W-:-:S02]  /*3610*/  IABS R9, R10 ;  /* 0x0000000a00097213 */ /* 0x000fc40000000000 */
[----:B------:R-:W-:Y:S01]  /*3620*/  LOP3.LUT R13, R2, 0x114, RZ, 0xfc, !PT ;  /* 0x00000114020d7812 */ /* 0x000fe200078efcff */
[--C-:B------:R-:W-:Y:S01]  /*3630*/  @!P1 IMAD.IADD R114, R114, 0x1, -R0.reuse ;  /* 0x0000000172729824 */ /* 0x100fe200078e0a00 */
[----:B------:R-:W-:Y:S01]  /*3640*/  ISETP.GE.AND P1, PT, R8, RZ, PT ;  /* 0x000000ff0800720c */ /* 0x000fe20003f26270 */
[----:B------:R-:W-:Y:S01]  /*3650*/  IMAD.MOV R116, RZ, RZ, -R5 ;  /* 0x000000ffff747224 */ /* 0x000fe200078e0a05 */
[----:B------:R-:W-:Y:S01]  /*3660*/  LOP3.LUT R8, R2, 0x118, RZ, 0xfc, !PT ;  /* 0x0000011802087812 */ /* 0x000fe200078efcff */
[--C-:B------:R-:W-:Y:S01]  /*3670*/  @!P2 IMAD.IADD R106, R106, 0x1, -R0.reuse ;  /* 0x000000016a6aa824 */ /* 0x100fe200078e0a00 */
[----:B------:R-:W-:Y:S01]  /*3680*/  IABS R11, R13 ;  /* 0x0000000d000b7213 */ /* 0x000fe20000000000 */
[--C-:B------:R-:W-:Y:S01]  /*3690*/  @!P6 IMAD.IADD R110, R110, 0x1, -R0.reuse ;  /* 0x000000016e6ee824 */ /* 0x100fe200078e0a00 */
[----:B------:R-:W-:Y:S01]  /*36a0*/  ISETP.GT.U32.AND P6, PT, R0, R114, PT ;  /* 0x000000720000720c */ /* 0x000fe20003fc4070 */
[----:B------:R-:W-:Y:S01]  /*36b0*/  @!P5 IMAD.IADD R226, R226, 0x1, -R0 ;  /* 0x00000001e2e2d824 */ /* 0x000fe200078e0a00 */
[----:B------:R-:W-:Y:S01]  /*36c0*/  ISETP.GE.AND P2, PT, R19, RZ, PT ;  /* 0x000000ff1300720c */ /* 0x000fe20003f46270 */
[----:B------:R-:W-:Y:S01]  /*36d0*/  @!P4 IMAD.MOV R106, RZ, RZ, -R106 ;  /* 0x000000ffff6ac224 */ /* 0x000fe200078e0a6a */
[----:B------:R-:W-:Y:S01]  /*36e0*/  ISETP.GT.U32.AND P5, PT, R0, R110, PT ;  /* 0x0000006e0000720c */ /* 0x000fe20003fa4070 */
[----:B------:R-:W-:Y:S01]  /*36f0*/  IMAD.HI.U32 R5, R4, R9, RZ ;  /* 0x0000000904057227 */ /* 0x000fe200078e00ff */
[----:B------:R-:W-:-:S02]  /*3700*/  ISETP.GT.U32.AND P4, PT, R0, R226, PT ;  /* 0x000000e20000720c */ /* 0x000fc40003f84070 */
[----:B------:R-:W-:Y:S01]  /*3710*/  LOP3.LUT R19, R2, 0xf0, RZ, 0xfc, !PT ;  /* 0x000000f002137812 */ /* 0x000fe200078efcff */
[----:B------:R-:W-:Y:S01]  /*3720*/  IMAD R116, R0, R116, R7 ;  /* 0x0000007400747224 */ /* 0x000fe200078e0207 */
[----:B------:R-:W-:Y:S01]  /*3730*/  IABS R7, R8 ;  /* 0x0000000800077213 */ /* 0x000fe20000000000 */
[----:B------:R-:W-:Y:S02]  /*3740*/  IMAD.MOV R5, RZ, RZ, -R5 ;  /* 0x000000ffff057224 */ /* 0x000fe400078e0a05 */
[----:B------:R-:W-:Y:S01]  /*3750*/  @!P6 IMAD.IADD R114, R114, 0x1, -R0 ;  /* 0x000000017272e824 */ /* 0x000fe200078e0a00 */
[C---:B------:R-:W-:Y:S01]  /*3760*/  ISETP.GT.U32.AND P6, PT, R0.reuse, R116, PT ;  /* 0x000000740000720c */ /* 0x040fe20003fc4070 */
[----:B------:R-:W-:Y:S02]  /*3770*/  IMAD R118, R0, R5, R9 ;  /* 0x0000000500767224 */ /* 0x000fe400078e0209 */
[----:B------:R-:W-:-:S04]  /*3780*/  IMAD.HI.U32 R5, R4, R7, RZ ;  /* 0x0000000704057227 */ /* 0x000fc800078e00ff */
[--C-:B------:R-:W-:Y:S01]  /*3790*/  @!P4 IMAD.IADD R226, R226, 0x1, -R0.reuse ;  /* 0x00000001e2e2c824 */ /* 0x100fe200078e0a00 */
[----:B------:R-:W-:Y:S01]  /*37a0*/  ISETP.GT.U32.AND P4, PT, R0, R118, PT ;  /* 0x000000760000720c */ /* 0x000fe20003f84070 */
[----:B------:R-:W-:Y:S01]  /*37b0*/  @!P5 IMAD.IADD R110, R110, 0x1, -R0 ;  /* 0x000000016e6ed824 */ /* 0x000fe200078e0a00 */
[----:B------:R-:W-:Y:S01]  /*37c0*/  ISETP.GE.AND P5, PT, R6, RZ, PT ;  /* 0x000000ff0600720c */ /* 0x000fe20003fa6270 */
[----:B------:R-:W-:Y:S01]  /*37d0*/  @!P0 IMAD.MOV R224, RZ, RZ, -R224 ;  /* 0x000000ffffe08224 */ /* 0x000fe200078e0ae0 */
[----:B------:R-:W-:Y:S01]  /*37e0*/  ISETP.GE.AND P0, PT, R17, RZ, PT ;  /* 0x000000ff1100720c */ /* 0x000fe20003f06270 */
[----:B------:R-:W-:Y:S01]  /*37f0*/  IMAD.HI.U32 R6, R4, R11, RZ ;  /* 0x0000000b04067227 */ /* 0x000fe200078e00ff */
[----:B------:R-:W-:-:S03]  /*3800*/  LOP3.LUT R17, R2, 0x110, RZ, 0xfc, !PT ;  /* 0x0000011002117812 */ /* 0x000fc600078efcff */
[----:B------:R-:W-:Y:S02]  /*3810*/  IMAD.MOV R5, RZ, RZ, -R5 ;  /* 0x000000ffff057224 */ /* 0x000fe400078e0a05 */
[----:B------:R-:W-:Y:S01]  /*3820*/  @!P6 IMAD.IADD R116, R116, 0x1, -R0 ;  /* 0x000000017474e824 */ /* 0x000fe200078e0a00 */
[----:B------:R-:W-:Y:S01]  /*3830*/  ISETP.GE.AND P6, PT, R10, RZ, PT ;  /* 0x000000ff0a00720c */ /* 0x000fe20003fc6270 */
[----:B------:R-:W-:Y:S01]  /*3840*/  IMAD.MOV R6, RZ, RZ, -R6 ;  /* 0x000000ffff067224 */ /* 0x000fe200078e0a06 */
[----:B------:R-:W-:Y:S01]  /*3850*/  LOP3.LUT R10, R2, 0x10c, RZ, 0xfc, !PT ;  /* 0x0000010c020a7812 */ /* 0x000fe200078efcff */
[----:B------:R-:W-:Y:S01]  /*3860*/  IMAD R120, R0, R5, R7 ;  /* 0x0000000500787224 */ /* 0x000fe200078e0207 */
[----:B------:R-:W-:Y:S01]  /*3870*/  IABS R7, R17 ;  /* 0x0000001100077213 */ /* 0x000fe20000000000 */
[----:B------:R-:W-:Y:S01]  /*3880*/  @!P4 IMAD.IADD R118, R118, 0x1, -R0 ;  /* 0x000000017676c824 */ /* 0x000fe200078e0a00 */
[----:B------:R-:W-:Y:S01]  /*3890*/  IABS R9, R10 ;  /* 0x0000000a00097213 */ /* 0x000fe20000000000 */
[----:B------:R-:W-:Y:S01]  /*38a0*/  @!P3 IMAD.MOV R112, RZ, RZ, -R112 ;  /* 0x000000ffff70b224 */ /* 0x000fe200078e0a70 */
[C---:B------:R-:W-:Y:S01]  /*38b0*/  ISETP.GT.U32.AND P3, PT, R0.reuse, R116, PT ;  /* 0x000000740000720c */ /* 0x040fe20003f64070 */
[C---:B------:R-:W-:Y:S01]  /*38c0*/  IMAD R122, R0.reuse, R6, R11 ;  /* 0x00000006007a7224 */ /* 0x040fe200078e020b */
[----:B------:R-:W-:Y:S01]  /*38d0*/  ISETP.GT.U32.AND P4, PT, R0, R118, PT ;  /* 0x000000760000720c */ /* 0x000fe20003f84070 */
[----:B------:R-:W-:Y:S01]  /*38e0*/  IMAD.HI.U32 R5, R4, R7, RZ ;  /* 0x0000000704057227 */ /* 0x000fe200078e00ff */
[----:B------:R-:W-:-:S03]  /*38f0*/  LOP3.LUT R11, R2, 0x104, RZ, 0xfc, !PT ;  /* 0x00000104020b7812 */ /* 0x000fc600078efcff */
[----:B------:R-:W-:Y:S01]  /*3900*/  @!P2 IMAD.MOV R110, RZ, RZ, -R110 ;  /* 0x000000ffff6ea224 */ /* 0x000fe200078e0a6e */
[----:B------:R-:W-:Y:S01]  /*3910*/  ISETP.GT.U32.AND P2, PT, R0, R122, PT ;  /* 0x0000007a0000720c */ /* 0x000fe20003f44070 */
[----:B------:R-:W-:-:S04]  /*3920*/  IMAD.HI.U32 R6, R4, R9, RZ ;  /* 0x0000000904067227 */ /* 0x000fc800078e00ff */
[----:B------:R-:W-:Y:S02]  /*3930*/  IMAD.MOV R5, RZ, RZ, -R5 ;  /* 0x000000ffff057224 */ /* 0x000fe400078e0a05 */
[----:B------:R-:W-:Y:S01]  /*3940*/  @!P0 IMAD.MOV R114, RZ, RZ, -R114 ;  /* 0x000000ffff728224 */ /* 0x000fe200078e0a72 */
[----:B------:R-:W-:Y:S01]  /*3950*/  ISETP.GT.U32.AND P0, PT, R0, R120, PT ;  /* 0x000000780000720c */ /* 0x000fe20003f04070 */
[----:B------:R-:W-:Y:S01]  /*3960*/  @!P3 IMAD.IADD R116, R116, 0x1, -R0 ;  /* 0x000000017474b824 */ /* 0x000fe200078e0a00 */
[----:B------:R-:W-:Y:S01]  /*3970*/  ISETP.GE.AND P3, PT, R13, RZ, PT ;  /* 0x000000ff0d00720c */ /* 0x000fe20003f66270 */
[----:B------:R-:W-:Y:S01]  /*3980*/  IMAD.MOV R6, RZ, RZ, -R6 ;  /* 0x000000ffff067224 */ /* 0x000fe200078e0a06 */
[----:B------:R-:W-:Y:S01]  /*3990*/  LOP3.LUT R13, R2, 0xf8, RZ, 0xfc, !PT ;  /* 0x000000f8020d7812 */ /* 0x000fe200078efcff */
[----:B------:R-:W-:Y:S02]  /*39a0*/  IMAD R124, R0, R5, R7 ;  /* 0x00000005007c7224 */ /* 0x000fe400078e0207 */
[----:B------:R-:W-:Y:S01]  /*39b0*/  @!P4 IMAD.IADD R118, R118, 0x1, -R0 ;  /* 0x000000017676c824 */ /* 0x000fe200078e0a00 */
[----:B------:R-:W-:Y:S01]  /*39c0*/  ISETP.GE.AND P4, PT, R17, RZ, PT ;  /* 0x000000ff1100720c */ /* 0x000fe20003f86270 */
[----:B------:R-:W-:Y:S01]  /*39d0*/  IMAD R228, R0, R6, R9 ;  /* 0x0000000600e47224 */ /* 0x000fe200078e0209 */
[----:B------:R-:W-:Y:S01]  /*39e0*/  LOP3.LUT R6, R2, 0x108, RZ, 0xfc, !PT ;  /* 0x0000010802067812 */ /* 0x000fe200078efcff */
[----:B------:R-:W-:Y:S01]  /*39f0*/  @!P5 IMAD.MOV R116, RZ, RZ, -R116 ;  /* 0x000000ffff74d224 */ /* 0x000fe200078e0a74 */
[----:B------:R-:W-:Y:S01]  /*3a00*/  ISETP.GT.U32.AND P5, PT, R0, R124, PT ;  /* 0x0000007c0000720c */ /* 0x000fe20003fa4070 */
[----:B------:R-:W-:Y:S01]  /*3a10*/  @!P2 IMAD.IADD R122, R122, 0x1, -R0 ;  /* 0x000000017a7aa824 */ /* 0x000fe200078e0a00 */
[----:B------:R-:W-:Y:S01]  /*3a20*/  IABS R7, R6 ;  /* 0x0000000600077213 */ /* 0x000fe20000000000 */
[----:B------:R-:W-:Y:S01]  /*3a30*/  @!P6 IMAD.MOV R118, RZ, RZ, -R118 ;  /* 0x000000ffff76e224 */ /* 0x000fe200078e0a76 */
[----:B------:R-:W-:Y:S01]  /*3a40*/  ISETP.GT.U32.AND P6, PT, R0, R228, PT ;  /* 0x000000e40000720c */ /* 0x000fe20003fc4070 */
[----:B------:R-:W-:Y:S01]  /*3a50*/  @!P0 IMAD.IADD R120, R120, 0x1, -R0 ;  /* 0x0000000178788824 */ /* 0x000fe200078e0a00 */
[----:B------:R-:W-:Y:S01]  /*3a60*/  ISETP.GT.U32.AND P2, PT, R0, R122, PT ;  /* 0x0000007a0000720c */ /* 0x000fe20003f44070 */
[----:B------:R-:W-:Y:S01]  /*3a70*/  IMAD.HI.U32 R5, R4, R7, RZ ;  /* 0x0000000704057227 */ /* 0x000fe200078e00ff */
[----:B------:R-:W-:-:S02]  /*3a80*/  IABS R9, R11 ;  /* 0x0000000b00097213 */ /* 0x000fc40000000000 */
[----:B------:R-:W-:Y:S01]  /*3a90*/  ISETP.GT.U32.AND P0, PT, R0, R120, PT ;  /* 0x000000780000720c */ /* 0x000fe20003f04070 */
[----:B------:R-:W-:Y:S01]  /*3aa0*/  IMAD.MOV R5, RZ, RZ, -R5 ;  /* 0x000000ffff057224 */ /* 0x000fe200078e0a05 */
[----:B------:R-:W-:Y:S01]  /*3ab0*/  LOP3.LUT R17, R2, 0xf4, RZ, 0xfc, !PT ;  /* 0x000000f402117812 */ /* 0x000fe200078efcff */
[--C-:B------:R-:W-:Y:S02]  /*3ac0*/  @!P5 IMAD.IADD R124, R124, 0x1, -R0.reuse ;  /* 0x000000017c7cd824 */ /* 0x100fe400078e0a00 */
[----:B------:R-:W-:Y:S02]  /*3ad0*/  IMAD R126, R0, R5, R7 ;  /* 0x00000005007e7224 */ /* 0x000fe400078e0207 */
[--C-:B------:R-:W-:Y:S01]  /*3ae0*/  @!P6 IMAD.IADD R228, R228, 0x1, -R0.reuse ;  /* 0x00000001e4e4e824 */ /* 0x100fe200078e0a00 */
[----:B------:R-:W-:Y:S01]  /*3af0*/  ISETP.GT.U32.AND P5, PT, R0, R124, PT ;  /* 0x0000007c0000720c */ /* 0x000fe20003fa4070 */
[----:B------:R-:W-:Y:S01]  /*3b00*/  @!P2 IMAD.IADD R122, R122, 0x1, -R0 ;  /* 0x000000017a7aa824 */ /* 0x000fe200078e0a00 */
[----:B------:R-:W-:Y:S01]  /*3b10*/  ISETP.GE.AND P2, PT, R6, RZ, PT ;  /* 0x000000ff0600720c */ /* 0x000fe20003f46270 */
[----:B------:R-:W-:Y:S01]  /*3b20*/  IMAD.HI.U32 R6, R4, R9, RZ ;  /* 0x0000000904067227 */ /* 0x000fe200078e00ff */
[----:B------:R-:W-:-:S03]  /*3b30*/  ISETP.GT.U32.AND P6, PT, R0, R228, PT ;  /* 0x000000e40000720c */ /* 0x000fc60003fc4070 */
[----:B------:R-:W-:Y:S01]  /*3b40*/  @!P0 IMAD.IADD R120, R120, 0x1, -R0 ;  /* 0x0000000178788824 */ /* 0x000fe200078e0a00 */
[----:B------:R-:W-:Y:S01]  /*3b50*/  ISETP.GE.AND P0, PT, R10, RZ, PT ;  /* 0x000000ff0a00720c */ /* 0x000fe20003f06270 */
[----:B------:R-:W-:Y:S01]  /*3b60*/  IMAD.MOV R6, RZ, RZ, -R6 ;  /* 0x000000ffff067224 */ /* 0x000fe200078e0a06 */
[----:B------:R-:W-:Y:S01]  /*3b70*/  LOP3.LUT R10, R2, 0x100, RZ, 0xfc, !PT ;  /* 0x00000100020a7812 */ /* 0x000fe200078efcff */
[----:B------:R-:W-:Y:S01]  /*3b80*/  @!P1 IMAD.MOV R226, RZ, RZ, -R226 ;  /* 0x000000ffffe29224 */ /* 0x000fe200078e0ae2 */
[----:B------:R-:W-:Y:S01]  /*3b90*/  ISETP.GE.AND P1, PT, R8, RZ, PT ;  /* 0x000000ff0800720c */ /* 0x000fe20003f26270 */
[----:B------:R-:W-:Y:S01]  /*3ba0*/  IMAD R128, R0, R6, R9 ;  /* 0x0000000600807224 */ /* 0x000fe200078e0209 */
[----:B------:R-:W-:Y:S01]  /*3bb0*/  IABS R8, R10 ;  /* 0x0000000a00087213 */ /* 0x000fe20000000000 */
[--C-:B------:R-:W-:Y:S01]  /*3bc0*/  @!P5 IMAD.IADD R124, R124, 0x1, -R0.reuse ;  /* 0x000000017c7cd824 */ /* 0x100fe200078e0a00 */
[----:B------:R-:W-:Y:S01]  /*3bd0*/  ISETP.GT.U32.AND P5, PT, R0, R126, PT ;  /* 0x0000007e0000720c */ /* 0x000fe20003fa4070 */
[----:B------:R-:W-:Y:S01]  /*3be0*/  @!P6 IMAD.IADD R228, R228, 0x1, -R0 ;  /* 0x00000001e4e4e824 */ /* 0x000fe200078e0a00 */
[----:B------:R-:W-:Y:S01]  /*3bf0*/  ISETP.GT.U32.AND P6, PT, R0, R128, PT ;  /* 0x000000800000720c */ /* 0x000fe20003fc4070 */
[----:B------:R-:W-:Y:S01]  /*3c00*/  IMAD.MOV.U32 R7, RZ, RZ, R8 ;  /* 0x000000ffff077224 */ /* 0x000fe200078e0008 */
[----:B------:R-:W-:Y:S01]  /*3c10*/  LOP3.LUT R8, R2, 0xfc, RZ, 0xfc, !PT ;  /* 0x000000fc02087812 */ /* 0x000fe200078efcff */
[----:B------:R-:W-:-:S02]  /*3c20*/  @!P4 IMAD.MOV R124, RZ, RZ, -R124 ;  /* 0x000000ffff7cc224 */ /* 0x000fc400078e0a7c */
[----:B------:R-:W-:Y:S01]  /*3c30*/  IMAD.HI.U32 R5, R4, R7, RZ ;  /* 0x0000000704057227 */ /* 0x000fe200078e00ff */
[----:B------:R-:W-:-:S03]  /*3c40*/  IABS R9, R8 ;  /* 0x0000000800097213 */ /* 0x000fc60000000000 */
[----:B------:R-:W-:Y:S02]  /*3c50*/  IMAD.MOV R5, RZ, RZ, -R5 ;  /* 0x000000ffff057224 */ /* 0x000fe400078e0a05 */
[----:B------:R-:W-:Y:S02]  /*3c60*/  @!P5 IMAD.IADD R126, R126, 0x1, -R0 ;  /* 0x000000017e7ed824 */ /* 0x000fe400078e0a00 */
[----:B------:R-:W-:Y:S01]  /*3c70*/  @!P1 IMAD.MOV R120, RZ, RZ, -R120 ;  /* 0x000000ffff789224 */ /* 0x000fe200078e0a78 */
[----:B------:R-:W-:Y:S01]  /*3c80*/  ISETP.GE.AND P1, PT, R11, RZ, PT ;  /* 0x000000ff0b00720c */ /* 0x000fe20003f26270 */
[----:B------:R-:W-:Y:S01]  /*3c90*/  @!P6 IMAD.IADD R128, R128, 0x1, -R0 ;  /* 0x000000018080e824 */ /* 0x000fe200078e0a00 */
[----:B------:R-:W-:Y:S01]  /*3ca0*/  IABS R11, R13 ;  /* 0x0000000d000b7213 */ /* 0x000fe20000000000 */
[C---:B------:R-:W-:Y:S01]  /*3cb0*/  IMAD R130, R0.reuse, R5, R7 ;  /* 0x0000000500827224 */ /* 0x040fe200078e0207 */
[----:B------:R-:W-:Y:S01]  /*3cc0*/  ISETP.GT.U32.AND P6, PT, R0, R126, PT ;  /* 0x0000007e0000720c */ /* 0x000fe20003fc4070 */
[----:B------:R-:W-:Y:S01]  /*3cd0*/  IMAD.HI.U32 R5, R4, R9, RZ ;  /* 0x0000000904057227 */ /* 0x000fe200078e00ff */
[----:B------:R-:W-:-:S02]  /*3ce0*/  IABS R7, R17 ;  /* 0x0000001100077213 */ /* 0x000fc40000000000 */
[----:B------:R-:W-:Y:S01]  /*3cf0*/  ISETP.GT.U32.AND P5, PT, R0, R130, PT ;  /* 0x000000820000720c */ /* 0x000fe20003fa4070 */
[----:B------:R-:W-:Y:S01]  /*3d00*/  IMAD.HI.U32 R6, R4, R11, RZ ;  /* 0x0000000b04067227 */ /* 0x000fe200078e00ff */
[----:B------:R-:W-:-:S03]  /*3d10*/  ISETP.GT.U32.AND P4, PT, R0, R128, PT ;  /* 0x000000800000720c */ /* 0x000fc60003f84070 */
[----:B------:R-:W-:Y:S02]  /*3d20*/  IMAD.MOV R5, RZ, RZ, -R5 ;  /* 0x000000ffff057224 */ /* 0x000fe400078e0a05 */
[----:B------:R-:W-:Y:S02]  /*3d30*/  IMAD.MOV R6, RZ, RZ, -R6 ;  /* 0x000000ffff067224 */ /* 0x000fe400078e0a06 */
[C---:B------:R-:W-:Y:S01]  /*3d40*/  IMAD R132, R0.reuse, R5, R9 ;  /* 0x0000000500847224 */ /* 0x040fe200078e0209 */
[----:B------:R-:W-:Y:S01]  /*3d50*/  IABS R9, R19 ;  /* 0x0000001300097213 */ /* 0x000fe20000000000 */
[----:B------:R-:W-:Y:S02]  /*3d60*/  IMAD R134, R0, R6, R11 ;  /* 0x0000000600867224 */ /* 0x000fe400078e020b */
[----:B------:R-:W-:Y:S01]  /*3d70*/  @!P6 IMAD.IADD R126, R126, 0x1, -R0 ;  /* 0x000000017e7ee824 */ /* 0x000fe200078e0a00 */
[----:B------:R-:W-:Y:S01]  /*3d80*/  ISETP.GT.U32.AND P6, PT, R0, R132, PT ;  /* 0x000000840000720c */ /* 0x000fe20003fc4070 */
[----:B------:R-:W-:-:S04]  /*3d90*/  IMAD.HI.U32 R5, R4, R7, RZ ;  /* 0x0000000704057227 */ /* 0x000fc800078e00ff */
[----:B------:R-:W-:Y:S01]  /*3da0*/  @!P2 IMAD.MOV R126, RZ, RZ, -R126 ;  /* 0x000000ffff7ea224 */ /* 0x000fe200078e0a7e */
[----:B------:R-:W-:Y:S01]  /*3db0*/  ISETP.GT.U32.AND P2, PT, R0, R134, PT ;  /* 0x000000860000720c */ /* 0x000fe20003f44070 */
[----:B------:R-:W-:Y:S02]  /*3dc0*/  IMAD.MOV R5, RZ, RZ, -R5 ;  /* 0x000000ffff057224 */ /* 0x000fe400078e0a05 */
[--C-:B------:R-:W-:Y:S02]  /*3dd0*/  @!P5 IMAD.IADD R130, R130, 0x1, -R0.reuse ;  /* 0x000000018282d824 */ /* 0x100fe400078e0a00 */
[----:B------:R-:W-:Y:S02]  /*3de0*/  IMAD R230, R0, R5, R7 ;  /* 0x0000000500e67224 */ /* 0x000fe400078e0207 */
[----:B------:R-:W-:Y:S01]  /*3df0*/  @!P6 IMAD.IADD R132, R132, 0x1, -R0 ;  /* 0x000000018484e824 */ /* 0x000fe200078e0a00 */
[----:B------:R-:W-:Y:S01]  /*3e00*/  ISETP.GT.U32.AND P5, PT, R0, R130, PT ;  /* 0x000000820000720c */ /* 0x000fe20003fa4070 */
[----:B------:R-:W-:Y:S01]  /*3e10*/  IMAD.HI.U32 R6, R4, R9, RZ ;  /* 0x0000000904067227 */ /* 0x000fe200078e00ff */
[----:B------:R-:W-:-:S03]  /*3e20*/  ISETP.GT.U32.AND P6, PT, R0, R230, PT ;  /* 0x000000e60000720c */ /* 0x000fc60003fc4070 */
[----:B------:R-:W-:Y:S01]  /*3e30*/  @!P2 IMAD.IADD R134, R134, 0x1, -R0 ;  /* 0x000000018686a824 */ /* 0x000fe200078e0a00 */
[----:B------:R-:W-:Y:S01]  /*3e40*/  ISETP.GT.U32.AND P2, PT, R0, R132, PT ;  /* 0x000000840000720c */ /* 0x000fe20003f44070 */
[----:B------:R-:W-:Y:S02]  /*3e50*/  IMAD.MOV R6, RZ, RZ, -R6 ;  /* 0x000000ffff067224 */ /* 0x000fe400078e0a06 */
[----:B------:R-:W-:Y:S01]  /*3e60*/  @!P0 IMAD.MOV R228, RZ, RZ, -R228 ;  /* 0x000000ffffe48224 */ /* 0x000fe200078e0ae4 */
[----:B------:R-:W-:Y:S01]  /*3e70*/  ISETP.GE.AND P0, PT, R8, RZ, PT ;  /* 0x000000ff0800720c */ /* 0x000fe20003f06270 */
[----:B------:R-:W-:Y:S01]  /*3e80*/  IMAD R136, R0, R6, R9 ;  /* 0x0000000600887224 */ /* 0x000fe200078e0209 */
[----:B------:R-:W-:Y:S01]  /*3e90*/  LOP3.LUT R8, R2, 0xec, RZ, 0xfc, !PT ;  /* 0x000000ec02087812 */ /* 0x000fe200078efcff */
[----:B------:R-:W-:Y:S01]  /*3ea0*/  @!P3 IMAD.MOV R122, RZ, RZ, -R122 ;  /* 0x000000ffff7ab224 */ /* 0x000fe200078e0a7a */
[----:B------:R-:W-:Y:S01]  /*3eb0*/  ISETP.GE.AND P3, PT, R10, RZ, PT ;  /* 0x000000ff0a00720c */ /* 0x000fe20003f66270 */
[--C-:B------:R-:W-:Y:S01]  /*3ec0*/  @!P6 IMAD.IADD R230, R230, 0x1, -R0.reuse ;  /* 0x00000001e6e6e824 */ /* 0x100fe200078e0a00 */
[----:B------:R-:W-:Y:S01]  /*3ed0*/  IABS R7, R8 ;  /* 0x0000000800077213 */ /* 0x000fe20000000000 */
[--C-:B------:R-:W-:Y:S01]  /*3ee0*/  @!P5 IMAD.IADD R130, R130, 0x1, -R0.reuse ;  /* 0x000000018282d824 */ /* 0x100fe200078e0a00 */
[----:B------:R-:W-:Y:S01]  /*3ef0*/  ISETP.GE.AND P5, PT, R17, RZ, PT ;  /* 0x000000ff1100720c */ /* 0x000fe20003fa6270 */
[--C-:B------:R-:W-:Y:S01]  /*3f00*/  @!P2 IMAD.IADD R132, R132, 0x1, -R0.reuse ;  /* 0x000000018484a824 */ /* 0x100fe200078e0a00 */
[----:B------:R-:W-:Y:S01]  /*3f10*/  ISETP.GT.U32.AND P2, PT, R0, R136, PT ;  /* 0x000000880000720c */ /* 0x000fe20003f44070 */
[----:B------:R-:W-:Y:S01]  /*3f20*/  @!P4 IMAD.IADD R128, R128, 0x1, -R0 ;  /* 0x000000018080c824 */ /* 0x000fe200078e0a00 */
[----:B------:R-:W-:Y:S01]  /*3f30*/  LOP3.LUT R17, R2, 0xe4, RZ, 0xfc, !PT ;  /* 0x000000e402117812 */ /* 0x000fe200078efcff */
[----:B------:R-:W-:Y:S01]  /*3f40*/  IMAD.HI.U32 R5, R4, R7, RZ ;  /* 0x0000000704057227 */ /* 0x000fe200078e00ff */
[----:B------:R-:W-:-:S02]  /*3f50*/  ISETP.GT.U32.AND P6, PT, R0, R230, PT ;  /* 0x000000e60000720c */ /* 0x000fc40003fc4070 */
[----:B------:R-:W-:Y:S01]  /*3f60*/  IABS R11, R17 ;  /* 0x00000011000b7213 */ /* 0x000fe20000000000 */
[----:B------:R-:W-:Y:S01]  /*3f70*/  @!P1 IMAD.MOV R128, RZ, RZ, -R128 ;  /* 0x000000ffff809224 */ /* 0x000fe200078e0a80 */
[----:B------:R-:W-:Y:S01]  /*3f80*/  ISETP.GT.U32.AND P1, PT, R0, R134, PT ;  /* 0x000000860000720c */ /* 0x000fe20003f24070 */
[----:B------:R-:W-:Y:S01]  /*3f90*/  IMAD.MOV R5, RZ, RZ, -R5 ;  /* 0x000000ffff057224 */ /* 0x000fe200078e0a05 */
[----:B------:R-:W-:Y:S01]  /*3fa0*/  ISETP.GE.AND P4, PT, R13, RZ, PT ;  /* 0x000000ff0d00720c */ /* 0x000fe20003f86270 */
[----:B------:R-:W-:Y:S01]  /*3fb0*/  IMAD.HI.U32 R6, R4, R11, RZ ;  /* 0x0000000b04067227 */ /* 0x000fe200078e00ff */
[----:B------:R-:W-:Y:S02]  /*3fc0*/  IABS R13, R21 ;  /* 0x00000015000d7213 */ /* 0x000fe40000000000 */
[----:B------:R-:W-:Y:S01]  /*3fd0*/  LOP3.LUT R10, R2, 0xe8, RZ, 0xfc, !PT ;  /* 0x000000e8020a7812 */ /* 0x000fe200078efcff */
[----:B------:R-:W-:Y:S01]  /*3fe0*/  @!P2 IMAD.IADD R136, R136, 0x1, -R0 ;  /* 0x000000018888a824 */ /* 0x000fe200078e0a00 */
[----:B------:R-:W-:Y:S01]  /*3ff0*/  ISETP.GE.AND P2, PT, R8, RZ, PT ;  /* 0x000000ff0800720c */ /* 0x000fe20003f46270 */
[C---:B------:R-:W-:Y:S01]  /*4000*/  IMAD R138, R0.reuse, R5, R7 ;  /* 0x00000005008a7224 */ /* 0x040fe200078e0207 */
[----:B------:R-:W-:Y:S01]  /*4010*/  IABS R9, R10 ;  /* 0x0000000a00097213 */ /* 0x000fe20000000000 */
[----:B------:R-:W-:Y:S01]  /*4020*/  @!P3 IMAD.MOV R130, RZ, RZ, -R130 ;  /* 0x000000ffff82b224 */ /* 0x000fe200078e0a82 */
[----:B------:R-:W-:Y:S01]  /*4030*/  ISETP.GT.U32.AND P3, PT, R0, R136, PT ;  /* 0x000000880000720c */ /* 0x000fe20003f64070 */
[----:B------:R-:W-:Y:S01]  /*4040*/  IMAD.HI.U32 R7, R4, R13, RZ ;  /* 0x0000000d04077227 */ /* 0x000fe200078e00ff */
[----:B------:R-:W-:-:S03]  /*4050*/  LOP3.LUT R8, R2, 0xd8, RZ, 0xfc, !PT ;  /* 0x000000d802087812 */ /* 0x000fc600078efcff */
[----:B------:R-:W-:Y:S01]  /*4060*/  @!P6 IMAD.IADD R230, R230, 0x1, -R0 ;  /* 0x00000001e6e6e824 */ /* 0x000fe200078e0a00 */
[----:B------:R-:W-:Y:S01]  /*4070*/  ISETP.GT.U32.AND P6, PT, R0, R138, PT ;  /* 0x0000008a0000720c */ /* 0x000fe20003fc4070 */
[----:B------:R-:W-:Y:S02]  /*4080*/  IMAD.MOV R6, RZ, RZ, -R6 ;  /* 0x000000ffff067224 */ /* 0x000fe400078e0a06 */
[----:B------:R-:W-:Y:S01]  /*4090*/  @!P1 IMAD.IADD R134, R134, 0x1, -R0 ;  /* 0x0000000186869824 */ /* 0x000fe200078e0a00 */
[----:B------:R-:W-:Y:S01]  /*40a0*/  ISETP.GE.AND P1, PT, R19, RZ, PT ;  /* 0x000000ff1300720c */ /* 0x000fe20003f26270 */
[----:B------:R-:W-:Y:S01]  /*40b0*/  IMAD.MOV R7, RZ, RZ, -R7 ;  /* 0x000000ffff077224 */ /* 0x000fe200078e0a07 */
[----:B------:R-:W-:Y:S01]  /*40c0*/  IABS R19, R23 ;  /* 0x0000001700137213 */ /* 0x000fe20000000000 */
[----:B------:R-:W-:Y:S01]  /*40d0*/  IMAD R142, R0, R6, R11 ;  /* 0x00000006008e7224 */ /* 0x000fe200078e020b */
[----:B------:R-:W-:Y:S01]  /*40e0*/  LOP3.LUT R6, R2, 0xdc, RZ, 0xfc, !PT ;  /* 0x000000dc02067812 */ /* 0x000fe200078efcff */
[----:B------:R-:W-:Y:S01]  /*40f0*/  IMAD R144, R0, R7, R13 ;  /* 0x0000000700907224 */ /* 0x000fe200078e020d */
[----:B------:R-:W-:Y:S01]  /*4100*/  LOP3.LUT R13, R2, 0xd0, RZ, 0xfc, !PT ;  /* 0x000000d0020d7812 */ /* 0x000fe200078efcff */
[----:B------:R-:W-:Y:S01]  /*4110*/  @!P4 IMAD.MOV R134, RZ, RZ, -R134 ;  /* 0x000000ffff86c224 */ /* 0x000fe200078e0a86 */
[----:B------:R-:W-:Y:S01]  /*4120*/  ISETP.GT.U32.AND P4, PT, R0, R142, PT ;  /* 0x0000008e0000720c */ /* 0x000fe20003f84070 */
[----:B------:R-:W-:Y:S01]  /*4130*/  IMAD.HI.U32 R5, R4, R9, RZ ;  /* 0x0000000904057227 */ /* 0x000fe200078e00ff */
[----:B------:R-:W-:-:S03]  /*4140*/  IABS R7, R6 ;  /* 0x0000000600077213 */ /* 0x000fc60000000000 */
[--C-:B------:R-:W-:Y:S01]  /*4150*/  @!P3 IMAD.IADD R136, R136, 0x1, -R0.reuse ;  /* 0x000000018888b824 */ /* 0x100fe200078e0a00 */
[----:B------:R-:W-:Y:S01]  /*4160*/  ISETP.GT.U32.AND P3, PT, R0, R144, PT ;  /* 0x000000900000720c */ /* 0x000fe20003f64070 */
[----:B------:R-:W-:Y:S02]  /*4170*/  IMAD.MOV R5, RZ, RZ, -R5 ;  /* 0x000000ffff057224 */ /* 0x000fe400078e0a05 */
[----:B------:R-:W-:Y:S02]  /*4180*/  @!P6 IMAD.IADD R138, R138, 0x1, -R0 ;  /* 0x000000018a8ae824 */ /* 0x000fe400078e0a00 */
[C---:B------:R-:W-:Y:S01]  /*4190*/  IMAD R140, R0.reuse, R5, R9 ;  /* 0x00000005008c7224 */ /* 0x040fe200078e0209 */
[----:B------:R-:W-:Y:S01]  /*41a0*/  IABS R9, R8 ;  /* 0x0000000800097213 */ /* 0x000fe20000000000 */
[----:B------:R-:W-:Y:S01]  /*41b0*/  @!P0 IMAD.MOV R132, RZ, RZ, -R132 ;  /* 0x000000ffff848224 */ /* 0x000fe200078e0a84 */
[----:B------:R-:W-:Y:S01]  /*41c0*/  ISETP.GT.U32.AND P0, PT, R0, R138, PT ;  /* 0x0000008a0000720c */ /* 0x000fe20003f04070 */
[----:B------:R-:W-:Y:S01]  /*41d0*/  @!P4 IMAD.IADD R142, R142, 0x1, -R0 ;  /* 0x000000018e8ec824 */ /* 0x000fe200078e0a00 */
[----:B------:R-:W-:Y:S01]  /*41e0*/  ISETP.GT.U32.AND P6, PT, R0, R140, PT ;  /* 0x0000008c0000720c */ /* 0x000fe20003fc4070 */
[----:B------:R-:W-:-:S04]  /*41f0*/  IMAD.HI.U32 R5, R4, R7, RZ ;  /* 0x0000000704057227 */ /* 0x000fc800078e00ff */
[----:B------:R-:W-:Y:S01]  /*4200*/  @!P3 IMAD.IADD R144, R144, 0x1, -R0 ;  /* 0x000000019090b824 */ /* 0x000fe200078e0a00 */
[----:B------:R-:W-:Y:S01]  /*4210*/  ISETP.GT.U32.AND P3, PT, R0, R142, PT ;  /* 0x0000008e0000720c */ /* 0x000fe20003f64070 */
[----:B------:R-:W-:Y:S02]  /*4220*/  IMAD.MOV R232, RZ, RZ, -R5 ;  /* 0x000000ffffe87224 */ /* 0x000fe400078e0a05 */
[----:B------:R-:W-:-:S04]  /*4230*/  IMAD.HI.U32 R5, R4, R9, RZ ;  /* 0x0000000904057227 */ /* 0x000fc800078e00ff */
[--C-:B------:R-:W-:Y:S01]  /*4240*/  @!P0 IMAD.IADD R138, R138, 0x1, -R0.reuse ;  /* 0x000000018a8a8824 */ /* 0x100fe200078e0a00 */
[----:B------:R-:W-:Y:S01]  /*4250*/  ISETP.GE.AND P0, PT, R17, RZ, PT ;  /* 0x000000ff1100720c */ /* 0x000fe20003f06270 */
[----:B------:R-:W-:Y:S02]  /*4260*/  IMAD R232, R0, R232, R7 ;  /* 0x000000e800e87224 */ /* 0x000fe400078e0207 */
[----:B------:R-:W-:Y:S02]  /*4270*/  IMAD.MOV R5, RZ, RZ, -R5 ;  /* 0x000000ffff057224 */ /* 0x000fe400078e0a05 */
[----:B------:R-:W-:Y:S01]  /*4280*/  @!P6 IMAD.IADD R140, R140, 0x1, -R0 ;  /* 0x000000018c8ce824 */ /* 0x000fe200078e0a00 */
[----:B------:R-:W-:Y:S01]  /*4290*/  ISETP.GE.AND P6, PT, R21, RZ, PT ;  /* 0x000000ff1500720c */ /* 0x000fe20003fc6270 */
[C---:B------:R-:W-:Y:S01]  /*42a0*/  IMAD R146, R0.reuse, R5, R9 ;  /* 0x0000000500927224 */ /* 0x040fe200078e0209 */
[----:B------:R-:W-:Y:S01]  /*42b0*/  IABS R9, R13 ;  /* 0x0000000d00097213 */ /* 0x000fe20000000000 */
[----:B------:R-:W-:Y:S01]  /*42c0*/  @!P2 IMAD.MOV R138, RZ, RZ, -R138 ;  /* 0x000000ffff8aa224 */ /* 0x000fe200078e0a8a */
[----:B------:R-:W-:Y:S01]  /*42d0*/  ISETP.GT.U32.AND P2, PT, R0, R232, PT ;  /* 0x000000e80000720c */ /* 0x000fe20003f44070 */
[----:B------:R-:W-:Y:S01]  /*42e0*/  @!P3 IMAD.IADD R142, R142, 0x1, -R0 ;  /* 0x000000018e8eb824 */ /* 0x000fe200078e0a00 */
[C---:B------:R-:W-:Y:S01]  /*42f0*/  ISETP.GT.U32.AND P4, PT, R0.reuse, R140, PT ;  /* 0x0000008c0000720c */ /* 0x040fe20003f84070 */
[----:B------:R-:W-:Y:S01]  /*4300*/  @!P1 IMAD.MOV R136, RZ, RZ, -R136 ;  /* 0x000000ffff889224 */ /* 0x000fe200078e0a88 */
[C---:B------:R-:W-:Y:S01]  /*4310*/  ISETP.GT.U32.AND P3, PT, R0.reuse, R146, PT ;  /* 0x000000920000720c */ /* 0x040fe20003f64070 */
[----:B------:R-:W-:Y:S01]  /*4320*/  @!P5 IMAD.MOV R230, RZ, RZ, -R230 ;  /* 0x000000ffffe6d224 */ /* 0x000fe200078e0ae6 */
[----:B------:R-:W-:Y:S01]  /*4330*/  ISETP.GT.U32.AND P1, PT, R0, R144, PT ;  /* 0x000000900000720c */ /* 0x000fe20003f24070 */
[----:B------:R-:W-:Y:S01]  /*4340*/  @!P0 IMAD.MOV R142, RZ, RZ, -R142 ;  /* 0x000000ffff8e8224 */ /* 0x000fe200078e0a8e */
[----:B------:R-:W-:-:S02]  /*4350*/  ISETP.GE.AND P5, PT, R10, RZ, PT ;  /* 0x000000ff0a00720c */ /* 0x000fc40003fa6270 */
[C---:B------:R-:W-:Y:S02]  /*4360*/  LOP3.LUT R10, R2.reuse, 0xd4, RZ, 0xfc, !PT ;  /* 0x000000d4020a7812 */ /* 0x040fe400078efcff */
[----:B------:R-:W-:Y:S01]  /*4370*/  LOP3.LUT R21, R2, 0xb0, RZ, 0xfc, !PT ;  /* 0x000000b002157812 */ /* 0x000fe200078efcff */
[--C-:B------:R-:W-:Y:S01]  /*4380*/  @!P2 IMAD.IADD R232, R232, 0x1, -R0.reuse ;  /* 0x00000001e8e8a824 */ /* 0x100fe200078e0a00 */
[----:B------:R-:W-:Y:S01]  /*4390*/  IABS R7, R10 ;  /* 0x0000000a00077213 */ /* 0x000fe20000000000 */
[--C-:B------:R-:W-:Y:S01]  /*43a0*/  @!P4 IMAD.IADD R140, R140, 0x1, -R0.reuse ;  /* 0x000000018c8cc824 */ /* 0x100fe200078e0a00 */
[----:B------:R-:W-:Y:S01]  /*43b0*/  ISETP.GE.AND P4, PT, R6, RZ, PT ;  /* 0x000000ff0600720c */ /* 0x000fe20003f86270 */
[----:B------:R-:W-:Y:S01]  /*43c0*/  @!P3 IMAD.IADD R146, R146, 0x1, -R0 ;  /* 0x000000019292b824 */ /* 0x000fe200078e0a00 */
[----:B------:R-:W-:Y:S01]  /*43d0*/  ISETP.GT.U32.AND P3, PT, R0, R232, PT ;  /* 0x000000e80000720c */ /* 0x000fe20003f64070 */
[----:B------:R-:W-:Y:S01]  /*43e0*/  IMAD.HI.U32 R6, R4, R9, RZ ;  /* 0x0000000904067227 */ /* 0x000fe200078e00ff */
[----:B------:R-:W-:-:S02]  /*43f0*/  ISETP.GE.AND P2, PT, R10, RZ, PT ;  /* 0x000000ff0a00720c */ /* 0x000fc40003f46270 */
[----:B------:R-:W-:Y:S01]  /*4400*/  LOP3.LUT R10, R2, 0xc0, RZ, 0xfc, !PT ;  /* 0x000000c0020a7812 */ /* 0x000fe200078efcff */
[----:B------:R-:W-:Y:S01]  /*4410*/  IMAD.MOV R6, RZ, RZ, -R6 ;  /* 0x000000ffff067224 */ /* 0x000fe200078e0a06 */
[----:B------:R-:W-:Y:S01]  /*4420*/  IABS R17, R21 ;  /* 0x0000001500117213 */ /* 0x000fe20000000000 */
[----:B------:R-:W-:Y:S01]  /*4430*/  @!P1 IMAD.IADD R144, R144, 0x1, -R0 ;  /* 0x0000000190909824 */ /* 0x000fe200078e0a00 */
[----:B------:R-:W-:Y:S01]  /*4440*/  ISETP.GE.AND P1, PT, R8, RZ, PT ;  /* 0x000000ff0800720c */ /* 0x000fe20003f26270 */
[----:B------:R-:W-:Y:S01]  /*4450*/  IMAD R150, R0, R6, R9 ;  /* 0x0000000600967224 */ /* 0x000fe200078e0209 */
[----:B------:R-:W-:Y:S01]  /*4460*/  LOP3.LUT R8, R2, 0xcc, RZ, 0xfc, !PT ;  /* 0x000000cc02087812 */ /* 0x000fe200078efcff */
[----:B------:R-:W-:-:S03]  /*4470*/  IMAD.HI.U32 R5, R4, R7, RZ ;  /* 0x0000000704057227 */ /* 0x000fc600078e00ff */
[----:B------:R-:W-:Y:S01]  /*4480*/  IABS R11, R8 ;  /* 0x00000008000b7213 */ /* 0x000fe20000000000 */
[----:B------:R-:W-:Y:S01]  /*4490*/  @!P3 IMAD.IADD R232, R232, 0x1, -R0 ;  /* 0x00000001e8e8b824 */ /* 0x000fe200078e0a00 */
[C---:B------:R-:W-:Y:S01]  /*44a0*/  ISETP.GT.U32.AND P3, PT, R0.reuse, R150, PT ;  /* 0x000000960000720c */ /* 0x040fe20003f64070 */
[----:B------:R-:W-:Y:S02]  /*44b0*/  IMAD.MOV R5, RZ, RZ, -R5 ;  /* 0x000000ffff057224 */ /* 0x000fe400078e0a05 */
[----:B------:R-:W-:Y:S01]  /*44c0*/  @!P5 IMAD.MOV R140, RZ, RZ, -R140 ;  /* 0x000000ffff8cd224 */ /* 0x000fe200078e0a8c */
[C---:B------:R-:W-:Y:S01]  /*44d0*/  ISETP.GT.U32.AND P5, PT, R0.reuse, R146, PT ;  /* 0x000000920000720c */ /* 0x040fe20003fa4070 */
[----:B------:R-:W-:Y:S02]  /*44e0*/  IMAD R148, R0, R5, R7 ;  /* 0x0000000500947224 */ /* 0x000fe400078e0207 */
[----:B------:R-:W-:-:S03]  /*44f0*/  IMAD.HI.U32 R5, R4, R11, RZ ;  /* 0x0000000b04057227 */ /* 0x000fc600078e00ff */
[----:B------:R-:W-:Y:S01]  /*4500*/  ISETP.GT.U32.AND P0, PT, R0, R148, PT ;  /* 0x000000940000720c */ /* 0x000fe20003f04070 */
[----:B------:R-:W-:Y:S02]  /*4510*/  IMAD.MOV R5, RZ, RZ, -R5 ;  /* 0x000000ffff057224 */ /* 0x000fe400078e0a05 */
[--C-:B------:R-:W-:Y:S02]  /*4520*/  @!P3 IMAD.IADD R150, R150, 0x1, -R0.reuse ;  /* 0x000000019696b824 */ /* 0x100fe400078e0a00 */
[----:B------:R-:W-:Y:S01]  /*4530*/  IMAD R152, R0, R5, R11 ;  /* 0x0000000500987224 */ /* 0x000fe200078e020b */
[----:B------:R-:W-:Y:S01]  /*4540*/  LOP3.LUT R5, R2, 0xc8, RZ, 0xfc, !PT ;  /* 0x000000c802057812 */ /* 0x000fe200078efcff */
[----:B------:R-:W-:Y:S01]  /*4550*/  @!P5 IMAD.IADD R146, R146, 0x1, -R0 ;  /* 0x000000019292d824 */ /* 0x000fe200078e0a00 */
[----:B------:R-:W-:Y:S01]  /*4560*/  ISETP.GT.U32.AND P3, PT, R0, R150, PT ;  /* 0x000000960000720c */ /* 0x000fe20003f64070 */
[----:B------:R-:W-:Y:S01]  /*4570*/  @!P6 IMAD.MOV R144, RZ, RZ, -R144 ;  /* 0x000000ffff90e224 */ /* 0x000fe200078e0a90 */
[----:B------:R-:W-:Y:S01]  /*4580*/  IABS R9, R5 ;  /* 0x0000000500097213 */ /* 0x000fe20000000000 */
[----:B------:R-:W-:Y:S01]  /*4590*/  @!P4 IMAD.MOV R232, RZ, RZ, -R232 ;  /* 0x000000ffffe8c224 */ /* 0x000fe200078e0ae8 */
[----:B------:R-:W-:Y:S01]  /*45a0*/  ISETP.GE.AND P6, PT, R13, RZ, PT ;  /* 0x000000ff0d00720c */ /* 0x000fe20003fc6270 */
[----:B------:R-:W-:Y:S01]  /*45b0*/  @!P1 IMAD.MOV R146, RZ, RZ, -R146 ;  /* 0x000000ffff929224 */ /* 0x000fe200078e0a92 */
[----:B------:R-:W-:Y:S01]  /*45c0*/  ISETP.GE.AND P4, PT, R5, RZ, PT ;  /* 0x000000ff0500720c */ /* 0x000fe20003f86270 */
[----:B------:R-:W-:Y:S01]  /*45d0*/  IMAD.HI.U32 R5, R4, R9, RZ ;  /* 0x0000000904057227 */ /* 0x000fe200078e00ff */
[----:B------:R-:W-:-:S02]  /*45e0*/  ISETP.GT.U32.AND P1, PT, R0, R152, PT ;  /* 0x000000980000720c */ /* 0x000fc40003f24070 */
[----:B------:R-:W-:Y:S01]  /*45f0*/  ISETP.GE.AND P5, PT, R8, RZ, PT ;  /* 0x000000ff0800720c */ /* 0x000fe20003fa6270 */
[----:B------:R-:W-:Y:S01]  /*4600*/  IMAD.MOV R5, RZ, RZ, -R5 ;  /* 0x000000ffff057224 */ /* 0x000fe200078e0a05 */
[----:B------:R-:W-:Y:S01]  /*4610*/  LOP3.LUT R8, R2, 0xc4, RZ, 0xfc, !PT ;  /* 0x000000c402087812 */ /* 0x000fe200078efcff */
[--C-:B------:R-:W-:Y:S01]  /*4620*/  @!P0 IMAD.IADD R148, R148, 0x1, -R0.reuse ;  /* 0x0000000194948824 */ /* 0x100fe200078e0a00 */
[----:B------:R-:W-:Y:S01]  /*4630*/  IABS R13, R10 ;  /* 0x0000000a000d7213 */ /* 0x000fe20000000000 */
[----:B------:R-:W-:Y:S01]  /*4640*/  @!P3 IMAD.IADD R150, R150, 0x1, -R0 ;  /* 0x000000019696b824 */ /* 0x000fe200078e0a00 */
[----:B------:R-:W-:Y:S01]  /*4650*/  IABS R11, R8 ;  /* 0x00000008000b7213 */ /* 0x000fe20000000000 */
[C---:B------:R-:W-:Y:S01]  /*4660*/  IMAD R154, R0.reuse, R5, R9 ;  /* 0x00000005009a7224 */ /* 0x040fe200078e0209 */
[----:B------:R-:W-:Y:S01]  /*4670*/  ISETP.GT.U32.AND P0, PT, R0, R148, PT ;  /* 0x000000940000720c */ /* 0x000fe20003f04070 */
[----:B------:R-:W-:Y:S01]  /*4680*/  @!P6 IMAD.MOV R150, RZ, RZ, -R150 ;  /* 0x000000ffff96e224 */ /* 0x000fe200078e0a96 */
[----:B------:R-:W-:Y:S01]  /*4690*/  LOP3.LUT R5, R2, 0xbc, RZ, 0xfc, !PT ;  /* 0x000000bc02057812 */ /* 0x000fe200078efcff */
[----:B------:R-:W-:Y:S01]  /*46a0*/  @!P1 IMAD.IADD R152, R152, 0x1, -R0 ;  /* 0x0000000198989824 */ /* 0x000fe200078e0a00 */
[----:B------:R-:W-:Y:S01]  /*46b0*/  ISETP.GT.U32.AND P6, PT, R0, R154, PT ;  /* 0x0000009a0000720c */ /* 0x000fe20003fc4070 */
[----:B------:R-:W-:Y:S01]  /*46c0*/  IMAD.HI.U32 R6, R4, R11, RZ ;  /* 0x0000000b04067227 */ /* 0x000fe200078e00ff */
[----:B------:R-:W-:-:S02]  /*46d0*/  IABS R9, R5 ;  /* 0x0000000500097213 */ /* 0x000fc40000000000 */
[----:B------:R-:W-:Y:S01]  /*46e0*/  ISETP.GT.U32.AND P1, PT, R0, R152, PT ;  /* 0x000000980000720c */ /* 0x000fe20003f24070 */
[----:B------:R-:W-:Y:S01]  /*46f0*/  IMAD.MOV R6, RZ, RZ, -R6 ;  /* 0x000000ffff067224 */ /* 0x000fe200078e0a06 */
[----:B------:R-:W-:Y:S01]  /*4700*/  ISETP.GE.AND P3, PT, R10, RZ, PT ;  /* 0x000000ff0a00720c */ /* 0x000fe20003f66270 */
[----:B------:R-:W-:Y:S01]  /*4710*/  IMAD.HI.U32 R7, R4, R13, RZ ;  /* 0x0000000d04077227 */ /* 0x000fe200078e00ff */
[----:B------:R-:W-:-:S03]  /*4720*/  LOP3.LUT R10, R2, 0xb4, RZ, 0xfc, !PT ;  /* 0x000000b4020a7812 */ /* 0x000fc600078efcff */
[--C-:B------:R-:W-:Y:S01]  /*4730*/  @!P0 IMAD.IADD R148, R148, 0x1, -R0.reuse ;  /* 0x0000000194948824 */ /* 0x100fe200078e0a00 */
[----:B------:R-:W-:Y:S01]  /*4740*/  ISETP.GE.AND P0, PT, R8, RZ, PT ;  /* 0x000000ff0800720c */ /* 0x000fe20003f06270 */
[----:B------:R-:W-:Y:S01]  /*4750*/  IMAD R234, R0, R6, R11 ;  /* 0x0000000600ea7224 */ /* 0x000fe200078e020b */
[----:B------:R-:W-:Y:S01]  /*4760*/  LOP3.LUT R8, R2, 0xb8, RZ, 0xfc, !PT ;  /* 0x000000b802087812 */ /* 0x000fe200078efcff */
[----:B------:R-:W-:Y:S02]  /*4770*/  @!P6 IMAD.IADD R154, R154, 0x1, -R0 ;  /* 0x000000019a9ae824 */ /* 0x000fe400078e0a00 */
[----:B------:R-:W-:Y:S01]  /*4780*/  @!P2 IMAD.MOV R148, RZ, RZ, -R148 ;  /* 0x000000ffff94a224 */ /* 0x000fe200078e0a94 */
[----:B------:R-:W-:Y:S01]  /*4790*/  ISETP.GE.AND P2, PT, R5, RZ, PT ;  /* 0x000000ff0500720c */ /* 0x000fe20003f46270 */
[----:B------:R-:W-:Y:S01]  /*47a0*/  @!P1 IMAD.IADD R152, R152, 0x1, -R0 ;  /* 0x0000000198989824 */ /* 0x000fe200078e0a00 */
[C---:B------:R-:W-:Y:S01]  /*47b0*/  ISETP.GT.U32.AND P1, PT, R0.reuse, R234, PT ;  /* 0x000000ea0000720c */ /* 0x040fe20003f24070 */
[----:B------:R-:W-:Y:S01]  /*47c0*/  IMAD.MOV R7, RZ, RZ, -R7 ;  /* 0x000000ffff077224 */ /* 0x000fe200078e0a07 */
[----:B------:R-:W-:Y:S01]  /*47d0*/  ISETP.GT.U32.AND P6, PT, R0, R154, PT ;  /* 0x0000009a0000720c */ /* 0x000fe20003fc4070 */
[----:B------:R-:W-:Y:S01]  /*47e0*/  IMAD.HI.U32 R5, R4, R9, RZ ;  /* 0x0000000904057227 */ /* 0x000fe200078e00ff */
[----:B------:R-:W-:-:S03]  /*47f0*/  IABS R11, R8 ;  /* 0x00000008000b7213 */ /* 0x000fc60000000000 */
[C---:B------:R-:W-:Y:S01]  /*4800*/  IMAD R156, R0.reuse, R7, R13 ;  /* 0x00000007009c7224 */ /* 0x040fe200078e020d */
[----:B------:R-:W-:Y:S01]  /*4810*/  IABS R13, R10 ;  /* 0x0000000a000d7213 */ /* 0x000fe20000000000 */
[----:B------:R-:W-:Y:S02]  /*4820*/  IMAD.MOV R5, RZ, RZ, -R5 ;  /* 0x000000ffff057224 */ /* 0x000fe400078e0a05 */
[----:B------:R-:W-:Y:S01]  /*4830*/  @!P5 IMAD.MOV R152, RZ, RZ, -R152 ;  /* 0x000000ffff98d224 */ /* 0x000fe200078e0a98 */
[C---:B------:R-:W-:Y:S01]  /*4840*/  ISETP.GT.U32.AND P5, PT, R0.reuse, R156, PT ;  /* 0x0000009c0000720c */ /* 0x040fe20003fa4070 */
[----:B------:R-:W-:Y:S02]  /*4850*/  IMAD R158, R0, R5, R9 ;  /* 0x00000005009e7224 */ /* 0x000fe400078e0209 */
[----:B------:R-:W-:-:S04]  /*4860*/  IMAD.HI.U32 R7, R4, R13, RZ ;  /* 0x0000000d04077227 */ /* 0x000fc800078e00ff */
[--C-:B------:R-:W-:Y:S02]  /*4870*/  @!P1 IMAD.IADD R234, R234, 0x1, -R0.reuse ;  /* 0x00000001eaea9824 */ /* 0x100fe400078e0a00 */
[----:B------:R-:W-:Y:S01]  /*4880*/  @!P6 IMAD.IADD R154, R154, 0x1, -R0 ;  /* 0x000000019a9ae824 */ /* 0x000fe200078e0a00 */
[C---:B------:R-:W-:Y:S01]  /*4890*/  ISETP.GT.U32.AND P6, PT, R0.reuse, R158, PT ;  /* 0x0000009e0000720c */ /* 0x040fe20003fc4070 */
[----:B------:R-:W-:Y:S01]  /*48a0*/  IMAD.MOV R7, RZ, RZ, -R7 ;  /* 0x000000ffff077224 */ /* 0x000fe200078e0a07 */
[----:B------:R-:W-:Y:S01]  /*48b0*/  ISETP.GT.U32.AND P1, PT, R0, R234, PT ;  /* 0x000000ea0000720c */ /* 0x000fe20003f24070 */
[----:B------:R-:W-:-:S04]  /*48c0*/  IMAD.HI.U32 R6, R4, R11, RZ ;  /* 0x0000000b04067227 */ /* 0x000fc800078e00ff */
[----:B------:R-:W-:Y:S01]  /*48d0*/  IMAD R162, R0, R7, R13 ;  /* 0x0000000700a27224 */ /* 0x000fe200078e020d */
[----:B------:R-:W-:Y:S01]  /*48e0*/  LOP3.LUT R13, R2, 0xa8, RZ, 0xfc, !PT ;  /* 0x000000a8020d7812 */ /* 0x000fe200078efcff */
[----:B------:R-:W-:Y:S02]  /*48f0*/  IMAD.MOV R6, RZ, RZ, -R6 ;  /* 0x000000ffff067224 */ /* 0x000fe400078e0a06 */
[--C-:B------:R-:W-:Y:S01]  /*4900*/  @!P5 IMAD.IADD R156, R156, 0x1, -R0.reuse ;  /* 0x000000019c9cd824 */ /* 0x100fe200078e0a00 */
[C---:B------:R-:W-:Y:S01]  /*4910*/  ISETP.GT.U32.AND P5, PT, R0.reuse, R162, PT ;  /* 0x000000a20000720c */ /* 0x040fe20003fa4070 */
[----:B------:R-:W-:Y:S01]  /*4920*/  IMAD R160, R0, R6, R11 ;  /* 0x0000000600a07224 */ /* 0x000fe200078e020b */
[----:B------:R-:W-:Y:S01]  /*4930*/  IABS R7, R13 ;  /* 0x0000000d00077213 */ /* 0x000fe20000000000 */
[----:B------:R-:W-:Y:S01]  /*4940*/  @!P6 IMAD.IADD R158, R158, 0x1, -R0 ;  /* 0x000000019e9ee824 */ /* 0x000fe200078e0a00 */
[----:B------:R-:W-:Y:S01]  /*4950*/  ISETP.GT.U32.AND P6, PT, R0, R156, PT ;  /* 0x0000009c0000720c */ /* 0x000fe20003fc4070 */
[----:B------:R-:W-:-:S04]  /*4960*/  IMAD.HI.U32 R5, R4, R17, RZ ;  /* 0x0000001104057227 */ /* 0x000fc800078e00ff */
[--C-:B------:R-:W-:Y:S01]  /*4970*/  @!P1 IMAD.IADD R234, R234, 0x1, -R0.reuse ;  /* 0x00000001eaea9824 */ /* 0x100fe200078e0a00 */
[----:B------:R-:W-:Y:S01]  /*4980*/  ISETP.GT.U32.AND P1, PT, R0, R160, PT ;  /* 0x000000a00000720c */ /* 0x000fe20003f24070 */
[----:B------:R-:W-:Y:S02]  /*4990*/  IMAD.MOV R5, RZ, RZ, -R5 ;  /* 0x000000ffff057224 */ /* 0x000fe400078e0a05 */
[--C-:B------:R-:W-:Y:S02]  /*49a0*/  @!P5 IMAD.IADD R162, R162, 0x1, -R0.reuse ;  /* 0x00000001a2a2d824 */ /* 0x100fe400078e0a00 */
[----:B------:R-:W-:Y:S01]  /*49b0*/  IMAD R164, R0, R5, R17 ;  /* 0x0000000500a47224 */ /* 0x000fe200078e0211 */
[----:B------:R-:W-:Y:S01]  /*49c0*/  LOP3.LUT R17, R2, 0xa4, RZ, 0xfc, !PT ;  /* 0x000000a402117812 */ /* 0x000fe200078efcff */
[----:B------:R-:W-:Y:S01]  /*49d0*/  IMAD.HI.U32 R6, R4, R19, RZ ;  /* 0x0000001304067227 */ /* 0x000fe200078e00ff */
[----:B------:R-:W-:Y:S02]  /*49e0*/  ISETP.GT.U32.AND P5, PT, R0, R162, PT ;  /* 0x000000a20000720c */ /* 0x000fe40003fa4070 */
[----:B------:R-:W-:Y:S01]  /*49f0*/  IABS R9, R17 ;  /* 0x0000001100097213 */ /* 0x000fe20000000000 */
[----:B------:R-:W-:Y:S01]  /*4a00*/  @!P6 IMAD.IADD R156, R156, 0x1, -R0 ;  /* 0x000000019c9ce824 */ /* 0x000fe200078e0a00 */
[----:B------:R-:W-:Y:S01]  /*4a10*/  ISETP.GT.U32.AND P6, PT, R0, R164, PT ;  /* 0x000000a40000720c */ /* 0x000fe20003fc4070 */
[----:B------:R-:W-:-:S02]  /*4a20*/  IMAD.MOV R6, RZ, RZ, -R6 ;  /* 0x000000ffff067224 */ /* 0x000fc400078e0a06 */
[----:B------:R-:W-:-:S04]  /*4a30*/  IMAD.HI.U32 R5, R4, R7, RZ ;  /* 0x0000000704057227 */ /* 0x000fc800078e00ff */
[--C-:B------:R-:W-:Y:S01]  /*4a40*/  @!P1 IMAD.IADD R160, R160, 0x1, -R0.reuse ;  /* 0x00000001a0a09824 */ /* 0x100fe200078e0a00 */
[C---:B------:R-:W-:Y:S01]  /*4a50*/  ISETP.GT.U32.AND P1, PT, R0.reuse, R158, PT ;  /* 0x0000009e0000720c */ /* 0x040fe20003f24070 */
[----:B------:R-:W-:Y:S01]  /*4a60*/  IMAD R236, R0, R6, R19 ;  /* 0x0000000600ec7224 */ /* 0x000fe200078e0213 */
[----:B------:R-:W-:Y:S01]  /*4a70*/  LOP3.LUT R19, R2, 0xa0, RZ, 0xfc, !PT ;  /* 0x000000a002137812 */ /* 0x000fe200078efcff */
[----:B------:R-:W-:Y:S02]  /*4a80*/  IMAD.MOV R5, RZ, RZ, -R5 ;  /* 0x000000ffff057224 */ /* 0x000fe400078e0a05 */
[--C-:B------:R-:W-:Y:S01]  /*4a90*/  @!P5 IMAD.IADD R162, R162, 0x1, -R0.reuse ;  /* 0x00000001a2a2d824 */ /* 0x100fe200078e0a00 */
[----:B------:R-:W-:Y:S01]  /*4aa0*/  IABS R11, R19 ;  /* 0x00000013000b7213 */ /* 0x000fe20000000000 */
[----:B------:R-:W-:Y:S02]  /*4ab0*/  IMAD R166, R0, R5, R7 ;  /* 0x0000000500a67224 */ /* 0x000fe400078e0207 */
[----:B------:R-:W-:Y:S01]  /*4ac0*/  @!P6 IMAD.IADD R164, R164, 0x1, -R0 ;  /* 0x00000001a4a4e824 */ /* 0x000fe200078e0a00 */
[----:B------:R-:W-:Y:S01]  /*4ad0*/  ISETP.GE.AND P6, PT, R10, RZ, PT ;  /* 0x000000ff0a00720c */ /* 0x000fe20003fc6270 */
[----:B------:R-:W-:Y:S01]  /*4ae0*/  IMAD.HI.U32 R5, R4, R9, RZ ;  /* 0x0000000904057227 */ /* 0x000fe200078e00ff */
[----:B------:R-:W-:-:S03]  /*4af0*/  ISETP.GT.U32.AND P5, PT, R0, R166, PT ;  /* 0x000000a60000720c */ /* 0x000fc60003fa4070 */
[----:B------:R-:W-:-:S04]  /*4b00*/  IMAD.HI.U32 R6, R4, R11, RZ ;  /* 0x0000000b04067227 */ /* 0x000fc800078e00ff */
[----:B------:R-:W-:Y:S01]  /*4b10*/  @!P1 IMAD.IADD R158, R158, 0x1, -R0 ;  /* 0x000000019e9e9824 */ /* 0x000fe200078e0a00 */
[C---:B------:R-:W-:Y:S01]  /*4b20*/  ISETP.GT.U32.AND P1, PT, R0.reuse, R236, PT ;  /* 0x000000ec0000720c */ /* 0x040fe20003f24070 */
[----:B------:R-:W-:Y:S02]  /*4b30*/  IMAD.MOV R5, RZ, RZ, -R5 ;  /* 0x000000ffff057224 */ /* 0x000fe400078e0a05 */
[----:B------:R-:W-:Y:S02]  /*4b40*/  IMAD.MOV R6, RZ, RZ, -R6 ;  /* 0x000000ffff067224 */ /* 0x000fe400078e0a06 */
[----:B------:R-:W-:Y:S01]  /*4b50*/  @!P4 IMAD.MOV R154, RZ, RZ, -R154 ;  /* 0x000000ffff9ac224 */ /* 0x000fe200078e0a9a */
[C---:B------:R-:W-:Y:S01]  /*4b60*/  ISETP.GT.U32.AND P4, PT, R0.reuse, R160, PT ;  /* 0x000000a00000720c */ /* 0x040fe20003f84070 */
[C---:B------:R-:W-:Y:S02]  /*4b70*/  IMAD R168, R0.reuse, R5, R9 ;  /* 0x0000000500a87224 */ /* 0x040fe400078e0209 */
[----:B------:R-:W-:Y:S01]  /*4b80*/  IMAD R170, R0, R6, R11 ;  /* 0x0000000600aa7224 */ /* 0x000fe200078e020b */
[----:B------:R-:W-:Y:S01]  /*4b90*/  LOP3.LUT R6, R2, 0x94, RZ, 0xfc, !PT ;  /* 0x0000009402067812 */ /* 0x000fe200078efcff */
[----:B------:R-:W-:Y:S01]  /*4ba0*/  @!P0 IMAD.MOV R234, RZ, RZ, -R234 ;  /* 0x000000ffffea8224 */ /* 0x000fe200078e0aea */
[----:B------:R-:W-:Y:S01]  /*4bb0*/  ISETP.GT.U32.AND P0, PT, R0, R164, PT ;  /* 0x000000a40000720c */ /* 0x000fe20003f04070 */
[----:B------:R-:W-:Y:S01]  /*4bc0*/  @!P5 IMAD.IADD R166, R166, 0x1, -R0 ;  /* 0x00000001a6a6d824 */ /* 0x000fe200078e0a00 */
[C---:B------:R-:W-:Y:S01]  /*4bd0*/  ISETP.GT.U32.AND P5, PT, R0.reuse, R168, PT ;  /* 0x000000a80000720c */ /* 0x040fe20003fa4070 */
[----:B------:R-:W-:Y:S01]  /*4be0*/  @!P6 IMAD.MOV R162, RZ, RZ, -R162 ;  /* 0x000000ffffa2e224 */ /* 0x000fe200078e0aa2 */
[----:B------:R-:W-:Y:S01]  /*4bf0*/  ISETP.GT.U32.AND P6, PT, R0, R170, PT ;  /* 0x000000aa0000720c */ /* 0x000fe20003fc4070 */
[--C-:B------:R-:W-:Y:S01]  /*4c00*/  @!P1 IMAD.IADD R236, R236, 0x1, -R0.reuse ;  /* 0x00000001ecec9824 */ /* 0x100fe200078e0a00 */
[----:B------:R-:W-:Y:S01]  /*4c10*/  ISETP.GE.AND P1, PT, R21, RZ, PT ;  /* 0x000000ff1500720c */ /* 0x000fe20003f26270 */
[----:B------:R-:W-:Y:S01]  /*4c20*/  @!P4 IMAD.IADD R160, R160, 0x1, -R0 ;  /* 0x00000001a0a0c824 */ /* 0x000fe200078e0a00 */
[----:B------:R-:W-:Y:S01]  /*4c30*/  ISETP.GE.AND P4, PT, R8, RZ, PT ;  /* 0x000000ff0800720c */ /* 0x000fe20003f86270 */
[----:B------:R-:W-:Y:S01]  /*4c40*/  @!P2 IMAD.MOV R158, RZ, RZ, -R158 ;  /* 0x000000ffff9ea224 */ /* 0x000fe200078e0a9e */
[----:B------:R-:W-:Y:S01]  /*4c50*/  ISETP.GT.U32.AND P2, PT, R0, R166, PT ;  /* 0x000000a60000720c */ /* 0x000fe20003f44070 */
[----:B------:R-:W-:Y:S01]  /*4c60*/  @!P3 IMAD.MOV R156, RZ, RZ, -R156 ;  /* 0x000000ffff9cb224 */ /* 0x000fe200078e0a9c */
[----:B------:R-:W-:Y:S01]  /*4c70*/  LOP3.LUT R8, R2, 0x9c, RZ, 0xfc, !PT ;  /* 0x0000009c02087812 */ /* 0x000fe200078efcff */
[--C-:B------:R-:W-:Y:S01]  /*4c80*/  @!P0 IMAD.IADD R164, R164, 0x1, -R0.reuse ;  /* 0x00000001a4a48824 */ /* 0x100fe200078e0a00 */
[----:B------:R-:W-:Y:S01]  /*4c90*/  ISETP.GE.AND P0, PT, R13, RZ, PT ;  /* 0x000000ff0d00720c */ /* 0x000fe20003f06270 */
[--C-:B------:R-:W-:Y:S01]  /*4ca0*/  @!P5 IMAD.IADD R168, R168, 0x1, -R0.reuse ;  /* 0x00000001a8a8d824 */ /* 0x100fe200078e0a00 */
[----:B------:R-:W-:Y:S01]  /*4cb0*/  IABS R7, R8 ;  /* 0x0000000800077213 */ /* 0x000fe20000000000 */
[----:B------:R-:W-:Y:S01]  /*4cc0*/  @!P6 IMAD.IADD R170, R170, 0x1, -R0 ;  /* 0x00000001aaaae824 */ /* 0x000fe200078e0a00 */
[C---:B------:R-:W-:Y:S01]  /*4cd0*/  ISETP.GT.U32.AND P3, PT, R0.reuse, R236, PT ;  /* 0x000000ec0000720c */ /* 0x040fe20003f64070 */
[----:B------:R-:W-:Y:S01]  /*4ce0*/  @!P1 IMAD.MOV R164, RZ, RZ, -R164 ;  /* 0x000000ffffa49224 */ /* 0x000fe200078e0aa4 */
[----:B------:R-:W-:Y:S01]  /*4cf0*/  ISETP.GT.U32.AND P6, PT, R0, R168, PT ;  /* 0x000000a80000720c */ /* 0x000fe20003fc4070 */
[----:B------:R-:W-:Y:S01]  /*4d00*/  IMAD.HI.U32 R5, R4, R7, RZ ;  /* 0x0000000704057227 */ /* 0x000fe200078e00ff */
[----:B------:R-:W-:-:S02]  /*4d10*/  ISETP.GT.U32.AND P1, PT, R0, R170, PT ;  /* 0x000000aa0000720c */ /* 0x000fc40003f24070 */
[----:B------:R-:W-:Y:S01]  /*4d20*/  LOP3.LUT R13, R2, 0x8c, RZ, 0xfc, !PT ;  /* 0x0000008c020d7812 */ /* 0x000fe200078efcff */
[----:B------:R-:W-:Y:S01]  /*4d30*/  @!P4 IMAD.MOV R160, RZ, RZ, -R160 ;  /* 0x000000ffffa0c224 */ /* 0x000fe200078e0aa0 */
[----:B------:R-:W-:Y:S01]  /*4d40*/  ISETP.GE.AND P4, PT, R23, RZ, PT ;  /* 0x000000ff1700720c */ /* 0x000fe20003f86270 */
[----:B------:R-:W-:Y:S01]  /*4d50*/  @!P2 IMAD.IADD R166, R166, 0x1, -R0 ;  /* 0x00000001a6a6a824 */ /* 0x000fe200078e0a00 */
[----:B------:R-:W-:Y:S01]  /*4d60*/  ISETP.GE.AND P2, PT, R19, RZ, PT ;  /* 0x000000ff1300720c */ /* 0x000fe20003f46270 */
[----:B------:R-:W-:Y:S01]  /*4d70*/  IMAD.MOV R5, RZ, RZ, -R5 ;  /* 0x000000ffff057224 */ /* 0x000fe200078e0a05 */
[----:B------:R-:W-:Y:S01]  /*4d80*/  ISETP.GE.AND P5, PT, R8, RZ, PT ;  /* 0x000000ff0800720c */ /* 0x000fe20003fa6270 */
[----:B------:R-:W-:Y:S01]  /*4d90*/  @!P0 IMAD.MOV R166, RZ, RZ, -R166 ;  /* 0x000000ffffa68224 */ /* 0x000fe200078e0aa6 */
[----:B------:R-:W-:Y:S01]  /*4da0*/  ISETP.GE.AND P0, PT, R6, RZ, PT ;  /* 0x000000ff0600720c */ /* 0x000fe20003f06270 */
[----:B------:R-:W-:Y:S01]  /*4db0*/  IMAD R238, R0, R5, R7 ;  /* 0x0000000500ee7224 */ /* 0x000fe200078e0207 */
[----:B------:R-:W-:Y:S01]  /*4dc0*/  LOP3.LUT R7, R2, 0x90, RZ, 0xfc, !PT ;  /* 0x0000009002077812 */ /* 0x000fe200078efcff */
[--C-:B------:R-:W-:Y:S01]  /*4dd0*/  @!P6 IMAD.IADD R168, R168, 0x1, -R0.reuse ;  /* 0x00000001a8a8e824 */ /* 0x100fe200078e0a00 */
[----:B------:R-:W-:Y:S01]  /*4de0*/  IABS R6, R6 ;  /* 0x0000000600067213 */ /* 0x000fe20000000000 */
[--C-:B------:R-:W-:Y:S01]  /*4df0*/  @!P1 IMAD.IADD R170, R170, 0x1, -R0.reuse ;  /* 0x00000001aaaa9824 */ /* 0x100fe200078e0a00 */
[----:B------:R-:W-:Y:S01]  /*4e00*/  LOP3.LUT R5, R2, 0x98, RZ, 0xfc, !PT ;  /* 0x0000009802057812 */ /* 0x000fe200078efcff */
[----:B------:R-:W-:Y:S01]  /*4e10*/  @!P3 IMAD.IADD R236, R236, 0x1, -R0 ;  /* 0x00000001ececb824 */ /* 0x000fe200078e0a00 */
[----:B------:R-:W-:Y:S01]  /*4e20*/  ISETP.GE.AND P6, PT, R7, RZ, PT ;  /* 0x000000ff0700720c */ /* 0x000fe20003fc6270 */
[----:B------:R-:W-:Y:S01]  /*4e30*/  @!P2 IMAD.MOV R170, RZ, RZ, -R170 ;  /* 0x000000ffffaaa224 */ /* 0x000fe200078e0aaa */
[----:B------:R-:W-:Y:S01]  /*4e40*/  IABS R11, R7 ;  /* 0x00000007000b7213 */ /* 0x000fe20000000000 */
[----:B------:R-:W-:Y:S01]  /*4e50*/  IMAD.MOV.U32 R7, RZ, RZ, R6 ;  /* 0x000000ffff077224 */ /* 0x000fe200078e0006 */
[----:B------:R-:W-:Y:S01]  /*4e60*/  ISETP.GT.U32.AND P1, PT, R0, R238, PT ;  /* 0x000000ee0000720c */ /* 0x000fe20003f24070 */
[----:B------:R-:W-:Y:S01]  /*4e70*/  @!P4 IMAD.MOV R236, RZ, RZ, -R236 ;  /* 0x000000ffffecc224 */ /* 0x000fe200078e0aec */
[----:B------:R-:W-:Y:S01]  /*4e80*/  IABS R9, R5 ;  /* 0x0000000500097213 */ /* 0x000fe20000000000 */
[----:B------:R-:W-:Y:S01]  /*4e90*/  IMAD.HI.U32 R6, R4, R7, RZ ;  /* 0x0000000704067227 */ /* 0x000fe200078e00ff */
[----:B------:R-:W-:-:S02]  /*4ea0*/  ISETP.GE.AND P4, PT, R5, RZ, PT ;  /* 0x000000ff0500720c */ /* 0x000fc40003f86270 */
[----:B------:R-:W-:Y:S01]  /*4eb0*/  ISETP.GE.AND P3, PT, R17, RZ, PT ;  /* 0x000000ff1100720c */ /* 0x000fe20003f66270 */
[----:B------:R-:W-:Y:S01]  /*4ec0*/  IMAD.HI.U32 R5, R4, R9, RZ ;  /* 0x0000000904057227 */ /* 0x000fe200078e00ff */
[----:B------:R-:W-:Y:S02]  /*4ed0*/  IABS R8, R13 ;  /* 0x0000000d00087213 */ /* 0x000fe40000000000 */
[C---:B------:R-:W-:Y:S01]  /*4ee0*/  LOP3.LUT R17, R2.reuse, 0x88, RZ, 0xfc, !PT ;  /* 0x0000008802117812 */ /* 0x040fe200078efcff */
[----:B------:R-:W-:Y:S01]  /*4ef0*/  IMAD.MOV R6, RZ, RZ, -R6 ;  /* 0x000000ffff067224 */ /* 0x000fe200078e0a06 */
[----:B------:R-:W-:Y:S01]  /*4f00*/  LOP3.LUT R19, R2, 0x78, RZ, 0xfc, !PT ;  /* 0x0000007802137812 */ /* 0x000fe200078efcff */
[----:B------:R-:W-:Y:S01]  /*4f10*/  IMAD.MOV R172, RZ, RZ, -R5 ;  /* 0x000000ffffac7224 */ /* 0x000fe200078e0a05 */
[----:B------:R-:W-:Y:S01]  /*4f20*/  IABS R10, R17 ;  /* 0x00000011000a7213 */ /* 0x000fe20000000000 */
[----:B------:R-:W-:Y:S01]  /*4f30*/  IMAD R240, R0, R6, R7 ;  /* 0x0000000600f07224 */ /* 0x000fe200078e0207 */
[----:B------:R-:W-:Y:S01]  /*4f40*/  IABS R21, R43 ;  /* 0x0000002b00157213 */ /* 0x000fe20000000000 */
[----:B------:R-:W-:Y:S01]  /*4f50*/  @!P1 IMAD.IADD R238, R238, 0x1, -R0 ;  /* 0x00000001eeee9824 */ /* 0x000fe200078e0a00 */
[----:B------:R-:W-:Y:S01]  /*4f60*/  IABS R23, R45 ;  /* 0x0000002d00177213 */ /* 0x000fe20000000000 */
[----:B------:R-:W-:Y:S01]  /*4f70*/  IMAD.HI.U32 R5, R4, R11, RZ ;  /* 0x0000000b04057227 */ /* 0x000fe200078e00ff */
[----:B------:R-:W-:-:S02]  /*4f80*/  ISETP.GT.U32.AND P2, PT, R0, R240, PT ;  /* 0x000000f00000720c */ /* 0x000fc40003f44070 */
[C---:B------:R-:W-:Y:S01]  /*4f90*/  ISETP.GT.U32.AND P1, PT, R0.reuse, R238, PT ;  /* 0x000000ee0000720c */ /* 0x040fe20003f24070 */
[----:B------:R-:W-:Y:S02]  /*4fa0*/  IMAD R172, R0, R172, R9 ;  /* 0x000000ac00ac7224 */ /* 0x000fe400078e0209 */
[----:B------:R-:W-:Y:S01]  /*4fb0*/  IMAD.MOV.U32 R9, RZ, RZ, R8 ;  /* 0x000000ffff097224 */ /* 0x000fe200078e0008 */
[----:B------:R-:W-:Y:S01]  /*4fc0*/  LOP3.LUT R8, R2, 0x84, RZ, 0xfc, !PT ;  /* 0x0000008402087812 */ /* 0x000fe200078efcff */
[----:B------:R-:W-:Y:S02]  /*4fd0*/  IMAD.MOV R174, RZ, RZ, -R5 ;  /* 0x000000ffffae7224 */ /* 0x000fe400078e0a05 */
[----:B------:R-:W-:-:S04]  /*4fe0*/  IMAD.HI.U32 R5, R4, R9, RZ ;  /* 0x0000000904057227 */ /* 0x000fc800078e00ff */
[----:B------:R-:W-:Y:S01]  /*4ff0*/  IMAD.MOV.U32 R7, RZ, RZ, R10 ;  /* 0x000000ffff077224 */ /* 0x000fe200078e000a */
[----:B------:R-:W-:Y:S01]  /*5000*/  LOP3.LUT R10, R2, 0x80, RZ, 0xfc, !PT ;  /* 0x00000080020a7812 */ /* 0x000fe200078efcff */
[----:B------:R-:W-:Y:S02]  /*5010*/  IMAD.MOV R5, RZ, RZ, -R5 ;  /* 0x000000ffff057224 */ /* 0x000fe400078e0a05 */
[----:B------:R-:W-:-:S04]  /*5020*/  IMAD.HI.U32 R6, R4, R7, RZ ;  /* 0x0000000704067227 */ /* 0x000fc800078e00ff */
[----:B------:R-:W-:Y:S01]  /*5030*/  IMAD R176, R0, R5, R9 ;  /* 0x0000000500b07224 */ /* 0x000fe200078e0209 */
[----:B------:R-:W-:Y:S01]  /*5040*/  IABS R5, R8 ;  /* 0x0000000800057213 */ /* 0x000fe20000000000 */
[----:B------:R-:W-:Y:S01]  /*5050*/  IMAD.MOV R6, RZ, RZ, -R6 ;  /* 0x000000ffff067224 */ /* 0x000fe200078e0a06 */
[----:B------:R-:W-:Y:S01]  /*5060*/  IABS R9, R10 ;  /* 0x0000000a00097213 */ /* 0x000fe20000000000 */
[--C-:B------:R-:W-:Y:S02]  /*5070*/  @!P1 IMAD.IADD R238, R238, 0x1, -R0.reuse ;  /* 0x00000001eeee9824 */ /* 0x100fe400078e0a00 */
[----:B------:R-:W-:Y:S02]  /*5080*/  @!P2 IMAD.IADD R240, R240, 0x1, -R0 ;  /* 0x00000001f0f0a824 */ /* 0x000fe400078e0a00 */
[----:B------:R-:W-:Y:S02]  /*5090*/  IMAD R178, R0, R6, R7 ;  /* 0x0000000600b27224 */ /* 0x000fe400078e0207 */
[----:B------:R-:W-:-:S02]  /*50a0*/  IMAD.MOV.U32 R7, RZ, RZ, R5 ;  /* 0x000000ffff077224 */ /* 0x000fc400078e0005 */
[----:B------:R-:W-:Y:S01]  /*50b0*/  @!P3 IMAD.MOV R168, RZ, RZ, -R168 ;  /* 0x000000ffffa8b224 */ /* 0x000fe200078e0aa8 */
[C---:B------:R-:W-:Y:S01]  /*50c0*/  ISETP.GT.U32.AND P3, PT, R0.reuse, R172, PT ;  /* 0x000000ac0000720c */ /* 0x040fe20003f64070 */
[----:B------:R-:W-:Y:S01]  /*50d0*/  @!P5 IMAD.MOV R238, RZ, RZ, -R238 ;  /* 0x000000ffffeed224 */ /* 0x000fe200078e0aee */
[----:B------:R-:W-:Y:S01]  /*50e0*/  ISETP.GT.U32.AND P5, PT, R0, R240, PT ;  /* 0x000000f00000720c */ /* 0x000fe20003fa4070 */
[----:B------:R-:W-:-:S04]  /*50f0*/  IMAD.HI.U32 R5, R4, R7, RZ ;  /* 0x0000000704057227 */ /* 0x000fc800078e00ff */
[----:B------:R-:W-:Y:S02]  /*5100*/  IMAD.MOV R5, RZ, RZ, -R5 ;  /* 0x000000ffff057224 */ /* 0x000fe400078e0a05 */
[----:B------:R-:W-:Y:S01]  /*5110*/  IMAD R174, R0, R174, R11 ;  /* 0x000000ae00ae7224 */ /* 0x000fe200078e020b */
[----:B------:R-:W-:Y:S01]  /*5120*/  LOP3.LUT R11, R2, 0x7c, RZ, 0xfc, !PT ;  /* 0x0000007c020b7812 */ /* 0x000fe200078efcff */
[----:B------:R-:W-:Y:S02]  /*5130*/  IMAD R180, R0, R5, R7 ;  /* 0x0000000500b47224 */ /* 0x000fe400078e0207 */
[--C-:B------:R-:W-:Y:S01]  /*5140*/  @!P3 IMAD.IADD R172, R172, 0x1, -R0.reuse ;  /* 0x00000001acacb824 */ /* 0x100fe200078e0a00 */
[----:B------:R-:W-:Y:S01]  /*5150*/  ISETP.GT.U32.AND P3, PT, R0, R176, PT ;  /* 0x000000b00000720c */ /* 0x000fe20003f64070 */
[----:B------:R-:W-:Y:S01]  /*5160*/  @!P5 IMAD.IADD R240, R240, 0x1, -R0 ;  /* 0x00000001f0f0d824 */ /* 0x000fe200078e0a00 */
[----:B------:R-:W-:Y:S01]  /*5170*/  ISETP.GT.U32.AND P5, PT, R0, R180, PT ;  /* 0x000000b40000720c */ /* 0x000fe20003fa4070 */
[----:B------:R-:W-:Y:S01]  /*5180*/  IMAD.HI.U32 R5, R4, R9, RZ ;  /* 0x0000000904057227 */ /* 0x000fe200078e00ff */
[----:B------:R-:W-:-:S02]  /*5190*/  ISETP.GT.U32.AND P1, PT, R0, R174, PT ;  /* 0x000000ae0000720c */ /* 0x000fc40003f24070 */
[----:B------:R-:W-:Y:S01]  /*51a0*/  IABS R7, R11 ;  /* 0x0000000b00077213 */ /* 0x000fe20000000000 */
[----:B------:R-:W-:Y:S01]  /*51b0*/  IMAD.MOV R5, RZ, RZ, -R5 ;  /* 0x000000ffff057224 */ /* 0x000fe200078e0a05 */
[C---:B------:R-:W-:Y:S01]  /*51c0*/  ISETP.GT.U32.AND P2, PT, R0.reuse, R172, PT ;  /* 0x000000ac0000720c */ /* 0x040fe20003f44070 */
[----:B------:R-:W-:Y:S02]  /*51d0*/  @!P0 IMAD.MOV R240, RZ, RZ, -R240 ;  /* 0x000000fffff08224 */ /* 0x000fe400078e0af0 */
[----:B------:R-:W-:Y:S01]  /*51e0*/  IMAD R182, R0, R5, R9 ;  /* 0x0000000500b67224 */ /* 0x000fe200078e0209 */
[----:B------:R-:W-:Y:S01]  /*51f0*/  IABS R9, R19 ;  /* 0x0000001300097213 */ /* 0x000fe20000000000 */
[----:B------:R-:W-:-:S04]  /*5200*/  IMAD.HI.U32 R5, R4, R7, RZ ;  /* 0x0000000704057227 */ /* 0x000fc800078e00ff */
[--C-:B------:R-:W-:Y:S02]  /*5210*/  @!P3 IMAD.IADD R176, R176, 0x1, -R0.reuse ;  /* 0x00000001b0b0b824 */ /* 0x100fe400078e0a00 */
[--C-:B------:R-:W-:Y:S01]  /*5220*/  @!P5 IMAD.IADD R180, R180, 0x1, -R0.reuse ;  /* 0x00000001b4b4d824 */ /* 0x100fe200078e0a00 */
[----:B------:R-:W-:Y:S01]  /*5230*/  ISETP.GE.AND P5, PT, R8, RZ, PT ;  /* 0x000000ff0800720c */ /* 0x000fe20003fa6270 */
[----:B------:R-:W-:Y:S01]  /*5240*/  IMAD.MOV R5, RZ, RZ, -R5 ;  /* 0x000000ffff057224 */ /* 0x000fe200078e0a05 */
[----:B------:R-:W-:Y:S01]  /*5250*/  ISETP.GT.U32.AND P3, PT, R0, R176, PT ;  /* 0x000000b00000720c */ /* 0x000fe20003f64070 */
[----:B------:R-:W-:Y:S01]  /*5260*/  @!P1 IMAD.IADD R174, R174, 0x1, -R0 ;  /* 0x00000001aeae9824 */ /* 0x000fe200078e0a00 */
[C---:B------:R-:W-:Y:S01]  /*5270*/  ISETP.GT.U32.AND P0, PT, R0.reuse, R180, PT ;  /* 0x000000b40000720c */ /* 0x040fe20003f04070 */
[----:B------:R-:W-:Y:S02]  /*5280*/  IMAD R242, R0, R5, R7 ;  /* 0x0000000500f27224 */ /* 0x000fe400078e0207 */
[----:B------:R-:W-:Y:S01]  /*5290*/  IMAD.HI.U32 R5, R4, R9, RZ ;  /* 0x0000000904057227 */ /* 0x000fe200078e00ff */
[----:B------:R-:W-:-:S03]  /*52a0*/  ISETP.GT.U32.AND P1, PT, R0, R174, PT ;  /* 0x000000ae0000720c */ /* 0x000fc60003f24070 */
[----:B------:R-:W-:Y:S02]  /*52b0*/  IMAD.MOV R184, RZ, RZ, -R5 ;  /* 0x000000ffffb87224 */ /* 0x000fe400078e0a05 */
[--C-:B------:R-:W-:Y:S01]  /*52c0*/  @!P2 IMAD.IADD R172, R172, 0x1, -R0.reuse ;  /* 0x00000001acaca824 */ /* 0x100fe200078e0a00 */
[C---:B------:R-:W-:Y:S01]  /*52d0*/  ISETP.GT.U32.AND P2, PT, R0.reuse, R178, PT ;  /* 0x000000b20000720c */ /* 0x040fe20003f44070 */
[----:B------:R-:W-:Y:S02]  /*52e0*/  IMAD R184, R0, R184, R9 ;  /* 0x000000b800b87224 */ /* 0x000fe400078e0209 */
[--C-:B------:R-:W-:Y:S01]  /*52f0*/  @!P3 IMAD.IADD R176, R176, 0x1, -R0.reuse ;  /* 0x00000001b0b0b824 */ /* 0x100fe200078e0a00 */
[----:B------:R-:W-:Y:S01]  /*5300*/  ISETP.GT.U32.AND P3, PT, R0, R182, PT ;  /* 0x000000b60000720c */ /* 0x000fe20003f64070 */
[--C-:B------:R-:W-:Y:S01]  /*5310*/  @!P0 IMAD.IADD R180, R180, 0x1, -R0.reuse ;  /* 0x00000001b4b48824 */ /* 0x100fe200078e0a00 */
[----:B------:R-:W-:Y:S01]  /*5320*/  ISETP.GT.U32.AND P0, PT, R0, R184, PT ;  /* 0x000000b80000720c */ /* 0x000fe20003f04070 */
[----:B------:R-:W-:Y:S01]  /*5330*/  @!P1 IMAD.IADD R174, R174, 0x1, -R0 ;  /* 0x00000001aeae9824 */ /* 0x000fe200078e0a00 */
[----:B------:R-:W-:Y:S01]  /*5340*/  ISETP.GE.AND P1, PT, R13, RZ, PT ;  /* 0x000000ff0d00720c */ /* 0x000fe20003f26270 */
[----:B------:R-:W-:Y:S01]  /*5350*/  @!P5 IMAD.MOV R180, RZ, RZ, -R180 ;  /* 0x000000ffffb4d224 */ /* 0x000fe200078e0ab4 */
[----:B------:R-:W-:Y:S01]  /*5360*/  LOP3.LUT R13, R2, 0x74, RZ, 0xfc, !PT ;  /* 0x00000074020d7812 */ /* 0x000fe200078efcff */
[----:B------:R-:W-:Y:S01]  /*5370*/  @!P6 IMAD.MOV R174, RZ, RZ, -R174 ;  /* 0x000000ffffaee224 */ /* 0x000fe200078e0aae */
[----:B------:R-:W-:Y:S01]  /*5380*/  ISETP.GT.U32.AND P6, PT, R0, R242, PT ;  /* 0x000000f20000720c */ /* 0x000fe20003fc4070 */
[----:B------:R-:W-:Y:S01]  /*5390*/  @!P2 IMAD.IADD R178, R178, 0x1, -R0 ;  /* 0x00000001b2b2a824 */ /* 0x000fe200078e0a00 */
[----:B------:R-:W-:Y:S01]  /*53a0*/  IABS R6, R13 ;  /* 0x0000000d00067213 */ /* 0x000fe20000000000 */
[----:B------:R-:W-:Y:S01]  /*53b0*/  @!P4 IMAD.MOV R172, RZ, RZ, -R172 ;  /* 0x000000ffffacc224 */ /* 0x000fe200078e0aac */
[----:B------:R-:W-:Y:S01]  /*53c0*/  ISETP.GE.AND P2, PT, R17, RZ, PT ;  /* 0x000000ff1100720c */ /* 0x000fe20003f46270 */
[--C-:B------:R-:W-:Y:S01]  /*53d0*/  @!P3 IMAD.IADD R182, R182, 0x1, -R0.reuse ;  /* 0x00000001b6b6b824 */ /* 0x100fe200078e0a00 */
[----:B------:R-:W-:Y:S01]  /*53e0*/  ISETP.GT.U32.AND P3, PT, R0, R178, PT ;  /* 0x000000b20000720c */ /* 0x000fe20003f64070 */
[----:B------:R-:W-:Y:S01]  /*53f0*/  @!P0 IMAD.IADD R184, R184, 0x1, -R0 ;  /* 0x00000001b8b88824 */ /* 0x000fe200078e0a00 */
[----:B------:R-:W-:Y:S01]  /*5400*/  LOP3.LUT R17, R2, 0x64, RZ, 0xfc, !PT ;  /* 0x0000006402117812 */ /* 0x000fe200078efcff */
[----:B------:R-:W-:Y:S01]  /*5410*/  IMAD.MOV.U32 R7, RZ, RZ, R6 ;  /* 0x000000ffff077224 */ /* 0x000fe200078e0006 */
[C---:B------:R-:W-:Y:S01]  /*5420*/  ISETP.GT.U32.AND P4, PT, R0.reuse, R182, PT ;  /* 0x000000b60000720c */ /* 0x040fe20003f84070 */
[----:B------:R-:W-:Y:S01]  /*5430*/  @!P1 IMAD.MOV R176, RZ, RZ, -R176 ;  /* 0x000000ffffb09224 */ /* 0x000fe200078e0ab0 */
[----:B------:R-:W-:Y:S01]  /*5440*/  ISETP.GT.U32.AND P5, PT, R0, R184, PT ;  /* 0x000000b80000720c */ /* 0x000fe20003fa4070 */
[----:B------:R-:W-:Y:S01]  /*5450*/  IMAD.HI.U32 R5, R4, R7, RZ ;  /* 0x0000000704057227 */ /* 0x000fe200078e00ff */
[----:B------:R-:W-:-:S02]  /*5460*/  ISETP.GE.AND P1, PT, R10, RZ, PT ;  /* 0x000000ff0a00720c */ /* 0x000fc40003f26270 */
[----:B------:R-:W-:Y:S01]  /*5470*/  LOP3.LUT R6, R2, 0x6c, RZ, 0xfc, !PT ;  /* 0x0000006c02067812 */ /* 0x000fe200078efcff */
[----:B------:R-:W-:Y:S01]  /*5480*/  IMAD.MOV R5, RZ, RZ, -R5 ;  /* 0x000000ffff057224 */ /* 0x000fe200078e0a05 */
[----:B------:R-:W-:Y:S01]  /*5490*/  IABS R8, R17 ;  /* 0x0000001100087213 */ /* 0x000fe20000000000 */
[--C-:B------:R-:W-:Y:S01]  /*54a0*/  @!P3 IMAD.IADD R178, R178, 0x1, -R0.reuse ;  /* 0x00000001b2b2b824 */ /* 0x100fe200078e0a00 */
[----:B------:R-:W-:Y:S01]  /*54b0*/  ISETP.GE.AND P3, PT, R11, RZ, PT ;  /* 0x000000ff0b00720c */ /* 0x000fe20003f66270 */
[----:B------:R-:W-:Y:S01]  /*54c0*/  @!P6 IMAD.IADD R242, R242, 0x1, -R0 ;  /* 0x00000001f2f2e824 */ /* 0x000fe200078e0a00 */
[----:B------:R-:W-:Y:S01]  /*54d0*/  IABS R11, R6 ;  /* 0x00000006000b7213 */ /* 0x000fe20000000000 */
[----:B------:R-:W-:Y:S01]  /*54e0*/  IMAD R186, R0, R5, R7 ;  /* 0x0000000500ba7224 */ /* 0x000fe200078e0207 */
[----:B------:R-:W-:Y:S01]  /*54f0*/  LOP3.LUT R5, R2, 0x70, RZ, 0xfc, !PT ;  /* 0x0000007002057812 */ /* 0x000fe200078efcff */
[----:B------:R-:W-:Y:S01]  /*5500*/  @!P2 IMAD.MOV R178, RZ, RZ, -R178 ;  /* 0x000000ffffb2a224 */ /* 0x000fe200078e0ab2 */
[----:B------:R-:W-:Y:S01]  /*5510*/  ISETP.GT.U32.AND P2, PT, R0, R242, PT ;  /* 0x000000f20000720c */ /* 0x000fe20003f44070 */
[--C-:B------:R-:W-:Y:S01]  /*5520*/  @!P5 IMAD.IADD R184, R184, 0x1, -R0.reuse ;  /* 0x00000001b8b8d824 */ /* 0x100fe200078e0a00 */
[----:B------:R-:W-:Y:S01]  /*5530*/  IABS R9, R5 ;  /* 0x0000000500097213 */ /* 0x000fe20000000000 */
[----:B------:R-:W-:Y:S01]  /*5540*/  @!P4 IMAD.IADD R182, R182, 0x1, -R0 ;  /* 0x00000001b6b6c824 */ /* 0x000fe200078e0a00 */
[----:B------:R-:W-:-:S02]  /*5550*/  ISETP.GT.U32.AND P5, PT, R0, R186, PT ;  /* 0x000000ba0000720c */ /* 0x000fc40003fa4070 */
[----:B------:R-:W-:Y:S01]  /*5560*/  ISETP.GE.AND P0, PT, R5, RZ, PT ;  /* 0x000000ff0500720c */ /* 0x000fe20003f06270 */
[----:B------:R-:W-:Y:S01]  /*5570*/  IMAD.HI.U32 R5, R4, R9, RZ ;  /* 0x0000000904057227 */ /* 0x000fe200078e00ff */
[----:B------:R-:W-:Y:S02]  /*5580*/  ISETP.GE.AND P4, PT, R19, RZ, PT ;  /* 0x000000ff1300720c */ /* 0x000fe40003f86270 */
[----:B------:R-:W-:Y:S01]  /*5590*/  LOP3.LUT R7, R2, 0x68, RZ, 0xfc, !PT ;  /* 0x0000006802077812 */ /* 0x000fe200078efcff */
[----:B------:R-:W-:Y:S01]  /*55a0*/  @!P1 IMAD.MOV R182, RZ, RZ, -R182 ;  /* 0x000000ffffb69224 */ /* 0x000fe200078e0ab6 */
[----:B------:R-:W-:Y:S01]  /*55b0*/  ISETP.GE.AND P1, PT, R6, RZ, PT ;  /* 0x000000ff0600720c */ /* 0x000fe20003f26270 */
[----:B------:R-:W-:Y:S01]  /*55c0*/  IMAD.HI.U32 R6, R4, R11, RZ ;  /* 0x0000000b04067227 */ /* 0x000fe200078e00ff */
[----:B------:R-:W-:Y:S02]  /*55d0*/  ISETP.GE.AND P6, PT, R13, RZ, PT ;  /* 0x000000ff0d00720c */ /* 0x000fe40003fc6270 */
[----:B------:R-:W-:Y:S01]  /*55e0*/  IABS R13, R7 ;  /* 0x00000007000d7213 */ /* 0x000fe20000000000 */
[----:B------:R-:W-:Y:S01]  /*55f0*/  IMAD.MOV R5, RZ, RZ, -R5 ;  /* 0x000000ffff057224 */ /* 0x000fe200078e0a05 */
[----:B------:R-:W-:Y:S01]  /*5600*/  LOP3.LUT R19, R2, 0x60, RZ, 0xfc, !PT ;  /* 0x0000006002137812 */ /* 0x000fe200078efcff */
[----:B------:R-:W-:Y:S01]  /*5610*/  @!P2 IMAD.IADD R242, R242, 0x1, -R0 ;  /* 0x00000001f2f2a824 */ /* 0x000fe200078e0a00 */
[----:B------:R-:W-:Y:S01]  /*5620*/  ISETP.GE.AND P2, PT, R7, RZ, PT ;  /* 0x000000ff0700720c */ /* 0x000fe20003f46270 */
[----:B------:R-:W-:Y:S01]  /*5630*/  IMAD.MOV R6, RZ, RZ, -R6 ;  /* 0x000000ffff067224 */ /* 0x000fe200078e0a06 */
[----:B------:R-:W-:Y:S01]  /*5640*/  IABS R10, R19 ;  /* 0x00000013000a7213 */ /* 0x000fe20000000000 */
[----:B------:R-:W-:-:S02]  /*5650*/  IMAD R188, R0, R5, R9 ;  /* 0x0000000500bc7224 */ /* 0x000fc400078e0209 */
[----:B------:R-:W-:Y:S02]  /*5660*/  @!P5 IMAD.IADD R186, R186, 0x1, -R0 ;  /* 0x00000001babad824 */ /* 0x000fe400078e0a00 */
[C---:B------:R-:W-:Y:S02]  /*5670*/  IMAD R190, R0.reuse, R6, R11 ;  /* 0x0000000600be7224 */ /* 0x040fe400078e020b */
[----:B------:R-:W-:Y:S01]  /*5680*/  @!P3 IMAD.MOV R242, RZ, RZ, -R242 ;  /* 0x000000fffff2b224 */ /* 0x000fe200078e0af2 */
[C---:B------:R-:W-:Y:S01]  /*5690*/  ISETP.GT.U32.AND P5, PT, R0.reuse, R186, PT ;  /* 0x000000ba0000720c */ /* 0x040fe20003fa4070 */
[----:B------:R-:W-:Y:S01]  /*56a0*/  IMAD.MOV.U32 R9, RZ, RZ, R8 ;  /* 0x000000ffff097224 */ /* 0x000fe200078e0008 */
[C---:B------:R-:W-:Y:S01]  /*56b0*/  ISETP.GT.U32.AND P3, PT, R0.reuse, R188, PT ;  /* 0x000000bc0000720c */ /* 0x040fe20003f64070 */
[----:B------:R-:W-:Y:S01]  /*56c0*/  @!P4 IMAD.MOV R184, RZ, RZ, -R184 ;  /* 0x000000ffffb8c224 */ /* 0x000fe200078e0ab8 */
[----:B------:R-:W-:Y:S01]  /*56d0*/  ISETP.GT.U32.AND P4, PT, R0, R190, PT ;  /* 0x000000be0000720c */ /* 0x000fe20003f84070 */
[----:B------:R-:W-:Y:S01]  /*56e0*/  IMAD.HI.U32 R5, R4, R9, RZ ;  /* 0x0000000904057227 */ /* 0x000fe200078e00ff */
[----:B------:R-:W-:-:S03]  /*56f0*/  LOP3.LUT R8, R2, 0x5c, RZ, 0xfc, !PT ;  /* 0x0000005c02087812 */ /* 0x000fc600078efcff */
[----:B------:R-:W-:-:S04]  /*5700*/  IMAD.HI.U32 R7, R4, R13, RZ ;  /* 0x0000000d04077227 */ /* 0x000fc800078e00ff */
[----:B------:R-:W-:Y:S02]  /*5710*/  IMAD.MOV R5, RZ, RZ, -R5 ;  /* 0x000000ffff057224 */ /* 0x000fe400078e0a05 */
[----:B------:R-:W-:Y:S02]  /*5720*/  IMAD.MOV R7, RZ, RZ, -R7 ;  /* 0x000000ffff077224 */ /* 0x000fe400078e0a07 */
[----:B------:R-:W-:Y:S02]  /*5730*/  IMAD R244, R0, R5, R9 ;  /* 0x0000000500f47224 */ /* 0x000fe400078e0209 */
[--C-:B------:R-:W-:Y:S02]  /*5740*/  @!P5 IMAD.IADD R186, R186, 0x1, -R0.reuse ;  /* 0x00000001babad824 */ /* 0x100fe400078e0a00 */
[----:B------:R-:W-:Y:S02]  /*5750*/  @!P3 IMAD.IADD R188, R188, 0x1, -R0 ;  /* 0x00000001bcbcb824 */ /* 0x000fe400078e0a00 */
[----:B------:R-:W-:Y:S01]  /*5760*/  IMAD.MOV.U32 R11, RZ, RZ, R10 ;  /* 0x000000ffff0b7224 */ /* 0x000fe200078e000a */
[----:B------:R-:W-:Y:S01]  /*5770*/  LOP3.LUT R10, R2, 0x58, RZ, 0xfc, !PT ;  /* 0x00000058020a7812 */ /* 0x000fe200078efcff */
[----:B------:R-:W-:Y:S01]  /*5780*/  IMAD R192, R0, R7, R13 ;  /* 0x0000000700c07224 */ /* 0x000fe200078e020d */
[----:B------:R-:W-:Y:S01]  /*5790*/  IABS R7, R8 ;  /* 0x0000000800077213 */ /* 0x000fe20000000000 */
[----:B------:R-:W-:Y:S01]  /*57a0*/  @!P4 IMAD.IADD R190, R190, 0x1, -R0 ;  /* 0x00000001bebec824 */ /* 0x000fe200078e0a00 */
[C---:B------:R-:W-:Y:S01]  /*57b0*/  ISETP.GT.U32.AND P3, PT, R0.reuse, R188, PT ;  /* 0x000000bc0000720c */ /* 0x040fe20003f64070 */
[----:B------:R-:W-:Y:S01]  /*57c0*/  @!P6 IMAD.MOV R186, RZ, RZ, -R186 ;  /* 0x000000ffffbae224 */ /* 0x000fe200078e0aba */
[----:B------:R-:W-:Y:S01]  /*57d0*/  ISETP.GT.U32.AND P6, PT, R0, R244, PT ;  /* 0x000000f40000720c */ /* 0x000fe20003fc4070 */
[----:B------:R-:W-:Y:S01]  /*57e0*/  IMAD.HI.U32 R6, R4, R11, RZ ;  /* 0x0000000b04067227 */ /* 0x000fe200078e00ff */
[----:B------:R-:W-:-:S02]  /*57f0*/  ISETP.GT.U32.AND P4, PT, R0, R190, PT ;  /* 0x000000be0000720c */ /* 0x000fc40003f84070 */
[----:B------:R-:W-:Y:S01]  /*5800*/  ISETP.GT.U32.AND P5, PT, R0, R192, PT ;  /* 0x000000c00000720c */ /* 0x000fe20003fa4070 */
[----:B------:R-:W-:Y:S01]  /*5810*/  IMAD.MOV R6, RZ, RZ, -R6 ;  /* 0x000000ffff067224 */ /* 0x000fe200078e0a06 */
[----:B------:R-:W-:Y:S01]  /*5820*/  IABS R9, R10 ;  /* 0x0000000a00097213 */ /* 0x000fe20000000000 */
[----:B------:R-:W-:Y:S01]  /*5830*/  IMAD.HI.U32 R5, R4, R7, RZ ;  /* 0x0000000704057227 */ /* 0x000fe200078e00ff */
[----:B------:R-:W-:-:S03]  /*5840*/  IABS R13, R35 ;  /* 0x00000023000d7213 */ /* 0x000fc60000000000 */
[----:B------:R-:W-:Y:S01]  /*5850*/  IMAD R194, R0, R6, R11 ;  /* 0x0000000600c27224 */ /* 0x000fe200078e020b */
[----:B------:R-:W-:Y:S01]  /*5860*/  LOP3.LUT R11, R2, 0x54, RZ, 0xfc, !PT ;  /* 0x00000054020b7812 */ /* 0x000fe200078efcff */
[----:B------:R-:W-:Y:S02]  /*5870*/  IMAD.MOV R5, RZ, RZ, -R5 ;  /* 0x000000ffff057224 */ /* 0x000fe400078e0a05 */
[--C-:B------:R-:W-:Y:S01]  /*5880*/  @!P3 IMAD.IADD R188, R188, 0x1, -R0.reuse ;  /* 0x00000001bcbcb824 */ /* 0x100fe200078e0a00 */
[----:B------:R-:W-:Y:S01]  /*5890*/  IABS R6, R11 ;  /* 0x0000000b00067213 */ /* 0x000fe20000000000 */
[C---:B------:R-:W-:Y:S01]  /*58a0*/  IMAD R196, R0.reuse, R5, R7 ;  /* 0x0000000500c47224 */ /* 0x040fe200078e0207 */
[----:B------:R-:W-:Y:S01]  /*58b0*/  ISETP.GT.U32.AND P3, PT, R0, R194, PT ;  /* 0x000000c20000720c */ /* 0x000fe20003f64070 */
[--C-:B------:R-:W-:Y:S01]  /*58c0*/  @!P6 IMAD.IADD R244, R244, 0x1, -R0.reuse ;  /* 0x00000001f4f4e824 */ /* 0x100fe200078e0a00 */
[----:B------:R-:W-:Y:S01]  /*58d0*/  ISETP.GE.AND P6, PT, R17, RZ, PT ;  /* 0x000000ff1100720c */ /* 0x000fe20003fc6270 */
[----:B------:R-:W-:Y:S01]  /*58e0*/  @!P4 IMAD.IADD R190, R190, 0x1, -R0 ;  /* 0x00000001bebec824 */ /* 0x000fe200078e0a00 */
[C---:B------:R-:W-:Y:S01]  /*58f0*/  ISETP.GT.U32.AND P4, PT, R0.reuse, R196, PT ;  /* 0x000000c40000720c */ /* 0x040fe20003f84070 */
[----:B------:R-:W-:Y:S01]  /*5900*/  @!P0 IMAD.MOV R188, RZ, RZ, -R188 ;  /* 0x000000ffffbc8224 */ /* 0x000fe200078e0abc */
[----:B------:R-:W-:Y:S01]  /*5910*/  ISETP.GT.U32.AND P0, PT, R0, R244, PT ;  /* 0x000000f40000720c */ /* 0x000fe20003f04070 */
[----:B------:R-:W-:Y:S01]  /*5920*/  IMAD.MOV.U32 R7, RZ, RZ, R6 ;  /* 0x000000ffff077224 */ /* 0x000fe200078e0006 */
[----:B------:R-:W-:Y:S01]  /*5930*/  IABS R17, R37 ;  /* 0x0000002500117213 */ /* 0x000fe20000000000 */
[----:B------:R-:W-:-:S04]  /*5940*/  IMAD.HI.U32 R5, R4, R9, RZ ;  /* 0x0000000904057227 */ /* 0x000fc800078e00ff */
[----:B------:R-:W-:Y:S02]  /*5950*/  @!P5 IMAD.IADD R192, R192, 0x1, -R0 ;  /* 0x00000001c0c0d824 */ /* 0x000fe400078e0a00 */
[----:B------:R-:W-:-:S03]  /*5960*/  IMAD.HI.U32 R6, R4, R7, RZ ;  /* 0x0000000704067227 */ /* 0x000fc600078e00ff */
[C---:B------:R-:W-:Y:S01]  /*5970*/  ISETP.GT.U32.AND P5, PT, R0.reuse, R192, PT ;  /* 0x000000c00000720c */ /* 0x040fe20003fa4070 */
[----:B------:R-:W-:Y:S02]  /*5980*/  IMAD.MOV R5, RZ, RZ, -R5 ;  /* 0x000000ffff057224 */ /* 0x000fe400078e0a05 */
[----:B------:R-:W-:Y:S02]  /*5990*/  IMAD.MOV R6, RZ, RZ, -R6 ;  /* 0x000000ffff067224 */ /* 0x000fe400078e0a06 */
[----:B------:R-:W-:Y:S01]  /*59a0*/  IMAD R198, R0, R5, R9 ;  /* 0x0000000500c67224 */ /* 0x000fe200078e0209 */
[----:B------:R-:W-:Y:S01]  /*59b0*/  LOP3.LUT R5, R2, 0x50, RZ, 0xfc, !PT ;  /* 0x0000005002057812 */ /* 0x000fe200078efcff */
[--C-:B------:R-:W-:Y:S01]  /*59c0*/  @!P3 IMAD.IADD R194, R194, 0x1, -R0.reuse ;  /* 0x00000001c2c2b824 */ /* 0x100fe200078e0a00 */
[----:B------:R-:W-:Y:S01]  /*59d0*/  ISETP.GE.AND P3, PT, R8, RZ, PT ;  /* 0x000000ff0800720c */ /* 0x000fe20003f66270 */
[----:B------:R-:W-:Y:S01]  /*59e0*/  IMAD R200, R0, R6, R7 ;  /* 0x0000000600c87224 */ /* 0x000fe200078e0207 */
[----:B------:R-:W-:Y:S01]  /*59f0*/  IABS R7, R5 ;  /* 0x0000000500077213 */ /* 0x000fe20000000000 */
[--C-:B------:R-:W-:Y:S01]  /*5a00*/  @!P4 IMAD.IADD R196, R196, 0x1, -R0.reuse ;  /* 0x00000001c4c4c824 */ /* 0x100fe200078e0a00 */
[----:B------:R-:W-:Y:S01]  /*5a10*/  ISETP.GT.U32.AND P4, PT, R0, R194, PT ;  /* 0x000000c20000720c */ /* 0x000fe20003f84070 */
[----:B------:R-:W-:Y:S01]  /*5a20*/  @!P0 IMAD.IADD R244, R244, 0x1, -R0 ;  /* 0x00000001f4f48824 */ /* 0x000fe200078e0a00 */
[C---:B------:R-:W-:Y:S01]  /*5a30*/  ISETP.GT.U32.AND P0, PT, R0.reuse, R198, PT ;  /* 0x000000c60000720c */ /* 0x040fe20003f04070 */
[----:B------:R-:W-:Y:S01]  /*5a40*/  @!P1 IMAD.MOV R190, RZ, RZ, -R190 ;  /* 0x000000ffffbe9224 */ /* 0x000fe200078e0abe */
[C---:B------:R-:W-:Y:S01]  /*5a50*/  ISETP.GT.U32.AND P1, PT, R0.reuse, R196, PT ;  /* 0x000000c40000720c */ /* 0x040fe20003f24070 */
[----:B------:R-:W-:Y:S01]  /*5a60*/  @!P6 IMAD.MOV R244, RZ, RZ, -R244 ;  /* 0x000000fffff4e224 */ /* 0x000fe200078e0af4 */
[----:B------:R-:W-:Y:S01]  /*5a70*/  ISETP.GT.U32.AND P6, PT, R0, R200, PT ;  /* 0x000000c80000720c */ /* 0x000fe20003fc4070 */
[----:B------:R-:W-:Y:S01]  /*5a80*/  @!P5 IMAD.IADD R192, R192, 0x1, -R0 ;  /* 0x00000001c0c0d824 */ /* 0x000fe200078e0a00 */
[----:B------:R-:W-:-:S02]  /*5a90*/  ISETP.GE.AND P5, PT, R19, RZ, PT ;  /* 0x000000ff1300720c */ /* 0x000fc40003fa6270 */
        /* <DEDUP_REMOVED lines=8> */
[----:B------:R-:W-:Y:S01]  /*5b20*/  ISETP.GE.AND P1, PT, R5, RZ, PT ;  /* 0x000000ff0500720c */ /* 0x000fe20003f26270 */
[----:B------:R-:W-:Y:S01]  /*5b30*/  @!P6 IMAD.IADD R200, R200, 0x1, -R0 ;  /* 0x00000001c8c8e824 */ /* 0x000fe200078e0a00 */
[----:B------:R-:W-:Y:S01]  /*5b40*/  ISETP.GT.U32.AND P6, PT, R0, R198, PT ;  /* 0x000000c60000720c */ /* 0x000fe20003fc4070 */
[----:B------:R-:W-:Y:S01]  /*5b50*/  IMAD.HI.U32 R5, R4, R7, RZ ;  /* 0x0000000704057227 */ /* 0x000fe200078e00ff */
[----:B------:R-:W-:-:S02]  /*5b60*/  LOP3.LUT R19, R2, 0x3c, RZ, 0xfc, !PT ;  /* 0x0000003c02137812 */ /* 0x000fc400078efcff */
[----:B------:R-:W-:Y:S01]  /*5b70*/  ISETP.GE.AND P0, PT, R8, RZ, PT ;  /* 0x000000ff0800720c */ /* 0x000fe20003f06270 */
[----:B------:R-:W-:Y:S01]  /*5b80*/  @!P5 IMAD.MOV R194, RZ, RZ, -R194 ;  /* 0x000000ffffc2d224 */ /* 0x000fe200078e0ac2 */
[----:B------:R-:W-:Y:S01]  /*5b90*/  ISETP.GT.U32.AND P5, PT, R0, R200, PT ;  /* 0x000000c80000720c */ /* 0x000fe20003fa4070 */
[----:B------:R-:W-:Y:S01]  /*5ba0*/  IMAD.MOV R5, RZ, RZ, -R5 ;  /* 0x000000ffff057224 */ /* 0x000fe200078e0a05 */
[----:B------:R-:W-:Y:S01]  /*5bb0*/  IABS R8, R25 ;  /* 0x0000001900087213 */ /* 0x000fe20000000000 */
[----:B------:R-:W-:-:S04]  /*5bc0*/  IMAD.HI.U32 R6, R4, R9, RZ ;  /* 0x0000000904067227 */ /* 0x000fc800078e00ff */
[----:B------:R-:W-:Y:S01]  /*5bd0*/  IMAD R202, R0, R5, R7 ;  /* 0x0000000500ca7224 */ /* 0x000fe200078e0207 */
[C---:B------:R-:W-:Y:S01]  /*5be0*/  LOP3.LUT R5, R2.reuse, 0x48, RZ, 0xfc, !PT ;  /* 0x0000004802057812 */ /* 0x040fe200078efcff */
[----:B------:R-:W-:Y:S01]  /*5bf0*/  IMAD.MOV R6, RZ, RZ, -R6 ;  /* 0x000000ffff067224 */ /* 0x000fe200078e0a06 */
[----:B------:R-:W-:Y:S01]  /*5c00*/  LOP3.LUT R7, R2, 0x40, RZ, 0xfc, !PT ;  /* 0x0000004002077812 */ /* 0x000fe200078efcff */
[--C-:B------:R-:W-:Y:S01]  /*5c10*/  @!P6 IMAD.IADD R198, R198, 0x1, -R0.reuse ;  /* 0x00000001c6c6e824 */ /* 0x100fe200078e0a00 */
[C---:B------:R-:W-:Y:S01]  /*5c20*/  ISETP.GT.U32.AND P6, PT, R0.reuse, R202, PT ;  /* 0x000000ca0000720c */ /* 0x040fe20003fc4070 */
[----:B------:R-:W-:Y:S01]  /*5c30*/  IMAD R246, R0, R6, R9 ;  /* 0x0000000600f67224 */ /* 0x000fe200078e0209 */
[----:B------:R-:W-:Y:S01]  /*5c40*/  IABS R9, R5 ;  /* 0x0000000500097213 */ /* 0x000fe20000000000 */
[----:B------:R-:W-:Y:S01]  /*5c50*/  @!P5 IMAD.IADD R200, R200, 0x1, -R0 ;  /* 0x00000001c8c8d824 */ /* 0x000fe200078e0a00 */
[----:B------:R-:W-:Y:S01]  /*5c60*/  LOP3.LUT R6, R2, 0x44, RZ, 0xfc, !PT ;  /* 0x0000004402067812 */ /* 0x000fe200078efcff */
[----:B------:R-:W-:Y:S01]  /*5c70*/  @!P3 IMAD.MOV R196, RZ, RZ, -R196 ;  /* 0x000000ffffc4b224 */ /* 0x000fe200078e0ac4 */
[----:B------:R-:W-:Y:S01]  /*5c80*/  ISETP.GE.AND P3, PT, R5, RZ, PT ;  /* 0x000000ff0500720c */ /* 0x000fe20003f66270 */
[----:B------:R-:W-:Y:S01]  /*5c90*/  @!P4 IMAD.MOV R200, RZ, RZ, -R200 ;  /* 0x000000ffffc8c224 */ /* 0x000fe200078e0ac8 */
[----:B------:R-:W-:Y:S01]  /*5ca0*/  ISETP.GT.U32.AND P4, PT, R0, R246, PT ;  /* 0x000000f60000720c */ /* 0x000fe20003f84070 */
[----:B------:R-:W-:Y:S01]  /*5cb0*/  IMAD.HI.U32 R5, R4, R9, RZ ;  /* 0x0000000904057227 */ /* 0x000fe200078e00ff */
[----:B------:R-:W-:-:S02]  /*5cc0*/  IABS R11, R6 ;  /* 0x00000006000b7213 */ /* 0x000fc40000000000 */
[----:B------:R-:W-:Y:S01]  /*5cd0*/  ISETP.GE.AND P5, PT, R6, RZ, PT ;  /* 0x000000ff0600720c */ /* 0x000fe20003fa6270 */
[----:B------:R-:W-:Y:S01]  /*5ce0*/  @!P6 IMAD.IADD R202, R202, 0x1, -R0 ;  /* 0x00000001cacae824 */ /* 0x000fe200078e0a00 */
[----:B------:R-:W-:Y:S01]  /*5cf0*/  IABS R247, R7 ;  /* 0x0000000700f77213 */ /* 0x000fe20000000000 */
[----:B------:R-:W-:Y:S02]  /*5d00*/  IMAD.MOV R5, RZ, RZ, -R5 ;  /* 0x000000ffff057224 */ /* 0x000fe400078e0a05 */
[----:B------:R-:W-:Y:S01]  /*5d10*/  @!P2 IMAD.MOV R198, RZ, RZ, -R198 ;  /* 0x000000ffffc6a224 */ /* 0x000fe200078e0ac6 */
[----:B------:R-:W-:Y:S01]  /*5d20*/  ISETP.GT.U32.AND P6, PT, R0, R202, PT ;  /* 0x000000ca0000720c */ /* 0x000fe20003fc4070 */
[----:B------:R-:W-:Y:S01]  /*5d30*/  IMAD.HI.U32 R6, R4, R11, RZ ;  /* 0x0000000b04067227 */ /* 0x000fe200078e00ff */
[----:B------:R-:W-:Y:S02]  /*5d40*/  ISETP.GE.AND P2, PT, R7, RZ, PT ;  /* 0x000000ff0700720c */ /* 0x000fe40003f46270 */
[----:B------:R-:W-:Y:S01]  /*5d50*/  IABS R7, R19 ;  /* 0x0000001300077213 */ /* 0x000fe20000000000 */
[----:B------:R-:W-:-:S02]  /*5d60*/  @!P4 IMAD.IADD R246, R246, 0x1, -R0 ;  /* 0x00000001f6f6c824 */ /* 0x000fc400078e0a00 */
[C---:B------:R-:W-:Y:S02]  /*5d70*/  IMAD R204, R0.reuse, R5, R9 ;  /* 0x0000000500cc7224 */ /* 0x040fe400078e0209 */
[----:B------:R-:W-:Y:S01]  /*5d80*/  IMAD.MOV R6, RZ, RZ, -R6 ;  /* 0x000000ffff067224 */ /* 0x000fe200078e0a06 */
[----:B------:R-:W-:Y:S01]  /*5d90*/  ISETP.GT.U32.AND P4, PT, R0, R246, PT ;  /* 0x000000f60000720c */ /* 0x000fe20003f84070 */
[----:B------:R-:W-:-:S04]  /*5da0*/  IMAD.HI.U32 R5, R4, R247, RZ ;  /* 0x000000f704057227 */ /* 0x000fc800078e00ff */
[----:B------:R-:W-:Y:S02]  /*5db0*/  IMAD.MOV.U32 R9, RZ, RZ, R7 ;  /* 0x000000ffff097224 */ /* 0x000fe400078e0007 */
[----:B------:R-:W-:Y:S02]  /*5dc0*/  IMAD R248, R0, R6, R11 ;  /* 0x0000000600f87224 */ /* 0x000fe400078e020b */
[----:B------:R-:W-:Y:S01]  /*5dd0*/  @!P6 IMAD.IADD R202, R202, 0x1, -R0 ;  /* 0x00000001cacae824 */ /* 0x000fe200078e0a00 */
[C---:B------:R-:W-:Y:S01]  /*5de0*/  ISETP.GT.U32.AND P6, PT, R0.reuse, R204, PT ;  /* 0x000000cc0000720c */ /* 0x040fe20003fc4070 */
[----:B------:R-:W-:Y:S02]  /*5df0*/  IMAD.MOV R7, RZ, RZ, -R5 ;  /* 0x000000ffff077224 */ /* 0x000fe400078e0a05 */
[----:B------:R-:W-:Y:S01]  /*5e00*/  @!P1 IMAD.MOV R202, RZ, RZ, -R202 ;  /* 0x000000ffffca9224 */ /* 0x000fe200078e0aca */
[C---:B------:R-:W-:Y:S01]  /*5e10*/  ISETP.GT.U32.AND P1, PT, R0.reuse, R248, PT ;  /* 0x000000f80000720c */ /* 0x040fe20003f24070 */
[----:B------:R-:W-:-:S02]  /*5e20*/  IMAD R247, R0, R7, R247 ;  /* 0x0000000700f77224 */ /* 0x000fc400078e02f7 */
[----:B------:R-:W-:Y:S02]  /*5e30*/  @!P4 IMAD.IADD R246, R246, 0x1, -R0 ;  /* 0x00000001f6f6c824 */ /* 0x000fe400078e0a00 */
[----:B------:R-:W-:Y:S01]  /*5e40*/  IMAD.MOV.U32 R11, RZ, RZ, R8 ;  /* 0x000000ffff0b7224 */ /* 0x000fe200078e0008 */
[----:B------:R-:W-:Y:S01]  /*5e50*/  ISETP.GT.U32.AND P4, PT, R0, R247, PT ;  /* 0x000000f70000720c */ /* 0x000fe20003f84070 */
[----:B------:R-:W-:-:S04]  /*5e60*/  IMAD.HI.U32 R6, R4, R9, RZ ;  /* 0x0000000904067227 */ /* 0x000fc800078e00ff */
[----:B------:R-:W-:-:S04]  /*5e70*/  IMAD.HI.U32 R5, R4, R11, RZ ;  /* 0x0000000b04057227 */ /* 0x000fc800078e00ff */
[----:B------:R-:W-:Y:S02]  /*5e80*/  IMAD.MOV R6, RZ, RZ, -R6 ;  /* 0x000000ffff067224 */ /* 0x000fe400078e0a06 */
[--C-:B------:R-:W-:Y:S02]  /*5e90*/  @!P1 IMAD.IADD R248, R248, 0x1, -R0.reuse ;  /* 0x00000001f8f89824 */ /* 0x100fe400078e0a00 */
[----:B------:R-:W-:Y:S02]  /*5ea0*/  IMAD.MOV R7, RZ, RZ, -R5 ;  /* 0x000000ffff077224 */ /* 0x000fe400078e0a05 */
[C---:B------:R-:W-:Y:S01]  /*5eb0*/  IMAD R5, R0.reuse, R6, R9 ;  /* 0x0000000600057224 */ /* 0x040fe200078e0209 */
[----:B------:R-:W-:Y:S01]  /*5ec0*/  IABS R9, R27 ;  /* 0x0000001b00097213 */ /* 0x000fe20000000000 */
[----:B------:R-:W-:Y:S01]  /*5ed0*/  @!P4 IMAD.IADD R247, R247, 0x1, -R0 ;  /* 0x00000001f7f7c824 */ /* 0x000fe200078e0a00 */
[C---:B------:R-:W-:Y:S01]  /*5ee0*/  ISETP.GT.U32.AND P1, PT, R0.reuse, R248, PT ;  /* 0x000000f80000720c */ /* 0x040fe20003f24070 */
[----:B------:R-:W-:Y:S01]  /*5ef0*/  IMAD R7, R0, R7, R11 ;  /* 0x0000000700077224 */ /* 0x000fe200078e020b */
[----:B------:R-:W-:Y:S01]  /*5f00*/  IABS R11, R33 ;  /* 0x00000021000b7213 */ /* 0x000fe20000000000 */
[----:B------:R-:W-:Y:S01]  /*5f10*/  IMAD.HI.U32 R6, R4, R9, RZ ;  /* 0x0000000904067227 */ /* 0x000fe200078e00ff */
[----:B------:R-:W-:-:S03]  /*5f20*/  ISETP.GT.U32.AND P4, PT, R0, R247, PT ;  /* 0x000000f70000720c */ /* 0x000fc60003f84070 */
        /* <DEDUP_REMOVED lines=11> */
[----:B------:R-:W-:Y:S02]  /*5fe0*/  @!P1 IMAD.IADD R7, R7, 0x1, -R0 ;  /* 0x0000000107079824 */ /* 0x000fe400078e0a00 */
[----:B------:R-:W-:Y:S02]  /*5ff0*/  IMAD.MOV R96, RZ, RZ, -R10 ;  /* 0x000000ffff607224 */ /* 0x000fe400078e0a0a */
[----:B------:R-:W-:-:S04]  /*6000*/  IMAD.HI.U32 R6, R4, R11, RZ ;  /* 0x0000000b04067227 */ /* 0x000fc800078e00ff */
[--C-:B------:R-:W-:Y:S01]  /*6010*/  @!P4 IMAD.IADD R9, R9, 0x1, -R0.reuse ;  /* 0x000000010909c824 */ /* 0x100fe200078e0a00 */
[----:B------:R-:W-:Y:S01]  /*6020*/  ISETP.GT.U32.AND P4, PT, R0, R7, PT ;  /* 0x000000070000720c */ /* 0x000fe20003f84070 */
[----:B------:R-:W-:Y:S01]  /*6030*/  @!P6 IMAD.IADD R204, R204, 0x1, -R0 ;  /* 0x00000001cccce824 */ /* 0x000fe200078e0a00 */
[C---:B------:R-:W-:Y:S01]  /*6040*/  ISETP.GT.U32.AND P6, PT, R0.reuse, R5, PT ;  /* 0x000000050000720c */ /* 0x040fe20003fc4070 */
[C---:B------:R-:W-:Y:S02]  /*6050*/  IMAD R8, R0.reuse, R8, R13 ;  /* 0x0000000800087224 */ /* 0x040fe400078e020d */
[C---:B------:R-:W-:Y:S01]  /*6060*/  IMAD R96, R0.reuse, R96, R17 ;  /* 0x0000006000607224 */ /* 0x040fe200078e0211 */
[----:B------:R-:W-:Y:S01]  /*6070*/  IABS R17, R39 ;  /* 0x0000002700117213 */ /* 0x000fe20000000000 */
[----:B------:R-:W-:Y:S02]  /*6080*/  IMAD.MOV R6, RZ, RZ, -R6 ;  /* 0x000000ffff067224 */ /* 0x000fe400078e0a06 */
[----:B------:R-:W-:Y:S01]  /*6090*/  @!P0 IMAD.MOV R246, RZ, RZ, -R246 ;  /* 0x000000fffff68224 */ /* 0x000fe200078e0af6 */
[C---:B------:R-:W-:Y:S01]  /*60a0*/  ISETP.GT.U32.AND P0, PT, R0.reuse, R9, PT ;  /* 0x000000090000720c */ /* 0x040fe20003f04070 */
[----:B------:R-:W-:-:S02]  /*60b0*/  IMAD R10, R0, R6, R11 ;  /* 0x00000006000a7224 */ /* 0x000fc400078e020b */
[----:B------:R-:W-:Y:S01]  /*60c0*/  @!P4 IMAD.IADD R7, R7, 0x1, -R0 ;  /* 0x000000010707c824 */ /* 0x000fe200078e0a00 */
[----:B------:R-:W-:Y:S01]  /*60d0*/  ISETP.GT.U32.AND P4, PT, R0, R8, PT ;  /* 0x000000080000720c */ /* 0x000fe20003f84070 */
[----:B------:R-:W-:-:S04]  /*60e0*/  IMAD.HI.U32 R6, R4, R17, RZ ;  /* 0x0000001104067227 */ /* 0x000fc800078e00ff */
[----:B------:R-:W-:Y:S02]  /*60f0*/  IMAD.MOV R6, RZ, RZ, -R6 ;  /* 0x000000ffff067224 */ /* 0x000fe400078e0a06 */
[----:B------:R-:W-:Y:S01]  /*6100*/  @!P6 IMAD.IADD R5, R5, 0x1, -R0 ;  /* 0x000000010505e824 */ /* 0x000fe200078e0a00 */
[----:B------:R-:W-:Y:S01]  /*6110*/  ISETP.GE.AND P6, PT, R19, RZ, PT ;  /* 0x000000ff1300720c */ /* 0x000fe20003fc6270 */
[----:B------:R-:W-:Y:S01]  /*6120*/  IMAD R6, R0, R6, R17 ;  /* 0x0000000600067224 */ /* 0x000fe200078e0211 */
[----:B------:R-:W-:Y:S01]  /*6130*/  IABS R19, R41 ;  /* 0x0000002900137213 */ /* 0x000fe20000000000 */
[----:B------:R-:W-:Y:S01]  /*6140*/  IMAD.HI.U32 R13, R4, R21, RZ ;  /* 0x00000015040d7227 */ /* 0x000fe200078e00ff */
[----:B------:R-:W-:-:S03]  /*6150*/  ISETP.GT.U32.AND P1, PT, R0, R5, PT ;  /* 0x000000050000720c */ /* 0x000fc60003f24070 */
[----:B------:R-:W-:Y:S01]  /*6160*/  @!P4 IMAD.IADD R8, R8, 0x1, -R0 ;  /* 0x000000010808c824 */ /* 0x000fe200078e0a00 */
[----:B------:R-:W-:Y:S01]  /*6170*/  ISETP.GT.U32.AND P4, PT, R0, R6, PT ;  /* 0x000000060000720c */ /* 0x000fe20003f84070 */
[----:B------:R-:W-:-:S04]  /*6180*/  IMAD.HI.U32 R11, R4, R19, RZ ;  /* 0x00000013040b7227 */ /* 0x000fc800078e00ff */
[----:B------:R-:W-:Y:S02]  /*6190*/  IMAD.MOV R11, RZ, RZ, -R11 ;  /* 0x000000ffff0b7224 */ /* 0x000fe400078e0a0b */
[----:B------:R-:W-:Y:S02]  /*61a0*/  IMAD.MOV R13, RZ, RZ, -R13 ;  /* 0x000000ffff0d7224 */ /* 0x000fe400078e0a0d */
[C---:B------:R-:W-:Y:S02]  /*61b0*/  IMAD R11, R0.reuse, R11, R19 ;  /* 0x0000000b000b7224 */ /* 0x040fe400078e0213 */
[--C-:B------:R-:W-:Y:S01]  /*61c0*/  @!P1 IMAD.IADD R5, R5, 0x1, -R0.reuse ;  /* 0x0000000105059824 */ /* 0x100fe200078e0a00 */
[----:B------:R-:W-:Y:S01]  /*61d0*/  ISETP.GT.U32.AND P1, PT, R0, R10, PT ;  /* 0x0000000a0000720c */ /* 0x000fe20003f24070 */
[--C-:B------:R-:W-:Y:S01]  /*61e0*/  @!P4 IMAD.IADD R6, R6, 0x1, -R0.reuse ;  /* 0x000000010606c824 */ /* 0x100fe200078e0a00 */
[C---:B------:R-:W-:Y:S01]  /*61f0*/  ISETP.GT.U32.AND P4, PT, R0.reuse, R11, PT ;  /* 0x0000000b0000720c */ /* 0x040fe20003f84070 */
[----:B------:R-:W-:Y:S01]  /*6200*/  IMAD R250, R0, R13, R21 ;  /* 0x0000000d00fa7224 */ /* 0x000fe200078e0215 */
[----:B------:R-:W-:Y:S01]  /*6210*/  LOP3.LUT R21, R2, 0x4, RZ, 0xfc, !PT ;  /* 0x0000000402157812 */ /* 0x000fe200078efcff */
[----:B------:R-:W-:Y:S01]  /*6220*/  @!P0 IMAD.IADD R9, R9, 0x1, -R0 ;  /* 0x0000000109098824 */ /* 0x000fe200078e0a00 */
[----:B------:R-:W-:Y:S01]  /*6230*/  ISETP.GT.U32.AND P0, PT, R0, R96, PT ;  /* 0x000000600000720c */ /* 0x000fe20003f04070 */
[----:B------:R-:W-:Y:S01]  /*6240*/  IMAD.HI.U32 R17, R4, R23, RZ ;  /* 0x0000001704117227 */ /* 0x000fe200078e00ff */
[----:B------:R-:W-:-:S03]  /*6250*/  IABS R31, R21 ;  /* 0x00000015001f7213 */ /* 0x000fc60000000000 */
[----:B------:R-:W-:Y:S02]  /*6260*/  IMAD.MOV R17, RZ, RZ, -R17 ;  /* 0x000000ffff117224 */ /* 0x000fe400078e0a11 */
[--C-:B------:R-:W-:Y:S01]  /*6270*/  @!P1 IMAD.IADD R10, R10, 0x1, -R0.reuse ;  /* 0x000000010a0a9824 */ /* 0x100fe200078e0a00 */
[----:B------:R-:W-:Y:S01]  /*6280*/  ISETP.GE.AND P1, PT, R25, RZ, PT ;  /* 0x000000ff1900720c */ /* 0x000fe20003f26270 */
[--C-:B------:R-:W-:Y:S01]  /*6290*/  @!P4 IMAD.IADD R11, R11, 0x1, -R0.reuse ;  /* 0x000000010b0bc824 */ /* 0x100fe200078e0a00 */
[C---:B------:R-:W-:Y:S01]  /*62a0*/  ISETP.GT.U32.AND P4, PT, R0.reuse, R250, PT ;  /* 0x000000fa0000720c */ /* 0x040fe20003f84070 */
[----:B------:R-:W-:Y:S01]  /*62b0*/  IMAD R94, R0, R17, R23 ;  /* 0x00000011005e7224 */ /* 0x000fe200078e0217 */
[----:B------:R-:W-:Y:S01]  /*62c0*/  IABS R23, R47 ;  /* 0x0000002f00177213 */ /* 0x000fe20000000000 */
[----:B------:R-:W-:Y:S01]  /*62d0*/  @!P0 IMAD.IADD R96, R96, 0x1, -R0 ;  /* 0x0000000160608824 */ /* 0x000fe200078e0a00 */
[----:B------:R-:W-:Y:S01]  /*62e0*/  IABS R25, R49 ;  /* 0x0000003100197213 */ /* 0x000fe20000000000 */
[----:B------:R-:W-:Y:S01]  /*62f0*/  @!P3 IMAD.MOV R204, RZ, RZ, -R204 ;  /* 0x000000ffffccb224 */ /* 0x000fe200078e0acc */
[----:B------:R-:W-:Y:S01]  /*6300*/  ISETP.GE.AND P0, PT, R27, RZ, PT ;  /* 0x000000ff1b00720c */ /* 0x000fe20003f06270 */
[----:B------:R-:W-:Y:S01]  /*6310*/  IMAD.HI.U32 R2, R4, R23, RZ ;  /* 0x0000001704027227 */ /* 0x000fe200078e00ff */
[----:B------:R-:W-:-:S02]  /*6320*/  ISETP.GT.U32.AND P3, PT, R0, R10, PT ;  /* 0x0000000a0000720c */ /* 0x000fc40003f64070 */
[----:B------:R-:W-:Y:S01]  /*6330*/  IABS R27, R51 ;  /* 0x00000033001b7213 */ /* 0x000fe20000000000 */
        /* <DEDUP_REMOVED lines=9> */
[----:B------:R-:W-:Y:S01]  /*63d0*/  SHF.R.U32.HI R13, RZ, 0x5, R125 ;  /* 0x00000005ff0d7819 */ /* 0x000fe2000001167d */
[----:B------:R-:W-:-:S03]  /*63e0*/  IMAD.HI.U32 R17, R4, R27, RZ ;  /* 0x0000001b04117227 */ /* 0x000fc600078e00ff */
[----:B------:R-:W-:Y:S01]  /*63f0*/  R2UR UR37, R13 ;  /* 0x000000000d2572ca */ /* 0x000fe200000e0000 */
[----:B------:R-:W-:Y:S01]  /*6400*/  @!P5 IMAD.MOV R248, RZ, RZ, -R248 ;  /* 0x000000fffff8d224 */ /* 0x000fe200078e0af8 */
[----:B------:R-:W-:Y:S01]  /*6410*/  ISETP.GT.U32.AND P5, PT, R0, R6, PT ;  /* 0x000000060000720c */ /* 0x000fe20003fa4070 */
[----:B------:R-:W-:Y:S01]  /*6420*/  IMAD.HI.U32 R19, R4, R29, RZ ;  /* 0x0000001d04137227 */ /* 0x000fe200078e00ff */
[----:B------:R-:W-:-:S03]  /*6430*/  LOP3.LUT R13, RZ, R15, RZ, 0x33, !PT ;  /* 0x0000000fff0d7212 */ /* 0x000fc600078e33ff */
[----:B------:R-:W-:Y:S01]  /*6440*/  @!P1 IMAD.MOV R7, RZ, RZ, -R7 ;  /* 0x000000ffff079224 */ /* 0x000fe200078e0a07 */
[C---:B------:R-:W-:Y:S01]  /*6450*/  ISETP.GT.U32.AND P1, PT, R0.reuse, R11, PT ;  /* 0x0000000b0000720c */ /* 0x040fe20003f24070 */
[----:B------:R-:W-:Y:S01]  /*6460*/  @!P0 IMAD.MOV R9, RZ, RZ, -R9 ;  /* 0x000000ffff098224 */ /* 0x000fe200078e0a09 */
[----:B------:R-:W-:Y:S01]  /*6470*/  ISETP.GT.U32.AND P0, PT, R0, R94, PT ;  /* 0x0000005e0000720c */ /* 0x000fe20003f04070 */
[--C-:B------:R-:W-:Y:S01]  /*6480*/  @!P3 IMAD.IADD R10, R10, 0x1, -R0.reuse ;  /* 0x000000010a0ab824 */ /* 0x100fe200078e0a00 */
[----:B------:R-:W-:Y:S01]  /*6490*/  ISETP.GT.U32.AND P3, PT, R0, R92, PT ;  /* 0x0000005c0000720c */ /* 0x000fe20003f64070 */
[----:B------:R-:W-:Y:S01]  /*64a0*/  @!P4 IMAD.IADD R8, R8, 0x1, -R0 ;  /* 0x000000010808c824 */ /* 0x000fe200078e0a00 */
[C---:B------:R-:W-:Y:S01]  /*64b0*/  ISETP.GT.U32.AND P4, PT, R0.reuse, R90, PT ;  /* 0x0000005a0000720c */ /* 0x040fe20003f84070 */
[----:B------:R-:W-:Y:S02]  /*64c0*/  IMAD.MOV R17, RZ, RZ, -R17 ;  /* 0x000000ffff117224 */ /* 0x000fe400078e0a11 */
[----:B------:R-:W-:Y:S01]  /*64d0*/  @!P6 IMAD.MOV R5, RZ, RZ, -R5 ;  /* 0x000000ffff05e224 */ /* 0x000fe200078e0a05 */
[----:B------:R-:W-:Y:S01]  /*64e0*/  ISETP.GT.U32.AND P6, PT, R0, R250, PT ;  /* 0x000000fa0000720c */ /* 0x000fe20003fc4070 */
[----:B------:R-:W-:-:S02]  /*64f0*/  IMAD.MOV R19, RZ, RZ, -R19 ;  /* 0x000000ffff137224 */ /* 0x000fc400078e0a13 */
[----:B------:R-:W-:-:S04]  /*6500*/  IMAD.HI.U32 R4, R4, R31, RZ ;  /* 0x0000001f04047227 */ /* 0x000fc800078e00ff */
[C---:B------:R-:W-:Y:S02]  /*6510*/  IMAD R88, R0.reuse, R17, R27 ;  /* 0x0000001100587224 */ /* 0x040fe400078e021b */
[----:B------:R-:W-:Y:S02]  /*6520*/  IMAD R86, R0, R19, R29 ;  /* 0x0000001300567224 */ /* 0x000fe400078e021d */
[----:B------:R-:W-:Y:S02]  /*6530*/  IMAD.MOV R4, RZ, RZ, -R4 ;  /* 0x000000ffff047224 */ /* 0x000fe400078e0a04 */
[--C-:B------:R-:W-:Y:S01]  /*6540*/  @!P2 IMAD.IADD R96, R96, 0x1, -R0.reuse ;  /* 0x000000016060a824 */ /* 0x100fe200078e0a00 */
[C---:B------:R-:W-:Y:S01]  /*6550*/  ISETP.GT.U32.AND P2, PT, R0.reuse, R88, PT ;  /* 0x000000580000720c */ /* 0x040fe20003f44070 */
[----:B------:R-:W-:Y:S02]  /*6560*/  IMAD R4, R0, R4, R31 ;  /* 0x0000000400047224 */ /* 0x000fe400078e021f */
[--C-:B------:R-:W-:Y:S01]  /*6570*/  @!P5 IMAD.IADD R6, R6, 0x1, -R0.reuse ;  /* 0x000000010606d824 */ /* 0x100fe200078e0a00 */
[----:B------:R-:W-:Y:S01]  /*6580*/  ISETP.GT.U32.AND P5, PT, R0, R86, PT ;  /* 0x000000560000720c */ /* 0x000fe20003fa4070 */
[--C-:B------:R-:W-:Y:S01]  /*6590*/  @!P1 IMAD.IADD R11, R11, 0x1, -R0.reuse ;  /* 0x000000010b0b9824 */ /* 0x100fe200078e0a00 */
[----:B------:R-:W-:Y:S01]  /*65a0*/  ISETP.GE.AND P1, PT, R33, RZ, PT ;  /* 0x000000ff2100720c */ /* 0x000fe20003f26270 */
[--C-:B------:R-:W-:Y:S01]  /*65b0*/  @!P0 IMAD.IADD R94, R94, 0x1, -R0.reuse ;  /* 0x000000015e5e8824 */ /* 0x100fe200078e0a00 */
[----:B------:R-:W-:Y:S01]  /*65c0*/  ISETP.GE.AND P0, PT, R35, RZ, PT ;  /* 0x000000ff2300720c */ /* 0x000fe20003f06270 */
[--C-:B------:R-:W-:Y:S01]  /*65d0*/  @!P3 IMAD.IADD R92, R92, 0x1, -R0.reuse ;  /* 0x000000015c5cb824 */ /* 0x100fe200078e0a00 */
[----:B------:R-:W-:Y:S01]  /*65e0*/  ISETP.GE.AND P3, PT, R37, RZ, PT ;  /* 0x000000ff2500720c */ /* 0x000fe20003f66270 */
[--C-:B------:R-:W-:Y:S01]  /*65f0*/  @!P4 IMAD.IADD R90, R90, 0x1, -R0.reuse ;  /* 0x000000015a5ac824 */ /* 0x100fe200078e0a00 */
[----:B------:R-:W-:Y:S01]  /*6600*/  ISETP.GE.AND P4, PT, R39, RZ, PT ;  /* 0x000000ff2700720c */ /* 0x000fe20003f86270 */
[--C-:B------:R-:W-:Y:S01]  /*6610*/  @!P6 IMAD.IADD R250, R250, 0x1, -R0.reuse ;  /* 0x00000001fafae824 */ /* 0x100fe200078e0a00 */
[----:B------:R-:W-:Y:S01]  /*6620*/  ISETP.GT.U32.AND P6, PT, R0, R4, PT ;  /* 0x000000040000720c */ /* 0x000fe20003fc4070 */
[--C-:B------:R-:W-:Y:S01]  /*6630*/  @!P2 IMAD.IADD R88, R88, 0x1, -R0.reuse ;  /* 0x000000015858a824 */ /* 0x100fe200078e0a00 */
[----:B------:R-:W-:Y:S01]  /*6640*/  ISETP.GE.AND P2, PT, R41, RZ, PT ;  /* 0x000000ff2900720c */ /* 0x000fe20003f46270 */
[----:B------:R-:W-:Y:S01]  /*6650*/  @!P5 IMAD.IADD R86, R86, 0x1, -R0 ;  /* 0x000000015656d824 */ /* 0x000fe200078e0a00 */
[----:B------:R-:W-:Y:S01]  /*6660*/  ISETP.GE.AND P5, PT, R43, RZ, PT ;  /* 0x000000ff2b00720c */ /* 0x000fe20003fa6270 */
[----:B------:R-:W-:Y:S01]  /*6670*/  @!P1 IMAD.MOV R10, RZ, RZ, -R10 ;  /* 0x000000ffff0a9224 */ /* 0x000fe200078e0a0a */
[C---:B------:R-:W-:Y:S01]  /*6680*/  ISETP.GT.U32.AND P1, PT, R0.reuse, R94, PT ;  /* 0x0000005e0000720c */ /* 0x040fe20003f24070 */
[----:B------:R-:W-:Y:S01]  /*6690*/  @!P0 IMAD.MOV R8, RZ, RZ, -R8 ;  /* 0x000000ffff088224 */ /* 0x000fe200078e0a08 */
[C---:B------:R-:W-:Y:S01]  /*66a0*/  ISETP.GT.U32.AND P0, PT, R0.reuse, R92, PT ;  /* 0x0000005c0000720c */ /* 0x040fe20003f04070 */
[----:B------:R-:W-:Y:S01]  /*66b0*/  @!P3 IMAD.MOV R96, RZ, RZ, -R96 ;  /* 0x000000ffff60b224 */ /* 0x000fe200078e0a60 */
[C---:B------:R-:W-:Y:S01]  /*66c0*/  ISETP.GT.U32.AND P3, PT, R0.reuse, R90, PT ;  /* 0x0000005a0000720c */ /* 0x040fe20003f64070 */
[----:B------:R-:W-:Y:S01]  /*66d0*/  @!P4 IMAD.MOV R6, RZ, RZ, -R6 ;  /* 0x000000ffff06c224 */ /* 0x000fe200078e0a06 */
[----:B------:R-:W-:Y:S01]  /*66e0*/  ISETP.GT.U32.AND P4, PT, R0, R88, PT ;  /* 0x000000580000720c */ /* 0x000fe20003f84070 */
[----:B------:R-:W-:Y:S01]  /*66f0*/  @!P6 IMAD.IADD R4, R4, 0x1, -R0 ;  /* 0x000000010404e824 */ /* 0x000fe200078e0a00 */
[----:B------:R-:W-:Y:S01]  /*6700*/  ISETP.GT.U32.AND P6, PT, R0, R86, PT ;  /* 0x000000560000720c */ /* 0x000fe20003fc4070 */
[----:B------:R-:W-:-:S02]  /*6710*/  IMAD.MOV.U32 R2, RZ, RZ, R11 ;  /* 0x000000ffff027224 */ /* 0x000fc400078e000b */
[----:B------:R-:W-:Y:S01]  /*6720*/  @!P5 IMAD.MOV R250, RZ, RZ, -R250 ;  /* 0x000000fffffad224 */ /* 0x000fe200078e0afa */
[----:B------:R-:W-:Y:S01]  /*6730*/  ISETP.GE.AND P5, PT, R45, RZ, PT ;  /* 0x000000ff2d00720c */ /* 0x000fe20003fa6270 */
[----:B------:R-:W-:Y:S01]  /*6740*/  @!P2 IMAD.MOV R2, RZ, RZ, -R2 ;  /* 0x000000ffff02a224 */ /* 0x000fe200078e0a02 */
        /* <DEDUP_REMOVED lines=9> */
[----:B------:R-:W-:Y:S01]  /*67e0*/  @!P6 IMAD.IADD R86, R86, 0x1, -R0 ;  /* 0x000000015656e824 */ /* 0x000fe200078e0a00 */
[----:B------:R-:W-:Y:S01]  /*67f0*/  ISETP.GE.AND P6, PT, R21, RZ, PT ;  /* 0x000000ff1500720c */ /* 0x000fe20003fc6270 */
[----:B------:R-:W-:-:S02]  /*6800*/  @!P5 IMAD.MOV R94, RZ, RZ, -R94 ;  /* 0x000000ffff5ed224 */ /* 0x000fc400078e0a5e */
[----:B------:R-:W-:Y:S01]  /*6810*/  @!P2 IMAD.IADD R4, R4, 0x1, -R0 ;  /* 0x000000010404a824 */ /* 0x000fe200078e0a00 */
[----:B------:R-:W-:Y:S01]  /*6820*/  ISETP.NE.AND P2, PT, R15, RZ, PT ;  /* 0x000000ff0f00720c */ /* 0x000fe20003f45270 */
[----:B------:R-:W-:Y:S02]  /*6830*/  @!P1 IMAD.MOV R92, RZ, RZ, -R92 ;  /* 0x000000ffff5c9224 */ /* 0x000fe400078e0a5c */
[----:B------:R-:W-:Y:S01]  /*6840*/  @!P0 IMAD.MOV R90, RZ, RZ, -R90 ;  /* 0x000000ffff5a8224 */ /* 0x000fe200078e0a5a */
[C---:B------:R-:W-:Y:S01]  /*6850*/  SEL R252, R13.reuse, R252, !P2 ;  /* 0x000000fc0dfc7207 */ /* 0x040fe20005000000 */
[----:B------:R-:W-:Y:S01]  /*6860*/  @!P3 IMAD.MOV R88, RZ, RZ, -R88 ;  /* 0x000000ffff58b224 */ /* 0x000fe200078e0a58 */
[C---:B------:R-:W-:Y:S01]  /*6870*/  SEL R207, R13.reuse, R16, !P2 ;  /* 0x000000100dcf7207 */ /* 0x040fe20005000000 */
[----:B------:R-:W-:Y:S01]  /*6880*/  @!P4 IMAD.MOV R86, RZ, RZ, -R86 ;  /* 0x000000ffff56c224 */ /* 0x000fe200078e0a56 */
[C---:B------:R-:W-:Y:S01]  /*6890*/  SEL R85, R13.reuse, R18, !P2 ;  /* 0x000000120d557207 */ /* 0x040fe20005000000 */
[----:B------:R-:W-:Y:S01]  /*68a0*/  @!P6 IMAD.MOV R4, RZ, RZ, -R4 ;  /* 0x000000ffff04e224 */ /* 0x000fe200078e0a04 */
[C---:B------:R-:W-:Y:S01]  /*68b0*/  SEL R0, R13.reuse, R14, !P2 ;  /* 0x0000000e0d007207 */ /* 0x040fe20005000000 */
[----:B------:R-:W-:Y:S01]  /*68c0*/  IMAD R252, R252, UR4, RZ ;  /* 0x00000004fcfc7c24 */ /* 0x000fe2000f8e02ff */
[----:B------:R-:W-:Y:S01]  /*68d0*/  SEL R16, R13, R248, !P2 ;  /* 0x000000f80d107207 */ /* 0x000fe20005000000 */
[----:B------:R-:W-:Y:S01]  /*68e0*/  IMAD R85, R85, UR4, RZ ;  /* 0x0000000455557c24 */ /* 0x000fe2000f8e02ff */
[----:B------:R-:W-:Y:S01]  /*68f0*/  LEA R3, P0, R87, UR6, 0x1 ;  /* 0x0000000657037c11 */ /* 0x000fe2000f8008ff */
[----:B------:R-:W-:Y:S01]  /*6900*/  IMAD R207, R207, UR4, RZ ;  /* 0x00000004cfcf7c24 */ /* 0x000fe2000f8e02ff */
[C---:B------:R-:W-:Y:S01]  /*6910*/  SEL R83, R13.reuse, R20, !P2 ;  /* 0x000000140d537207 */ /* 0x040fe20005000000 */
[----:B------:R-:W-:Y:S01]  /*6920*/  IMAD R16, R16, UR4, RZ ;  /* 0x0000000410107c24 */ /* 0x000fe2000f8e02ff */
[----:B------:R-:W-:-:S02]  /*6930*/  SEL R209, R13, R22, !P2 ;  /* 0x000000160dd17207 */ /* 0x000fc40005000000 */
[----:B------:R-:W-:Y:S01]  /*6940*/  SEL R81, R13, R24, !P2 ;  /* 0x000000180d517207 */ /* 0x000fe20005000000 */
[----:B------:R-:W-:Y:S01]  /*6950*/  IMAD R83, R83, UR4, RZ ;  /* 0x0000000453537c24 */ /* 0x000fe2000f8e02ff */
        /* <DEDUP_REMOVED lines=40> */
[C---:B------:R-:W-:Y:S01]  /*6be0*/  SEL R208, R13.reuse, R208, !P2 ;  /* 0x000000d00dd07207 */ /* 0x040fe20005000000 */
        /* <DEDUP_REMOVED lines=45> */
[----:B------:R-:W-:Y:S01]  /*6ec0*/  SEL R223, R13, R102, !P2 ;  /* 0x000000660ddf7207 */ /* 0x000fe20005000000 */
[----:B------:R-:W-:Y:S01]  /*6ed0*/  IMAD R57, R57, UR4, RZ ;  /* 0x0000000439397c24 */ /* 0x000fe2000f8e02ff */
[C---:B------:R-:W-:Y:S01]  /*6ee0*/  SEL R56, R13.reuse, R104, !P2 ;  /* 0x000000680d387207 */ /* 0x040fe20005000000 */
[----:B------:R-:W-:Y:S01]  /*6ef0*/  IMAD R222, R222, UR4, RZ ;  /* 0x00000004dede7c24 */ /* 0x000fe2000f8e02ff */
[----:B------:R-:W-:Y:S01]  /*6f00*/  SEL R224, R13, R224, !P2 ;  /* 0x000000e00de07207 */ /* 0x000fe20005000000 */
        /* <DEDUP_REMOVED lines=149> */
[----:B------:R-:W-:Y:S01]  /*7860*/  LEA.HI.X.SX32 R4, R87, UR7, 0x1, P0 ;  /* 0x0000000757047c11 */ /* 0x000fe200080f0eff */
[----:B------:R-:W-:Y:S01]  /*7870*/  ULDC.64 UR6, c[0x0][0x218] ;  /* 0x0000860000067ab9 */ /* 0x000fe20000000a00 */
[----:B------:R-:W-:Y:S01]  /*7880*/  IMAD R11, R11, UR4, RZ ;  /* 0x000000040b0b7c24 */ /* 0x000fe2000f8e02ff */
[----:B------:R-:W-:Y:S01]  /*7890*/  LEA R201, P4, R252, UR6, 0x1 ;  /* 0x00000006fcc97c11 */ /* 0x000fe2000f8808ff */
[----:B------:R-:W-:Y:S01]  /*78a0*/  IMAD R13, R13, UR4, RZ ;  /* 0x000000040d0d7c24 */ /* 0x000fe2000f8e02ff */
[----:B------:R-:W-:-:S02]  /*78b0*/  LEA R204, P5, R85, UR6, 0x1 ;  /* 0x0000000655cc7c11 */ /* 0x000fc4000f8a08ff */
[----:B------:R-:W-:Y:S02]  /*78c0*/  CS2R R88, SRZ ;  /* 0x0000000000587805 */ /* 0x000fe4000001ff00 */
[----:B------:R-:W-:Y:S02]  /*78d0*/  LEA.HI.X.SX32 R252, R252, UR7, 0x1, P4 ;  /* 0x00000007fcfc7c11 */ /* 0x000fe4000a0f0eff */
[----:B------:R-:W-:Y:S02]  /*78e0*/  CS2R R90, SRZ ;  /* 0x00000000005a7805 */ /* 0x000fe4000001ff00 */
[----:B------:R-:W-:Y:S02]  /*78f0*/  LEA R87, P4, R81, UR6, 0x1 ;  /* 0x0000000651577c11 */ /* 0x000fe4000f8808ff */
[----:B------:R-:W-:Y:S02]  /*7900*/  CS2R R92, SRZ ;  /* 0x00000000005c7805 */ /* 0x000fe4000001ff00 */
[----:B------:R-:W-:-:S02]  /*7910*/  LEA R199, P6, R208, UR6, 0x1 ;  /* 0x00000006d0c77c11 */ /* 0x000fc4000f8c08ff */
[----:B------:R-:W-:Y:S02]  /*7920*/  CS2R R94, SRZ ;  /* 0x00000000005e7805 */ /* 0x000fe4000001ff00 */
[----:B------:R-:W-:Y:S01]  /*7930*/  LEA.HI.X.SX32 R86, R85, UR7, 0x1, P5 ;  /* 0x0000000755567c11 */ /* 0x000fe2000a8f0eff */
[----:B------:R0:W-:Y:S01]  /*7940*/  STL [R1+0x48c], R87 ;  /* 0x00048c5701007387 */ /* 0x0001e20000100800 */
[----:B------:R-:W-:Y:S02]  /*7950*/  LEA R85, P5, R210, UR6, 0x1 ;  /* 0x00000006d2557c11 */ /* 0x000fe4000f8a08ff */
[----:B------:R-:W-:Y:S02]  /*7960*/  CS2R R96, SRZ ;  /* 0x0000000000607805 */ /* 0x000fe4000001ff00 */
[----:B------:R-:W-:Y:S01]  /*7970*/  LEA R202, P0, R84, UR6, 0x1 ;  /* 0x0000000654ca7c11 */ /* 0x000fe2000f8008ff */
[----:B------:R1:W-:Y:S01]  /*7980*/  STL [R1+0x34c], R86 ;  /* 0x00034c5601007387 */ /* 0x0003e20000100800 */
[----:B------:R-:W-:-:S02]  /*7990*/  LEA R205, P1, R83, UR6, 0x1 ;  /* 0x0000000653cd7c11 */ /* 0x000fc4000f8208ff */
[----:B------:R-:W-:Y:S02]  /*79a0*/  CS2R R98, SRZ ;  /* 0x0000000000627805 */ /* 0x000fe4000001ff00 */
[----:B------:R-:W-:Y:S01]  /*79b0*/  LEA.HI.X.SX32 R208, R208, UR7, 0x1, P6 ;  /* 0x00000007d0d07c11 */ /* 0x000fe2000b0f0eff */
[----:B------:R3:W-:Y:S01]  /*79c0*/  STL [R1+0x208], R85 ;  /* 0x0002085501007387 */ /* 0x0007e20000100800 */
[----:B------:R-:W-:Y:S02]  /*79d0*/  LEA R198, P3, R207, UR6, 0x1 ;  /* 0x00000006cfc67c11 */ /* 0x000fe4000f8608ff */
[----:B------:R-:W-:Y:S02]  /*79e0*/  CS2R R100, SRZ ;  /* 0x0000000000647805 */ /* 0x000fe4000001ff00 */
[----:B0-----:R-:W-:Y:S02]  /*79f0*/  LEA R87, P6, R80, UR6, 0x1 ;  /* 0x0000000650577c11 */ /* 0x001fe4000f8c08ff */
[----:B------:R-:W-:-:S02]  /*7a00*/  CS2R R102, SRZ ;  /* 0x0000000000667805 */ /* 0x000fc4000001ff00 */
[----:B------:R-:W-:Y:S02]  /*7a10*/  LEA R200, P2, R209, UR6, 0x1 ;  /* 0x00000006d1c87c11 */ /* 0x000fe4000f8408ff */
[----:B------:R-:W-:Y:S02]  /*7a20*/  CS2R R104, SRZ ;  /* 0x0000000000687805 */ /* 0x000fe4000001ff00 */
[----:B-1----:R-:W-:Y:S01]  /*7a30*/  LEA.HI.X.SX32 R86, R84, UR7, 0x1, P0 ;  /* 0x0000000754567c11 */ /* 0x002fe200080f0eff */
[----:B------:R-:W-:Y:S01]  /*7a40*/  STL [R1+0x358], R87 ;  /* 0x0003585701007387 */ /* 0x000fe20000100800 */
[----:B------:R-:W-:Y:S02]  /*7a50*/  LEA.HI.X.SX32 R84, R83, UR7, 0x1, P1 ;  /* 0x0000000753547c11 */ /* 0x000fe400088f0eff */
[----:B------:R-:W-:Y:S02]  /*7a60*/  CS2R R106, SRZ ;  /* 0x00000000006a7805 */ /* 0x000fe4000001ff00 */
[----:B---3--:R-:W-:Y:S01]  /*7a70*/  LEA R85, P0, R79, UR6, 0x1 ;  /* 0x000000064f557c11 */ /* 0x008fe2000f8008ff */
[----:B------:R0:W-:Y:S01]  /*7a80*/  STL [R1+0x200], R86 ;  /* 0x0002005601007387 */ /* 0x0001e20000100800 */
[----:B------:R-:W-:-:S02]  /*7a90*/  LEA.HI.X.SX32 R207, R207, UR7, 0x1, P3 ;  /* 0x00000007cfcf7c11 */ /* 0x000fc400098f0eff */
[----:B------:R-:W-:Y:S02]  /*7aa0*/  CS2R R108, SRZ ;  /* 0x00000000006c7805 */ /* 0x000fe4000001ff00 */
[----:B------:R-:W-:Y:S01]  /*7ab0*/  LEA R83, P1, R211, UR6, 0x1 ;  /* 0x00000006d3537c11 */ /* 0x000fe2000f8208ff */
[----:B------:R1:W-:Y:S01]  /*7ac0*/  STL [R1+0x490], R85 ;  /* 0x0004905501007387 */ /* 0x0003e20000100800 */
[----:B------:R-:W-:Y:S02]  /*7ad0*/  LEA R203, P3, R82, UR6, 0x1 ;  /* 0x0000000652cb7c11 */ /* 0x000fe4000f8608ff */
[----:B------:R-:W-:Y:S02]  /*7ae0*/  CS2R R110, SRZ ;  /* 0x00000000006e7805 */ /* 0x000fe4000001ff00 */
[----:B------:R-:W-:Y:S01]  /*7af0*/  LEA.HI.X.SX32 R209, R209, UR7, 0x1, P2 ;  /* 0x00000007d1d17c11 */ /* 0x000fe200090f0eff */
[----:B------:R3:W-:Y:S01]  /*7b00*/  STL [R1+0x350], R84 ;  /* 0x0003505401007387 */ /* 0x0007e20000100800 */
[----:B------:R-:W-:-:S02]  /*7b10*/  LEA.HI.X.SX32 R210, R210, UR7, 0x1, P5 ;  /* 0x00000007d2d27c11 */ /* 0x000fc4000a8f0eff */
[----:B0-----:R-:W-:Y:S02]  /*7b20*/  CS2R R86, SRZ ;  /* 0x0000000000567805 */ /* 0x001fe4000001ff00 */
[----:B------:R-:W-:Y:S01]  /*7b30*/  LEA.HI.X.SX32 R211, R211, UR7, 0x1, P1 ;  /* 0x00000007d3d37c11 */ /* 0x000fe200088f0eff */
[----:B------:R0:W-:Y:S01]  /*7b40*/  STL [R1+0x210], R83 ;  /* 0x0002105301007387 */ /* 0x0001e20000100800 */
[----:B------:R-:W-:Y:S02]  /*7b50*/  LOP3.LUT R162, R195, 0x38, RZ, 0xfc, !PT ;  /* 0x00000038c3a27812 */ /* 0x000fe400078efcff */
[----:B------:R-:W-:Y:S02]  /*7b60*/  CS2R R112, SRZ ;  /* 0x0000000000707805 */ /* 0x000fe4000001ff00 */
[----:B-1----:R-:W-:Y:S02]  /*7b70*/  LEA R85, P2, R78, UR6, 0x1 ;  /* 0x000000064e557c11 */ /* 0x002fe4000f8408ff */
[----:B------:R-:W-:-:S02]  /*7b80*/  CS2R R114, SRZ ;  /* 0x0000000000727805 */ /* 0x000fc4000001ff00 */
[----:B------:R-:W-:Y:S02]  /*7b90*/  LOP3.LUT R156, R195, 0x2c, RZ, 0xfc, !PT ;  /* 0x0000002cc39c7812 */ /* 0x000fe400078efcff */
[----:B------:R-:W-:Y:S02]  /*7ba0*/  CS2R R116, SRZ ;  /* 0x0000000000747805 */ /* 0x000fe4000001ff00 */
[----:B---3--:R-:W-:Y:S01]  /*7bb0*/  LEA.HI.X.SX32 R84, R82, UR7, 0x1, P3 ;  /* 0x0000000752547c11 */ /* 0x008fe200098f0eff */
[----:B------:R-:W-:Y:S01]  /*7bc0*/  STL [R1+0x360], R85 ;  /* 0x0003605501007387 */ /* 0x000fe20000100800 */
[----:B------:R-:W-:Y:S02]  /*7bd0*/  LEA.HI.X.SX32 R82, R81, UR7, 0x1, P4 ;  /* 0x0000000751527c11 */ /* 0x000fe4000a0f0eff */
[----:B------:R-:W-:Y:S02]  /*7be0*/  CS2R R118, SRZ ;  /* 0x0000000000767805 */ /* 0x000fe4000001ff00 */
[----:B0-----:R-:W-:Y:S01]  /*7bf0*/  LEA R83, P3, R77, UR6, 0x1 ;  /* 0x000000064d537c11 */ /* 0x001fe2000f8608ff */
[----:B------:R0:W-:Y:S01]  /*7c00*/  STL [R1+0x204], R84 ;  /* 0x0002045401007387 */ /* 0x0001e20000100800 */
[----:B------:R-:W-:-:S02]  /*7c10*/  LEA R81, P4, R212, UR6, 0x1 ;  /* 0x00000006d4517c11 */ /* 0x000fc4000f8808ff */
[----:B------:R-:W-:Y:S02]  /*7c20*/  CS2R R120, SRZ ;  /* 0x0000000000787805 */ /* 0x000fe4000001ff00 */
[C---:B------:R-:W-:Y:S01]  /*7c30*/  LOP3.LUT R152, R195.reuse, 0x24, RZ, 0xfc, !PT ;  /* 0x00000024c3987812 */ /* 0x040fe200078efcff */
[----:B------:R1:W-:Y:S01]  /*7c40*/  STL [R1+0x494], R83 ;  /* 0x0004945301007387 */ /* 0x0003e20000100800 */
[----:B------:R-:W-:Y:S02]  /*7c50*/  LEA.HI.X.SX32 R212, R212, UR7, 0x1, P4 ;  /* 0x00000007d4d47c11 */ /* 0x000fe4000a0f0eff */
[----:B------:R-:W-:Y:S02]  /*7c60*/  CS2R R122, SRZ ;  /* 0x00000000007a7805 */ /* 0x000fe4000001ff00 */
[C---:B------:R-:W-:Y:S01]  /*7c70*/  LOP3.LUT R154, R195.reuse, 0x28, RZ, 0xfc, !PT ;  /* 0x00000028c39a7812 */ /* 0x040fe200078efcff */
[----:B------:R3:W-:Y:S01]  /*7c80*/  STL [R1+0x354], R82 ;  /* 0x0003545201007387 */ /* 0x0007e20000100800 */
[----:B------:R-:W-:-:S02]  /*7c90*/  LOP3.LUT R158, R195, 0x30, RZ, 0xfc, !PT ;  /* 0x00000030c39e7812 */ /* 0x000fc400078efcff */
[----:B0-----:R-:W-:Y:S02]  /*7ca0*/  CS2R R84, SRZ ;  /* 0x0000000000547805 */ /* 0x001fe4000001ff00 */
[C---:B------:R-:W-:Y:S01]  /*7cb0*/  LOP3.LUT R160, R195.reuse, 0x34, RZ, 0xfc, !PT ;  /* 0x00000034c3a07812 */ /* 0x040fe200078efcff */
[----:B------:R0:W-:Y:S01]  /*7cc0*/  STL [R1+0x218], R81 ;  /* 0x0002185101007387 */ /* 0x0001e20000100800 */
[----:B------:R-:W-:Y:S02]  /*7cd0*/  LOP3.LUT R164, R195, 0x3c, RZ, 0xfc, !PT ;  /* 0x0000003cc3a47812 */ /* 0x000fe400078efcff */
[----:B------:R-:W-:Y:S02]  /*7ce0*/  CS2R R126, SRZ ;  /* 0x00000000007e7805 */ /* 0x000fe4000001ff00 */
[----:B-1----:R-:W-:Y:S02]  /*7cf0*/  LEA R83, P5, R76, UR6, 0x1 ;  /* 0x000000064c537c11 */ /* 0x002fe4000f8a08ff */
[----:B------:R-:W-:-:S02]  /*7d00*/  CS2R R128, SRZ ;  /* 0x0000000000807805 */ /* 0x000fc4000001ff00 */
[----:B------:R-:W-:Y:S02]  /*7d10*/  CS2R R130, SRZ ;  /* 0x0000000000827805 */ /* 0x000fe4000001ff00 */
[----:B---3--:R-:W-:Y:S02]  /*7d20*/  LEA.HI.X.SX32 R82, R80, UR7, 0x1, P6 ;  /* 0x0000000750527c11 */ /* 0x008fe4000b0f0eff */
[----:B------:R-:W-:Y:S02]  /*7d30*/  CS2R R132, SRZ ;  /* 0x0000000000847805 */ /* 0x000fe4000001ff00 */
[----:B------:R-:W-:Y:S01]  /*7d40*/  LEA.HI.X.SX32 R80, R79, UR7, 0x1, P0 ;  /* 0x000000074f507c11 */ /* 0x000fe200080f0eff */
[----:B------:R-:W-:Y:S01]  /*7d50*/  STL [R1+0x368], R83 ;  /* 0x0003685301007387 */ /* 0x000fe20000100800 */
[----:B0-----:R-:W-:Y:S02]  /*7d60*/  LEA R81, P6, R75, UR6, 0x1 ;  /* 0x000000064b517c11 */ /* 0x001fe4000f8c08ff */
[----:B------:R-:W-:-:S02]  /*7d70*/  CS2R R134, SRZ ;  /* 0x0000000000867805 */ /* 0x000fc4000001ff00 */
[C---:B------:R-:W-:Y:S01]  /*7d80*/  LEA R79, P0, R213.reuse, UR6, 0x1 ;  /* 0x00000006d54f7c11 */ /* 0x040fe2000f8008ff */
[----:B------:R0:W-:Y:S01]  /*7d90*/  STL [R1+0x20c], R82 ;  /* 0x00020c5201007387 */ /* 0x0001e20000100800 */
[----:B------:R-:W-:Y:S02]  /*7da0*/  CS2R R136, SRZ ;  /* 0x0000000000887805 */ /* 0x000fe4000001ff00 */
[----:B------:R-:W-:Y:S02]  /*7db0*/  CS2R R138, SRZ ;  /* 0x00000000008a7805 */ /* 0x000fe4000001ff00 */
[----:B------:R-:W-:Y:S01]  /*7dc0*/  LEA.HI.X.SX32 R213, R213, UR7, 0x1, P0 ;  /* 0x00000007d5d57c11 */ /* 0x000fe200080f0eff */
[----:B------:R1:W-:Y:S01]  /*7dd0*/  STL [R1+0x498], R81 ;  /* 0x0004985101007387 */ /* 0x0003e20000100800 */
[----:B------:R-:W-:Y:S02]  /*7de0*/  CS2R R140, SRZ ;  /* 0x00000000008c7805 */ /* 0x000fe4000001ff00 */
[----:B------:R-:W-:-:S02]  /*7df0*/  CS2R R142, SRZ ;  /* 0x00000000008e7805 */ /* 0x000fc4000001ff00 */
[----:B------:R-:W-:Y:S01]  /*7e00*/  CS2R R144, SRZ ;  /* 0x0000000000907805 */ /* 0x000fe2000001ff00 */
[----:B------:R3:W-:Y:S01]  /*7e10*/  STL [R1+0x35c], R80 ;  /* 0x00035c5001007387 */ /* 0x0007e20000100800 */
[----:B------:R-:W-:Y:S02]  /*7e20*/  CS2R R148, SRZ ;  /* 0x0000000000947805 */ /* 0x000fe4000001ff00 */
[----:B0-----:R-:W-:Y:S02]  /*7e30*/  CS2R R82, SRZ ;  /* 0x0000000000527805 */ /* 0x001fe4000001ff00 */
[----:B------:R-:W-:Y:S01]  /*7e40*/  CS2R R150, SRZ ;  /* 0x0000000000967805 */ /* 0x000fe2000001ff00 */
[----:B------:R0:W-:Y:S01]  /*7e50*/  STL [R1+0x220], R79 ;  /* 0x0002204f01007387 */ /* 0x0001e20000100800 */
[----:B------:R-:W-:Y:S01]  /*7e60*/  IMAD R164, R164, UR9, RZ ;  /* 0x00000009a4a47c24 */ /* 0x000fe2000f8e02ff */
[----:B-1----:R-:W-:Y:S01]  /*7e70*/  LEA R81, P1, R74, UR6, 0x1 ;  /* 0x000000064a517c11 */ /* 0x002fe2000f8208ff */
[----:B------:R-:W-:-:S02]  /*7e80*/  IMAD R160, R160, UR17, RZ ;  /* 0x00000011a0a07c24 */ /* 0x000fc4000f8e02ff */
[----:B------:R-:W-:Y:S01]  /*7e90*/  IMAD R158, R158, UR21, RZ ;  /* 0x000000159e9e7c24 */ /* 0x000fe2000f8e02ff */
[----:B---3--:R-:W-:Y:S01]  /*7ea0*/  LEA.HI.X.SX32 R80, R78, UR7, 0x1, P2 ;  /* 0x000000074e507c11 */ /* 0x008fe200090f0eff */
[----:B------:R-:W-:Y:S01]  /*7eb0*/  STL [R1+0x370], R81 ;  /* 0x0003705101007387 */ /* 0x000fe20000100800 */
[----:B------:R-:W-:Y:S01]  /*7ec0*/  LEA.HI.X.SX32 R78, R77, UR7, 0x1, P3 ;  /* 0x000000074d4e7c11 */ /* 0x000fe200098f0eff */
[----:B------:R-:W-:Y:S01]  /*7ed0*/  IMAD R154, R154, UR29, RZ ;  /* 0x0000001d9a9a7c24 */ /* 0x000fe2000f8e02ff */
[----:B0-----:R-:W-:Y:S01]  /*7ee0*/  LEA R79, P2, R73, UR6, 0x1 ;  /* 0x00000006494f7c11 */ /* 0x001fe2000f8408ff */
[----:B------:R0:W-:Y:S01]  /*7ef0*/  STL [R1+0x214], R80 ;  /* 0x0002145001007387 */ /* 0x0001e20000100800 */
[----:B------:R-:W-:Y:S01]  /*7f00*/  LEA R77, P3, R214, UR6, 0x1 ;  /* 0x00000006d64d7c11 */ /* 0x000fe2000f8608ff */
[----:B------:R-:W-:Y:S02]  /*7f10*/  IMAD R152, R152, UR33, RZ ;  /* 0x0000002198987c24 */ /* 0x000fe4000f8e02ff */
[----:B------:R1:W-:Y:S01]  /*7f20*/  STL [R1+0x49c], R79 ;  /* 0x00049c4f01007387 */ /* 0x0003e20000100800 */
[----:B------:R-:W-:-:S03]  /*7f30*/  LEA.HI.X.SX32 R214, R214, UR7, 0x1, P3 ;  /* 0x00000007d6d67c11 */ /* 0x000fc600098f0eff */
[----:B------:R3:W-:Y:S01]  /*7f40*/  STL [R1+0x364], R78 ;  /* 0x0003644e01007387 */ /* 0x0007e20000100800 */
[----:B0-----:R-:W-:-:S03]  /*7f50*/  CS2R R80, SRZ ;  /* 0x0000000000507805 */ /* 0x001fc6000001ff00 */
[----:B------:R0:W-:Y:S01]  /*7f60*/  STL [R1+0x228], R77 ;  /* 0x0002284d01007387 */ /* 0x0001e20000100800 */
[----:B-1----:R-:W-:Y:S02]  /*7f70*/  LEA R79, P4, R72, UR6, 0x1 ;  /* 0x00000006484f7c11 */ /* 0x002fe4000f8808ff */
[----:B---3--:R-:W-:-:S03]  /*7f80*/  LEA.HI.X.SX32 R78, R76, UR7, 0x1, P5 ;  /* 0x000000074c4e7c11 */ /* 0x008fc6000a8f0eff */
[----:B------:R-:W-:Y:S01]  /*7f90*/  STL [R1+0x378], R79 ;  /* 0x0003784f01007387 */ /* 0x000fe20000100800 */
[----:B------:R-:W-:Y:S02]  /*7fa0*/  LEA.HI.X.SX32 R76, R75, UR7, 0x1, P6 ;  /* 0x000000074b4c7c11 */ /* 0x000fe4000b0f0eff */
[----:B0-----:R-:W-:Y:S01]  /*7fb0*/  LEA R77, P5, R71, UR6, 0x1 ;  /* 0x00000006474d7c11 */ /* 0x001fe2000f8a08ff */
[----:B------:R0:W-:Y:S01]  /*7fc0*/  STL [R1+0x21c], R78 ;  /* 0x00021c4e01007387 */ /* 0x0001e20000100800 */
[----:B------:R-:W-:-:S03]  /*7fd0*/  LEA R75, P6, R215, UR6, 0x1 ;  /* 0x00000006d74b7c11 */ /* 0x000fc6000f8c08ff */
        /* <DEDUP_REMOVED lines=81> */
[C---:B0-----:R-:W-:Y:S01]  /*84f0*/  LEA R63, P5, R57.reuse, UR6, 0x1 ;  /* 0x00000006393f7c11 */ /* 0x041fe2000f8a08ff */
[----:B------:R0:W-:Y:S01]  /*8500*/  STL [R1+0x254], R64 ;  /* 0x0002544001007387 */ /* 0x0001e20000100800 */
[----:B------:R-:W-:Y:S02]  /*8510*/  LEA R61, P6, R222, UR6, 0x1 ;  /* 0x00000006de3d7c11 */ /* 0x000fe4000f8c08ff */
[----:B------:R-:W-:Y:S01]  /*8520*/  LEA.HI.X.SX32 R58, R58, UR7, 0x1, P4 ;  /* 0x000000073a3a7c11 */ /* 0x000fe2000a0f0eff */
[----:B------:R1:W-:Y:S01]  /*8530*/  STL [R1+0x4bc], R63 ;  /* 0x0004bc3f01007387 */ /* 0x0003e20000100800 */
[----:B------:R-:W-:Y:S02]  /*8540*/  LEA.HI.X.SX32 R57, R57, UR7, 0x1, P5 ;  /* 0x0000000739397c11 */ /* 0x000fe4000a8f0eff */
[----:B------:R-:W-:Y:S01]  /*8550*/  LEA.HI.X.SX32 R222, R222, UR7, 0x1, P6 ;  /* 0x00000007dede7c11 */ /* 0x000fe2000b0f0eff */
        /* <DEDUP_REMOVED lines=9> */
[C---:B------:R-:W-:Y:S02]  /*85f0*/  LEA R59, P2, R224.reuse, UR6, 0x1 ;  /* 0x00000006e03b7c11 */ /* 0x040fe4000f8408ff */
[----:B------:R-:W-:Y:S01]  /*8600*/  LEA.HI.X.SX32 R223, R223, UR7, 0x1, P0 ;  /* 0x00000007dfdf7c11 */ /* 0x000fe200080f0eff */
[----:B------:R-:W-:Y:S01]  /*8610*/  STL [R1+0x4c0], R61 ;  /* 0x0004c03d01007387 */ /* 0x000fe20000100800 */
[----:B------:R-:W-:-:S03]  /*8620*/  LEA.HI.X.SX32 R224, R224, UR7, 0x1, P2 ;  /* 0x00000007e0e07c11 */ /* 0x000fc600090f0eff */
[----:B------:R1:W-:Y:S01]  /*8630*/  STL [R1+0x3ac], R60 ;  /* 0x0003ac3c01007387 */ /* 0x0003e20000100800 */
[----:B0-----:R-:W-:-:S03]  /*8640*/  CS2R R62, SRZ ;  /* 0x00000000003e7805 */ /* 0x001fc6000001ff00 */
[----:B------:R0:W-:Y:S01]  /*8650*/  STL [R1+0x270], R59 ;  /* 0x0002703b01007387 */ /* 0x0001e20000100800 */
[----:B-1----:R-:W-:Y:S02]  /*8660*/  LEA R60, P3, R55, UR6, 0x1 ;  /* 0x00000006373c7c11 */ /* 0x002fe4000f8608ff */
[----:B0-----:R-:W-:-:S03]  /*8670*/  LEA R59, P4, R54, UR6, 0x1 ;  /* 0x00000006363b7c11 */ /* 0x001fc6000f8808ff */
[----:B------:R0:W-:Y:S04]  /*8680*/  STL [R1+0x3bc], R60 ;  /* 0x0003bc3c01007387 */ /* 0x0001e80000100800 */
[----:B------:R1:W-:Y:S04]  /*8690*/  STL [R1+0x264], R58 ;  /* 0x0002643a01007387 */ /* 0x0003e80000100800 */
[----:B------:R-:W-:Y:S01]  /*86a0*/  STL [R1+0x4c4], R59 ;  /* 0x0004c43b01007387 */ /* 0x000fe20000100800 */
[----:B0-----:R-:W-:-:S03]  /*86b0*/  CS2R R60, SRZ ;  /* 0x00000000003c7805 */ /* 0x001fc6000001ff00 */
[----:B------:R0:W-:Y:S01]  /*86c0*/  STL [R1+0x3b4], R57 ;  /* 0x0003b43901007387 */ /* 0x0001e20000100800 */
[----:B-1----:R-:W-:-:S04]  /*86d0*/  LEA R58, P5, R225, UR6, 0x1 ;  /* 0x00000006e13a7c11 */ /* 0x002fc8000f8a08ff */
[----:B------:R-:W-:Y:S01]  /*86e0*/  LEA.HI.X.SX32 R225, R225, UR7, 0x1, P5 ;  /* 0x00000007e1e17c11 */ /* 0x000fe2000a8f0eff */
[----:B------:R1:W-:Y:S01]  /*86f0*/  STL [R1+0x278], R58 ;  /* 0x0002783a01007387 */ /* 0x0003e20000100800 */
[----:B0-----:R-:W-:-:S05]  /*8700*/  LEA R57, P6, R53, UR6, 0x1 ;  /* 0x0000000635397c11 */ /* 0x001fca000f8c08ff */
[----:B------:R0:W-:Y:S01]  /*8710*/  STL [R1+0x3c4], R57 ;  /* 0x0003c43901007387 */ /* 0x0001e20000100800 */
[----:B-1----:R-:W-:-:S05]  /*8720*/  LEA R58, P0, R52, UR6, 0x1 ;  /* 0x00000006343a7c11 */ /* 0x002fca000f8008ff */
[----:B------:R1:W-:Y:S01]  /*8730*/  STL [R1+0x4c8], R58 ;  /* 0x0004c83a01007387 */ /* 0x0003e20000100800 */
[----:B0-----:R-:W-:Y:S02]  /*8740*/  LEA.HI.X.SX32 R57, R56, UR7, 0x1, P1 ;  /* 0x0000000738397c11 */ /* 0x001fe400088f0eff */
[----:B------:R-:W-:-:S03]  /*8750*/  LEA R56, P1, R226, UR6, 0x1 ;  /* 0x00000006e2387c11 */ /* 0x000fc6000f8208ff */
[----:B------:R0:W-:Y:S01]  /*8760*/  STL [R1+0x3b8], R57 ;  /* 0x0003b83901007387 */ /* 0x0001e20000100800 */
[----:B------:R-:W-:Y:S02]  /*8770*/  LEA.HI.X.SX32 R226, R226, UR7, 0x1, P1 ;  /* 0x00000007e2e27c11 */ /* 0x000fe400088f0eff */
[----:B-1----:R-:W-:Y:S01]  /*8780*/  LEA R58, P2, R51, UR6, 0x1 ;  /* 0x00000006333a7c11 */ /* 0x002fe2000f8408ff */
[----:B------:R1:W-:Y:S04]  /*8790*/  STL [R1+0x280], R56 ;  /* 0x0002803801007387 */ /* 0x0003e80000100800 */
[----:B------:R3:W-:Y:S01]  /*87a0*/  STL [R1+0x3cc], R58 ;  /* 0x0003cc3a01007387 */ /* 0x0007e20000100800 */
[----:B0-----:R-:W-:Y:S02]  /*87b0*/  LEA.HI.X.SX32 R57, R55, UR7, 0x1, P3 ;  /* 0x0000000737397c11 */ /* 0x001fe400098f0eff */
[----:B------:R-:W-:-:S02]  /*87c0*/  LEA.HI.X.SX32 R55, R54, UR7, 0x1, P4 ;  /* 0x0000000736377c11 */ /* 0x000fc4000a0f0eff */
[----:B-1----:R-:W-:Y:S01]  /*87d0*/  LEA R56, P3, R50, UR6, 0x1 ;  /* 0x0000000632387c11 */ /* 0x002fe2000f8608ff */
[----:B------:R-:W-:Y:S01]  /*87e0*/  STL [R1+0x274], R57 ;  /* 0x0002743901007387 */ /* 0x000fe20000100800 */
[C---:B------:R-:W-:Y:S02]  /*87f0*/  LEA R54, P4, R227.reuse, UR6, 0x1 ;  /* 0x00000006e3367c11 */ /* 0x040fe4000f8808ff */
[----:B---3--:R-:W-:Y:S01]  /*8800*/  CS2R R58, SRZ ;  /* 0x00000000003a7805 */ /* 0x008fe2000001ff00 */
[----:B------:R0:W-:Y:S01]  /*8810*/  STL [R1+0x4cc], R56 ;  /* 0x0004cc3801007387 */ /* 0x0001e20000100800 */
[----:B------:R-:W-:-:S03]  /*8820*/  LEA.HI.X.SX32 R227, R227, UR7, 0x1, P4 ;  /* 0x00000007e3e37c11 */ /* 0x000fc6000a0f0eff */
[----:B------:R1:W-:Y:S04]  /*8830*/  STL [R1+0x3c0], R55 ;  /* 0x0003c03701007387 */ /* 0x0003e80000100800 */
[----:B------:R3:W-:Y:S01]  /*8840*/  STL [R1+0x288], R54 ;  /* 0x0002883601007387 */ /* 0x0007e20000100800 */
[----:B0-----:R-:W-:Y:S02]  /*8850*/  LEA R56, P5, R49, UR6, 0x1 ;  /* 0x0000000631387c11 */ /* 0x001fe4000f8a08ff */
[----:B-1----:R-:W-:-:S03]  /*8860*/  LEA.HI.X.SX32 R55, R53, UR7, 0x1, P6 ;  /* 0x0000000735377c11 */ /* 0x002fc6000b0f0eff */
[----:B------:R0:W-:Y:S01]  /*8870*/  STL [R1+0x3d4], R56 ;  /* 0x0003d43801007387 */ /* 0x0001e20000100800 */
[----:B------:R-:W-:Y:S02]  /*8880*/  LEA.HI.X.SX32 R53, R52, UR7, 0x1, P0 ;  /* 0x0000000734357c11 */ /* 0x000fe400080f0eff */
[----:B---3--:R-:W-:Y:S01]  /*8890*/  LEA R54, P6, R48, UR6, 0x1 ;  /* 0x0000000630367c11 */ /* 0x008fe2000f8c08ff */
[----:B------:R-:W-:Y:S01]  /*88a0*/  STL [R1+0x27c], R55 ;  /* 0x00027c3701007387 */ /* 0x000fe20000100800 */
[----:B------:R-:W-:-:S03]  /*88b0*/  LEA R52, P0, R228, UR6, 0x1 ;  /* 0x00000006e4347c11 */ /* 0x000fc6000f8008ff */
[----:B------:R1:W-:Y:S01]  /*88c0*/  STL [R1+0x4d0], R54 ;  /* 0x0004d03601007387 */ /* 0x0003e20000100800 */
[----:B------:R-:W-:Y:S02]  /*88d0*/  LEA.HI.X.SX32 R228, R228, UR7, 0x1, P0 ;  /* 0x00000007e4e47c11 */ /* 0x000fe400080f0eff */
[----:B0-----:R-:W-:Y:S01]  /*88e0*/  CS2R R56, SRZ ;  /* 0x0000000000387805 */ /* 0x001fe2000001ff00 */
[----:B------:R0:W-:Y:S04]  /*88f0*/  STL [R1+0x3c8], R53 ;  /* 0x0003c83501007387 */ /* 0x0001e80000100800 */
[----:B------:R3:W-:Y:S01]  /*8900*/  STL [R1+0x290], R52 ;  /* 0x0002903401007387 */ /* 0x0007e20000100800 */
[----:B-1----:R-:W-:Y:S02]  /*8910*/  LEA R54, P1, R47, UR6, 0x1 ;  /* 0x000000062f367c11 */ /* 0x002fe4000f8208ff */
[----:B0-----:R-:W-:-:S03]  /*8920*/  LEA.HI.X.SX32 R53, R51, UR7, 0x1, P2 ;  /* 0x0000000733357c11 */ /* 0x001fc600090f0eff */
        /* <DEDUP_REMOVED lines=98> */
[C---:B---3--:R-:W-:Y:S01]  /*8f50*/  LEA R36, P5, R30.reuse, UR6, 0x1 ;  /* 0x000000061e247c11 */ /* 0x048fe2000f8a08ff */
[----:B------:R-:W-:Y:S01]  /*8f60*/  STL [R1+0x2c4], R37 ;  /* 0x0002c42501007387 */ /* 0x000fe20000100800 */
[----:B------:R-:W-:Y:S02]  /*8f70*/  LEA R34, P6, R237, UR6, 0x1 ;  /* 0x00000006ed227c11 */ /* 0x000fe4000f8c08ff */
[----:B------:R-:W-:Y:S01]  /*8f80*/  LEA.HI.X.SX32 R31, R31, UR7, 0x1, P4 ;  /* 0x000000071f1f7c11 */ /* 0x000fe2000a0f0eff */
[----:B------:R1:W-:Y:S01]  /*8f90*/  STL [R1+0x4f4], R36 ;  /* 0x0004f42401007387 */ /* 0x0003e20000100800 */
[----:B------:R-:W-:Y:S02]  /*8fa0*/  LEA.HI.X.SX32 R30, R30, UR7, 0x1, P5 ;  /* 0x000000071e1e7c11 */ /* 0x000fe4000a8f0eff */
[----:B0-----:R-:W-:-:S02]  /*8fb0*/  CS2R R38, SRZ ;  /* 0x0000000000267805 */ /* 0x001fc4000001ff00 */
[----:B------:R-:W-:Y:S01]  /*8fc0*/  LEA.HI.X.SX32 R237, R237, UR7, 0x1, P6 ;  /* 0x00000007eded7c11 */ /* 0x000fe2000b0f0eff */
        /* <DEDUP_REMOVED lines=16> */
[----:B-1----:R-:W-:Y:S02]  /*90d0*/  CS2R R34, SRZ ;  /* 0x0000000000227805 */ /* 0x002fe4000001ff00 */
[----:B0-----:R-:W-:Y:S02]  /*90e0*/  LEA R33, P3, R29, UR6, 0x1 ;  /* 0x000000061d217c11 */ /* 0x001fe4000f8608ff */
[----:B---3--:R-:W-:-:S03]  /*90f0*/  LEA R32, P4, R28, UR6, 0x1 ;  /* 0x000000061c207c11 */ /* 0x008fc6000f8808ff */
[----:B------:R-:W-:Y:S04]  /*9100*/  STL [R1+0x424], R33 ;  /* 0x0004242101007387 */ /* 0x000fe80000100800 */
[----:B------:R0:W-:Y:S04]  /*9110*/  STL [R1+0x2d4], R31 ;  /* 0x0002d41f01007387 */ /* 0x0001e80000100800 */
[----:B------:R1:W-:Y:S04]  /*9120*/  STL [R1+0x4f8], R32 ;  /* 0x0004f82001007387 */ /* 0x0003e80000100800 */
[----:B------:R3:W-:Y:S01]  /*9130*/  STL [R1+0x420], R30 ;  /* 0x0004201e01007387 */ /* 0x0007e20000100800 */
[----:B0-----:R-:W-:-:S02]  /*9140*/  LEA R31, P5, R241, UR6, 0x1 ;  /* 0x00000006f11f7c11 */ /* 0x001fc4000f8a08ff */
[----:B-1----:R-:W-:-:S03]  /*9150*/  LEA R32, P2, R25, UR6, 0x1 ;  /* 0x0000000619207c11 */ /* 0x002fc6000f8408ff */
[----:B------:R0:W-:Y:S01]  /*9160*/  STL [R1+0x2ec], R31 ;  /* 0x0002ec1f01007387 */ /* 0x0001e20000100800 */
[----:B------:R-:W-:Y:S02]  /*9170*/  LEA.HI.X.SX32 R241, R241, UR7, 0x1, P5 ;  /* 0x00000007f1f17c11 */ /* 0x000fe4000a8f0eff */
[----:B---3--:R-:W-:-:S05]  /*9180*/  LEA R30, P6, R27, UR6, 0x1 ;  /* 0x000000061b1e7c11 */ /* 0x008fca000f8c08ff */
[----:B------:R1:W-:Y:S01]  /*9190*/  STL [R1+0x42c], R30 ;  /* 0x00042c1e01007387 */ /* 0x0003e20000100800 */
[----:B0-----:R-:W-:-:S05]  /*91a0*/  LEA R31, P0, R26, UR6, 0x1 ;  /* 0x000000061a1f7c11 */ /* 0x001fca000f8008ff */
[----:B------:R0:W-:Y:S01]  /*91b0*/  STL [R1+0x4fc], R31 ;  /* 0x0004fc1f01007387 */ /* 0x0001e20000100800 */
[----:B-1----:R-:W-:-:S04]  /*91c0*/  LEA R30, P1, R242, UR6, 0x1 ;  /* 0x00000006f21e7c11 */ /* 0x002fc8000f8208ff */
[----:B------:R-:W-:Y:S01]  /*91d0*/  LEA.HI.X.SX32 R242, R242, UR7, 0x1, P1 ;  /* 0x00000007f2f27c11 */ /* 0x000fe200088f0eff */
[----:B------:R1:W-:Y:S01]  /*91e0*/  STL [R1+0x2f4], R30 ;  /* 0x0002f41e01007387 */ /* 0x0003e20000100800 */
[----:B0-----:R-:W-:Y:S02]  /*91f0*/  LEA.HI.X.SX32 R31, R29, UR7, 0x1, P3 ;  /* 0x000000071d1f7c11 */ /* 0x001fe400098f0eff */
[----:B------:R-:W-:Y:S01]  /*9200*/  LEA.HI.X.SX32 R29, R28, UR7, 0x1, P4 ;  /* 0x000000071c1d7c11 */ /* 0x000fe2000a0f0eff */
[----:B------:R0:W-:Y:S01]  /*9210*/  STL [R1+0x434], R32 ;  /* 0x0004342001007387 */ /* 0x0001e20000100800 */
[----:B------:R-:W-:-:S03]  /*9220*/  LEA R28, P4, R243, UR6, 0x1 ;  /* 0x00000006f31c7c11 */ /* 0x000fc6000f8808ff */
[----:B------:R-:W-:Y:S01]  /*9230*/  STL [R1+0x2e8], R31 ;  /* 0x0002e81f01007387 */ /* 0x000fe20000100800 */
[----:B-1----:R-:W-:Y:S02]  /*9240*/  LEA R30, P3, R24, UR6, 0x1 ;  /* 0x00000006181e7c11 */ /* 0x002fe4000f8608ff */
[----:B------:R-:W-:-:S03]  /*9250*/  LEA.HI.X.SX32 R243, R243, UR7, 0x1, P4 ;  /* 0x00000007f3f37c11 */ /* 0x000fc6000a0f0eff */
[----:B------:R1:W-:Y:S01]  /*9260*/  STL [R1+0x500], R30 ;  /* 0x0005001e01007387 */ /* 0x0003e20000100800 */
[----:B0-----:R-:W-:-:S03]  /*9270*/  CS2R R32, SRZ ;  /* 0x0000000000207805 */ /* 0x001fc6000001ff00 */
        /* <DEDUP_REMOVED lines=43> */
[----:B------:R1:W-:Y:S01]  /*9530*/  STL [R1+0x308], R23 ;  /* 0x0003081701007387 */ /* 0x0003e20000100800 */
[----:B------:R-:W-:-:S03]  /*9540*/  LEA R20, P2, R247, UR6, 0x1 ;  /* 0x00000006f7147c11 */ /* 0x000fc6000f8408ff */
[----:B------:R3:W-:Y:S01]  /*9550*/  STL [R1+0x510], R22 ;  /* 0x0005101601007387 */ /* 0x0007e20000100800 */
[----:B------:R-:W-:Y:S02]  /*9560*/  LEA.HI.X.SX32 R247, R247, UR7, 0x1, P2 ;  /* 0x00000007f7f77c11 */ /* 0x000fe400090f0eff */
[----:B0-----:R-:W-:Y:S01]  /*9570*/  CS2R R24, SRZ ;  /* 0x0000000000187805 */ /* 0x001fe2000001ff00 */
[----:B------:R0:W-:Y:S01]  /*9580*/  STL [R1+0x448], R21 ;  /* 0x0004481501007387 */ /* 0x0001e20000100800 */
[----:B-1----:R-:W-:-:S03]  /*9590*/  LOP3.LUT R23, R195, 0x22, RZ, 0xfc, !PT ;  /* 0x00000022c3177812 */ /* 0x002fc600078efcff */
[----:B------:R1:W-:Y:S01]  /*95a0*/  STL [R1+0x31c], R20 ;  /* 0x00031c1401007387 */ /* 0x0003e20000100800 */
[----:B---3--:R-:W-:Y:S01]  /*95b0*/  LEA R22, P3, R15, UR6, 0x1 ;  /* 0x000000060f167c11 */ /* 0x008fe2000f8608ff */
[----:B------:R-:W-:Y:S01]  /*95c0*/  IMAD R23, R23, UR35, RZ ;  /* 0x0000002317177c24 */ /* 0x000fe2000f8e02ff */
[----:B0-----:R-:W-:-:S03]  /*95d0*/  LEA.HI.X.SX32 R21, R19, UR7, 0x1, P4 ;  /* 0x0000000713157c11 */ /* 0x001fc6000a0f0eff */
[----:B------:R0:W-:Y:S01]  /*95e0*/  STL [R1+0x45c], R22 ;  /* 0x00045c1601007387 */ /* 0x0001e20000100800 */
[----:B------:R-:W-:Y:S02]  /*95f0*/  LEA.HI.X.SX32 R19, R18, UR7, 0x1, P5 ;  /* 0x0000000712137c11 */ /* 0x000fe4000a8f0eff */
[----:B-1----:R-:W-:Y:S01]  /*9600*/  LEA R20, P4, R14, UR6, 0x1 ;  /* 0x000000060e147c11 */ /* 0x002fe2000f8808ff */
[----:B------:R1:W-:Y:S01]  /*9610*/  STL [R1+0x310], R21 ;  /* 0x0003101501007387 */ /* 0x0003e20000100800 */
[----:B------:R-:W-:-:S03]  /*9620*/  LEA R18, P5, R248, UR6, 0x1 ;  /* 0x00000006f8127c11 */ /* 0x000fc6000f8a08ff */
[----:B------:R3:W-:Y:S01]  /*9630*/  STL [R1+0x514], R20 ;  /* 0x0005141401007387 */ /* 0x0007e20000100800 */
[----:B------:R-:W-:Y:S02]  /*9640*/  LEA.HI.X.SX32 R248, R248, UR7, 0x1, P5 ;  /* 0x00000007f8f87c11 */ /* 0x000fe4000a8f0eff */
[C---:B0-----:R-:W-:Y:S01]  /*9650*/  LOP3.LUT R22, R195.reuse, 0x20, RZ, 0xfc, !PT ;  /* 0x00000020c3167812 */ /* 0x041fe200078efcff */
        /* <DEDUP_REMOVED lines=17> */
[----:B------:R-:W-:Y:S01]  /*9770*/  IMAD R20, R20, UR43, RZ ;  /* 0x0000002b14147c24 */ /* 0x000fe2000f8e02ff */
[----:B---3--:R-:W-:Y:S02]  /*9780*/  LEA R18, P2, R6, UR6, 0x1 ;  /* 0x0000000606127c11 */ /* 0x008fe4000f8408ff */
        /* <DEDUP_REMOVED lines=34> */
[----:B------:R-:W-:Y:S02]  /*99b0*/  LEA.HI.X.SX32 R2, R5, UR7, 0x1, P5 ;  /* 0x0000000705027c11 */ /* 0x000fe4000a8f0eff */
[----:B------:R-:W-:Y:S01]  /*99c0*/  LEA.HI.X.SX32 R5, R7, UR7, 0x1, P6 ;  /* 0x0000000707057c11 */ /* 0x000fe2000b0f0eff */
[----:B------:R3:W-:Y:S01]  /*99d0*/  STL [R1+0x524], R8 ;  /* 0x0005240801007387 */ /* 0x0007e20000100800 */
[C---:B------:R-:W-:Y:S02]  /*99e0*/  LOP3.LUT R7, R195.reuse, 0x4, RZ, 0xfc, !PT ;  /* 0x00000004c3077812 */ /* 0x040fe400078efcff */
[C---:B0-----:R-:W-:Y:S01]  /*99f0*/  LOP3.LUT R14, R195.reuse, 0x10, RZ, 0xfc, !PT ;  /* 0x00000010c30e7812 */ /* 0x041fe200078efcff */
[----:B------:R0:W-:Y:S01]  /*9a00*/  STL [R1+0x470], R6 ;  /* 0x0004700601007387 */ /* 0x0001e20000100800 */
[----:B-1----:R-:W-:Y:S01]  /*9a10*/  LOP3.LUT R10, R195, 0xa, RZ, 0xfc, !PT ;  /* 0x0000000ac30a7812 */ /* 0x002fe200078efcff */
[----:B------:R-:W-:-:S02]  /*9a20*/  IMAD R7, R7, UR55, RZ ;  /* 0x0000003707077c24 */ /* 0x000fc4000f8e02ff */
[----:B------:R1:W-:Y:S01]  /*9a30*/  STL [R1+0x338], R2 ;  /* 0x0003380201007387 */ /* 0x0003e20000100800 */
[----:B------:R-:W-:Y:S01]  /*9a40*/  IMAD R14, R14, UR49, RZ ;  /* 0x000000310e0e7c24 */ /* 0x000fe2000f8e02ff */
[C---:B---3--:R-:W-:Y:S01]  /*9a50*/  LOP3.LUT R8, R195.reuse, 0x6, RZ, 0xfc, !PT ;  /* 0x00000006c3087812 */ /* 0x048fe200078efcff */
[----:B------:R-:W-:Y:S01]  /*9a60*/  IMAD R10, R10, UR52, RZ ;  /* 0x000000340a0a7c24 */ /* 0x000fe2000f8e02ff */
[----:B------:R3:W-:Y:S01]  /*9a70*/  STL [R1+0x478], R5 ;  /* 0x0004780501007387 */ /* 0x0007e20000100800 */
[----:B0-----:R-:W-:Y:S02]  /*9a80*/  LOP3.LUT R6, R195, 0x2, RZ, 0xfc, !PT ;  /* 0x00000002c3067812 */ /* 0x001fe400078efcff */
[----:B------:R-:W-:Y:S01]  /*9a90*/  IMAD R8, R8, UR54, RZ ;  /* 0x0000003608087c24 */ /* 0x000fe2000f8e02ff */
[----:B-1----:R-:W-:Y:S01]  /*9aa0*/  LEA.HI.X.SX32 R2, R9, UR7, 0x1, P1 ;  /* 0x0000000709027c11 */ /* 0x002fe200088f0eff */
[----:B------:R-:W-:Y:S01]  /*9ab0*/  ULDC.64 UR6, c[0x0][0x218] ;  /* 0x0000860000067ab9 */ /* 0x000fe20000000a00 */
[----:B------:R-:W-:Y:S01]  /*9ac0*/  LOP3.LUT R9, R195, 0x8, RZ, 0xfc, !PT ;  /* 0x00000008c3097812 */ /* 0x000fe200078efcff */
[----:B---3--:R-:W-:-:S02]  /*9ad0*/  IMAD R5, R0, UR4, RZ ;  /* 0x0000000400057c24 */ /* 0x008fc4000f8e02ff */
[----:B------:R0:W-:Y:S01]  /*9ae0*/  STL [R1+0x340], R2 ;  /* 0x0003400201007387 */ /* 0x0001e20000100800 */
[----:B------:R-:W-:Y:S01]  /*9af0*/  LEA.HI.X.SX32 R0, R11, UR7, 0x1, P2 ;  /* 0x000000070b007c11 */ /* 0x000fe200090f0eff */
[----:B------:R-:W-:Y:S01]  /*9b00*/  ULDC.64 UR4, c[0x0][0x218] ;  /* 0x0000860000047ab9 */ /* 0x000fe20000000a00 */
[----:B------:R-:W-:-:S05]  /*9b10*/  LOP3.LUT R11, R195, 0xc, RZ, 0xfc, !PT ;  /* 0x0000000cc30b7812 */ /* 0x000fca00078efcff */
[----:B------:R-:W-:Y:S01]  /*9b20*/  IMAD R11, R11, UR51, RZ ;  /* 0x000000330b0b7c24 */ /* 0x000fe2000f8e02ff */
[----:B0-----:R-:W-:Y:S01]  /*9b30*/  LEA R2, P0, R13, UR6, 0x1 ;  /* 0x000000060d027c11 */ /* 0x001fe2000f8008ff */
[----:B------:R-:W-:-:S04]  /*9b40*/  UIADD3 UR6, UP0, UR34, 0x2, URZ ;  /* 0x0000000222067890 */ /* 0x000fc8000ff1e03f */
[----:B------:R0:W-:Y:S04]  /*9b50*/  STL [R1+0x484], R2 ;  /* 0x0004840201007387 */ /* 0x0001e80000100800 */
[----:B------:R1:W-:Y:S01]  /*9b60*/  STL [R1+0x480], R0 ;  /* 0x0004800001007387 */ /* 0x0003e20000100800 */
[----:B0-----:R-:W-:Y:S01]  /*9b70*/  LEA R2, P1, R5, UR4, 0x1 ;  /* 0x0000000405027c11 */ /* 0x001fe2000f8208ff */
[----:B------:R-:W-:Y:S02]  /*9b80*/  UMOV UR4, URZ ;  /* 0x0000003f00047c82 */ /* 0x000fe40008000000 */
[----:B------:R-:W-:Y:S01]  /*9b90*/  UIADD3.X UR7, UR4, 0x40000040, URZ, UP0, !UPT ;  /* 0x4000004004077890 */ /* 0x000fe200087fe43f */
[----:B-1----:R-:W-:Y:S01]  /*9ba0*/  LEA.HI.X.SX32 R0, R13, UR5, 0x1, P0 ;  /* 0x000000050d007c11 */ /* 0x002fe200080f0eff */
[----:B------:R0:W-:Y:S01]  /*9bb0*/  STL [R1+0x488], R2 ;  /* 0x0004880201007387 */ /* 0x0001e20000100800 */
[----:B------:R-:W-:Y:S01]  /*9bc0*/  ULDC UR5, c[0x0][0x21c] ;  /* 0x0000870000057ab9 */ /* 0x000fe20000000800 */
[----:B------:R-:W-:Y:S01]  /*9bd0*/  LOP3.LUT R13, R195, 0xe, RZ, 0xfc, !PT ;  /* 0x0000000ec30d7812 */ /* 0x000fe200078efcff */
[----:B------:R-:W-:Y:S01]  /*9be0*/  UIADD3.64 UR10, UR6, 0x2, URZ ;  /* 0x00000002060a7897 */ /* 0x000fe2000fffe03f */
[----:B------:R1:W-:Y:S01]  /*9bf0*/  STL [R1+0x344], R0 ;  /* 0x0003440001007387 */ /* 0x0003e20000100800 */
[----:B------:R-:W-:Y:S01]  /*9c00*/  LEA.HI.X.SX32 R5, R5, UR5, 0x1, P1 ;  /* 0x0000000505057c11 */ /* 0x000fe200088f0eff */
[----:B------:R-:W-:-:S02]  /*9c10*/  UIADD3.64 UR14, UR6, 0x4, URZ ;  /* 0x00000004060e7897 */ /* 0x000fc4000fffe03f */
[----:B------:R-:W-:Y:S01]  /*9c20*/  STL [R1], RZ ;  /* 0x000000ff01007387 */ /* 0x000fe20000100800 */
[----:B------:R-:W-:Y:S01]  /*9c30*/  UIADD3.64 UR18, UR6, 0x7fe, URZ ;  /* 0x000007fe06127897 */ /* 0x000fe2000fffe03f */
[----:B0-----:R-:W-:Y:S02]  /*9c40*/  LOP3.LUT R2, R125, 0x3f, RZ, 0xc0, !PT ;  /* 0x0000003f7d027812 */ /* 0x001fe400078ec0ff */
[----:B------:R-:W-:Y:S01]  /*9c50*/  CS2R R124, SRZ ;  /* 0x00000000007c7805 */ /* 0x000fe2000001ff00 */
[----:B------:R-:W-:Y:S01]  /*9c60*/  STL [R1+0x4], RZ ;  /* 0x000004ff01007387 */ /* 0x000fe20000100800 */
[----:B------:R-:W-:Y:S01]  /*9c70*/  UIADD3.64 UR22, UR6, 0x800, URZ ;  /* 0x0000080006167897 */ /* 0x000fe2000fffe03f */
[----:B-1----:R-:W0:Y:S01]  /*9c80*/  LDC R0, c[0x0][0x238] ;  /* 0x00008e00ff007b82 */ /* 0x002e220000000800 */
[----:B------:R-:W-:Y:S01]  /*9c90*/  UIADD3.64 UR26, UR6, 0x802, URZ ;  /* 0x00000802061a7897 */ /* 0x000fe2000fffe03f */
[----:B------:R-:W-:Y:S01]  /*9ca0*/  STL [R1+0x8], RZ ;  /* 0x000008ff01007387 */ /* 0x000fe20000100800 */
[----:B------:R-:W-:-:S03]  /*9cb0*/  UIADD3.64 UR30, UR6, 0x804, URZ ;  /* 0x00000804061e7897 */ /* 0x000fc6000fffe03f */
[----:B------:R-:W-:Y:S04]  /*9cc0*/  STL [R1+0xc], RZ ;  /* 0x00000cff01007387 */ /* 0x000fe80000100800 */
[----:B------:R-:W-:Y:S04]  /*9cd0*/  STL [R1+0x10], RZ ;  /* 0x000010ff01007387 */ /* 0x000fe80000100800 */
[----:B------:R-:W-:Y:S04]  /*9ce0*/  STL [R1+0x14], RZ ;  /* 0x000014ff01007387 */ /* 0x000fe80000100800 */
[----:B------:R-:W-:Y:S04]  /*9cf0*/  STL [R1+0x18], RZ ;  /* 0x000018ff01007387 */ /* 0x000fe80000100800 */
[----:B------:R-:W-:Y:S01]  /*9d00*/  STL [R1+0x1c], RZ ;  /* 0x00001cff01007387 */ /* 0x000fe20000100800 */
[----:B0-----:R-:W-:Y:S01]  /*9d10*/  IMAD R147, R195, R0, RZ ;  /* 0x00000000c3937224 */ /* 0x001fe200078e02ff */
[----:B------:R-:W-:-:S02]  /*9d20*/  CS2R R146, SRZ ;  /* 0x0000000000927805 */ /* 0x000fc4000001ff00 */
[----:B------:R-:W-:Y:S01]  /*9d30*/  STL [R1+0x20], RZ ;  /* 0x000020ff01007387 */ /* 0x000fe20000100800 */
[----:B--2---:R-:W-:Y:S02]  /*9d40*/  IMAD R0, R2, R193, RZ ;  /* 0x000000c102007224 */ /* 0x004fe400078e02ff */
[----:B------:R-:W-:Y:S01]  /*9d50*/  IMAD.SHL.U32 R193, R193, 0x40, RZ ;  /* 0x00000040c1c17824 */ /* 0x000fe200078e00ff */
[----:B------:R-:W-:Y:S02]  /*9d60*/  STL [R1+0x24], RZ ;  /* 0x000024ff01007387 */ /* 0x000fe40000100800 */
[----:B------:R-:W-:Y:S02]  /*9d70*/  SHF.R.S32.HI R2, RZ, 0x1f, R0 ;  /* 0x0000001fff027819 */ /* 0x000fe40000011400 */
[----:B------:R-:W-:Y:S02]  /*9d80*/  STL [R1+0x28], RZ ;  /* 0x000028ff01007387 */ /* 0x000fe40000100800 */
[C---:B------:R-:W-:Y:S01]  /*9d90*/  SHF.L.U64.HI R2, R0.reuse, 0x1, R2 ;  /* 0x0000000100027819 */ /* 0x040fe20000010202 */
[----:B------:R-:W-:Y:S01]  /*9da0*/  IMAD.SHL.U32 R0, R0, 0x2, RZ ;  /* 0x0000000200007824 */ /* 0x000fe200078e00ff */
[----:B------:R-:W-:Y:S04]  /*9db0*/  STL [R1+0x2c], RZ ;  /* 0x00002cff01007387 */ /* 0x000fe80000100800 */
        /* <DEDUP_REMOVED lines=116> */
[----:B------:R0:W-:Y:S02]  /*a500*/  STL [R1+0x348], R5 ;  /* 0x0003480501007387 */ /* 0x0001e40000100800 */
[----:B0-----:R-:W-:-:S02]  /*a510*/  IMAD R5, R165, UR8, RZ ;  /* 0x00000008a5057c24 */ /* 0x001fc4000f8e02ff */
[----:B------:R-:W-:Y:S02]  /*a520*/  IMAD R5, R162, UR13, RZ ;  /* 0x0000000da2057c24 */ /* 0x000fe4000f8e02ff */
[----:B------:R-:W-:Y:S02]  /*a530*/  IMAD R5, R159, UR20, RZ ;  /* 0x000000149f057c24 */ /* 0x000fe4000f8e02ff */
[----:B------:R-:W-:Y:S02]  /*a540*/  IMAD R5, R156, UR25, RZ ;  /* 0x000000199c057c24 */ /* 0x000fe4000f8e02ff */
[----:B------:R-:W-:Y:S02]  /*a550*/  IMAD R5, R153, UR32, RZ ;  /* 0x0000002099057c24 */ /* 0x000fe4000f8e02ff */
[----:B------:R-:W-:Y:S01]  /*a560*/  IMAD R5, R22, UR41, RZ ;  /* 0x0000002916057c24 */ /* 0x000fe2000f8e02ff */
[----:B------:R-:W-:Y:S01]  /*a570*/  ULDC UR41, c[0x0][0x230] ;  /* 0x00008c0000297ab9 */ /* 0x000fe20000000800 */
[----:B------:R-:W-:-:S02]  /*a580*/  IMAD R5, R19, UR44, RZ ;  /* 0x0000002c13057c24 */ /* 0x000fc4000f8e02ff */
[----:B------:R-:W-:Y:S02]  /*a590*/  IMAD R5, R16, UR47, RZ ;  /* 0x0000002f10057c24 */ /* 0x000fe4000f8e02ff */
[----:B------:R-:W-:Y:S02]  /*a5a0*/  IMAD R5, R13, UR50, RZ ;  /* 0x000000320d057c24 */ /* 0x000fe4000f8e02ff */
[----:B------:R-:W-:Y:S02]  /*a5b0*/  IMAD R5, R9, UR53, RZ ;  /* 0x0000003509057c24 */ /* 0x000fe4000f8e02ff */
[----:B------:R-:W-:-:S07]  /*a5c0*/  IMAD R5, R6, UR56, RZ ;  /* 0x0000003806057c24 */ /* 0x000fce000f8e02ff */
.L_x_1:
[----:B------:R0:W-:Y:S01]  /*a5d0*/  STL.64 [R1+0x9b0], R150 ;  /* 0x0009b09601007387 */ /* 0x0001e20000100a00 */
[----:B------:R-:W1:Y:S01]  /*a5e0*/  LDC R7, c[0x0][0x238] ;  /* 0x00008e00ff077b82 */ /* 0x000e620000000800 */
[C---:B------:R-:W-:Y:S01]  /*a5f0*/  LOP3.LUT R6, R195.reuse, 0x2, RZ, 0xfc, !PT ;  /* 0x00000002c3067812 */ /* 0x040fe200078efcff */
[----:B------:R-:W-:Y:S01]  /*a600*/  IMAD.MOV.U32 R5, RZ, RZ, R4 ;  /* 0x000000ffff057224 */ /* 0x000fe200078e0004 */
[----:B------:R-:W-:Y:S01]  /*a610*/  ISETP.GE.AND P0, PT, R195, UR41, PT ;  /* 0x00000029c3007c0c */ /* 0x000fe2000bf06270 */
[----:B------:R-:W-:Y:S01]  /*a620*/  IMAD.MOV.U32 R4, RZ, RZ, R3 ;  /* 0x000000ffff047224 */ /* 0x000fe200078e0003 */
[----:B------:R-:W-:Y:S01]  /*a630*/  ISETP.GE.AND P1, PT, R6, UR41, PT ;  /* 0x0000002906007c0c */ /* 0x000fe2000bf26270 */
[----:B------:R-:W-:Y:S01]  /*a640*/  ULDC UR4, c[0x0][0x238] ;  /* 0x00008e0000047ab9 */ /* 0x000fe20000000800 */
[----:B------:R-:W-:Y:S01]  /*a650*/  PRMT R22, RZ, 0x7610, R22 ;  /* 0x00007610ff167816 */ /* 0x000fe20000000016 */
[----:B------:R-:W-:Y:S01]  /*a660*/  STL.64 [R1+0x9a8], R148 ;  /* 0x0009a89401007387 */ /* 0x000fe20000100a00 */
[----:B0-----:R-:W0:Y:S01]  /*a670*/  S2R R151, SR_TID.X ;  /* 0x0000000000977919 */ /* 0x001e220000002100 */
[----:B------:R-:W-:-:S02]  /*a680*/  PRMT R153, RZ, 0x7610, R153 ;  /* 0x00007610ff997816 */ /* 0x000fc40000000099 */
[----:B------:R-:W-:Y:S01]  /*a690*/  PRMT R174, RZ, 0x7610, R174 ;  /* 0x00007610ffae7816 */ /* 0x000fe200000000ae */
[----:B------:R-:W-:Y:S01]  /*a6a0*/  STL.64 [R1+0x9a0], R146 ;  /* 0x0009a09201007387 */ /* 0x000fe20000100a00 */
[----:B------:R-:W-:Y:S02]  /*a6b0*/  PRMT R178, RZ, 0x7610, R178 ;  /* 0x00007610ffb27816 */ /* 0x000fe400000000b2 */
[----:B------:R-:W-:Y:S01]  /*a6c0*/  PRMT R21, RZ, 0x7610, R21 ;  /* 0x00007610ff157816 */ /* 0x000fe20000000015 */
[----:B------:R-:W-:Y:S04]  /*a6d0*/  STL.64 [R1+0x998], R144 ;  /* 0x0009989001007387 */ /* 0x000fe80000100a00 */
[----:B------:R-:W-:Y:S04]  /*a6e0*/  STL.64 [R1+0x990], R142 ;  /* 0x0009908e01007387 */ /* 0x000fe80000100a00 */
[----:B------:R-:W-:Y:S04]  /*a6f0*/  STL.64 [R1+0x988], R140 ;  /* 0x0009888c01007387 */ /* 0x000fe80000100a00 */
[----:B------:R-:W-:Y:S04]  /*a700*/  STL.64 [R1+0x980], R138 ;  /* 0x0009808a01007387 */ /* 0x000fe80000100a00 */
[----:B------:R-:W-:Y:S04]  /*a710*/  STL.64 [R1+0x978], R136 ;  /* 0x0009788801007387 */ /* 0x000fe80000100a00 */
[----:B------:R-:W-:Y:S01]  /*a720*/  STL.64 [R1+0x970], R134 ;  /* 0x0009708601007387 */ /* 0x000fe20000100a00 */
[----:B0-----:R-:W-:-:S03]  /*a730*/  SHF.R.U32.HI R6, RZ, 0x7, R151 ;  /* 0x00000007ff067819 */ /* 0x001fc60000011697 */
[----:B------:R-:W-:Y:S01]  /*a740*/  STL.64 [R1+0x968], R132 ;  /* 0x0009688401007387 */ /* 0x000fe20000100a00 */
[----:B------:R-:W-:Y:S02]  /*a750*/  SHF.R.U32.HI R150, RZ, 0x7, R151 ;  /* 0x00000007ff967819 */ /* 0x000fe40000011697 */
[----:B------:R-:W-:Y:S01]  /*a760*/  SGXT.U32 R6, R6, 0x1 ;  /* 0x000000010606781a */ /* 0x000fe20000000000 */
[----:B------:R-:W-:Y:S01]  /*a770*/  STL.64 [R1+0x960], R130 ;  /* 0x0009608201007387 */ /* 0x000fe20000100a00 */
[----:B------:R-:W-:-:S03]  /*a780*/  SGXT.U32 R150, R150, 0x1 ;  /* 0x000000019696781a */ /* 0x000fc60000000000 */
[----:B-1----:R-:W-:Y:S01]  /*a790*/  IMAD R6, R6, R7, RZ ;  /* 0x0000000706067224 */ /* 0x002fe200078e02ff */
[----:B------:R-:W-:Y:S01]  /*a7a0*/  LOP3.LUT R150, R150, 0x4, RZ, 0xfc, !PT ;  /* 0x0000000496967812 */ /* 0x000fe200078efcff */
[----:B------:R-:W-:Y:S02]  /*a7b0*/  STL.64 [R1+0x958], R128 ;  /* 0x0009588001007387 */ /* 0x000fe40000100a00 */
[----:B------:R-:W-:Y:S02]  /*a7c0*/  IMAD.WIDE R6, R6, 0x2, R4 ;  /* 0x0000000206067825 */ /* 0x000fe400078e0204 */
[----:B------:R-:W-:Y:S04]  /*a7d0*/  STL.64 [R1+0x950], R126 ;  /* 0x0009507e01007387 */ /* 0x000fe80000100a00 */
[----:B------:R0:W2:Y:S01]  /*a7e0*/  @!P0 LDG.E.U16 R22, desc[UR38][R6.64] ;  /* 0x0000002606168981 */ /* 0x0000a2000c1e1500 */
[----:B------:R-:W-:-:S02]  /*a7f0*/  ISETP.GE.AND P0, PT, R150, UR41, PT ;  /* 0x0000002996007c0c */ /* 0x000fc4000bf06270 */
[--C-:B------:R-:W-:Y:S01]  /*a800*/  SHF.R.U32.HI R150, RZ, 0x7, R151.reuse ;  /* 0x00000007ff967819 */ /* 0x100fe20000011697 */
[----:B------:R-:W-:Y:S03]  /*a810*/  STL.64 [R1+0x948], R124 ;  /* 0x0009487c01007387 */ /* 0x000fe60000100a00 */
[----:B------:R-:W-:Y:S01]  /*a820*/  SGXT.U32 R150, R150, 0x1 ;  /* 0x000000019696781a */ /* 0x000fe20000000000 */
[----:B------:R-:W-:Y:S03]  /*a830*/  STL.64 [R1+0x940], R122 ;  /* 0x0009407a01007387 */ /* 0x000fe60000100a00 */
[----:B------:R-:W-:Y:S01]  /*a840*/  LOP3.LUT R150, R150, 0x2, RZ, 0xfc, !PT ;  /* 0x0000000296967812 */ /* 0x000fe200078efcff */
[----:B------:R-:W-:Y:S04]  /*a850*/  STL.64 [R1+0x938], R120 ;  /* 0x0009387801007387 */ /* 0x000fe80000100a00 */
[----:B------:R-:W-:Y:S01]  /*a860*/  IMAD R150, R150, UR4, RZ ;  /* 0x0000000496967c24 */ /* 0x000fe2000f8e02ff */
[----:B------:R-:W-:Y:S01]  /*a870*/  SHF.R.U32.HI R151, RZ, 0x7, R151 ;  /* 0x00000007ff977819 */ /* 0x000fe20000011697 */
[----:B------:R-:W-:Y:S01]  /*a880*/  ULDC UR4, c[0x0][0x238] ;  /* 0x00008e0000047ab9 */ /* 0x000fe20000000800 */
[----:B------:R-:W-:Y:S01]  /*a890*/  STL.64 [R1+0x930], R118 ;  /* 0x0009307601007387 */ /* 0x000fe20000100a00 */
[----:B0-----:R-:W-:-:S02]  /*a8a0*/  IMAD.WIDE R6, R150, 0x2, R4 ;  /* 0x0000000296067825 */ /* 0x001fc400078e0204 */
[----:B------:R-:W0:Y:S01]  /*a8b0*/  S2R R150, SR_TID.X ;  /* 0x0000000000967919 */ /* 0x000e220000002100 */
[----:B------:R-:W-:Y:S02]  /*a8c0*/  SGXT.U32 R151, R151, 0x1 ;  /* 0x000000019797781a */ /* 0x000fe40000000000 */
[----:B------:R1:W3:Y:S02]  /*a8d0*/  @!P1 LDG.E.U16 R153, desc[UR38][R6.64] ;  /* 0x0000002606999981 */ /* 0x0002e4000c1e1500 */
[----:B------:R-:W-:Y:S02]  /*a8e0*/  LOP3.LUT R151, R151, 0x6, RZ, 0xfc, !PT ;  /* 0x0000000697977812 */ /* 0x000fe400078efcff */
[----:B------:R-:W-:Y:S02]  /*a8f0*/  STL.64 [R1+0x928], R116 ;  /* 0x0009287401007387 */ /* 0x000fe40000100a00 */
[----:B------:R-:W-:Y:S02]  /*a900*/  ISETP.GE.AND P1, PT, R151, UR41, PT ;  /* 0x0000002997007c0c */ /* 0x000fe4000bf26270 */
[----:B------:R-:W-:Y:S04]  /*a910*/  STL.64 [R1+0x920], R114 ;  /* 0x0009207201007387 */ /* 0x000fe80000100a00 */
[----:B------:R-:W-:Y:S04]  /*a920*/  STL.64 [R1+0x918], R112 ;  /* 0x0009187001007387 */ /* 0x000fe80000100a00 */
[----:B------:R-:W-:Y:S04]  /*a930*/  STL.64 [R1+0x910], R110 ;  /* 0x0009106e01007387 */ /* 0x000fe80000100a00 */
[----:B------:R-:W-:Y:S04]  /*a940*/  STL.64 [R1+0x908], R108 ;  /* 0x0009086c01007387 */ /* 0x000fe80000100a00 */
[----:B------:R-:W-:Y:S01]  /*a950*/  STL.64 [R1+0x900], R106 ;  /* 0x0009006a01007387 */ /* 0x000fe20000100a00 */
[----:B0-----:R-:W-:-:S03]  /*a960*/  SHF.R.U32.HI R151, RZ, 0x7, R150 ;  /* 0x00000007ff977819 */ /* 0x001fc60000011696 */
[----:B------:R-:W-:Y:S01]  /*a970*/  STL.64 [R1+0x8f8], R104 ;  /* 0x0008f86801007387 */ /* 0x000fe20000100a00 */
[----:B------:R-:W-:-:S03]  /*a980*/  SGXT.U32 R151, R151, 0x1 ;  /* 0x000000019797781a */ /* 0x000fc60000000000 */
[----:B------:R-:W-:Y:S01]  /*a990*/  STL.64 [R1+0x8f0], R102 ;  /* 0x0008f06601007387 */ /* 0x000fe20000100a00 */
[----:B------:R-:W-:-:S03]  /*a9a0*/  LOP3.LUT R151, R151, 0x4, RZ, 0xfc, !PT ;  /* 0x0000000497977812 */ /* 0x000fc600078efcff */
[----:B------:R-:W-:Y:S02]  /*a9b0*/  STL.64 [R1+0x8e8], R100 ;  /* 0x0008e86401007387 */ /* 0x000fe40000100a00 */
[----:B------:R-:W-:Y:S01]  /*a9c0*/  IMAD R151, R151, UR4, RZ ;  /* 0x0000000497977c24 */ /* 0x000fe2000f8e02ff */
[----:B------:R-:W-:Y:S01]  /*a9d0*/  SHF.R.U32.HI R150, RZ, 0x7, R150 ;  /* 0x00000007ff967819 */ /* 0x000fe20000011696 */
[----:B------:R-:W-:Y:S01]  /*a9e0*/  ULDC UR4, c[0x0][0x238] ;  /* 0x00008e0000047ab9 */ /* 0x000fe20000000800 */
[----:B------:R-:W-:Y:S01]  /*a9f0*/  STL.64 [R1+0x8e0], R98 ;  /* 0x0008e06201007387 */ /* 0x000fe20000100a00 */
[----:B-1----:R-:W-:Y:S02]  /*aa00*/  IMAD.WIDE R6, R151, 0x2, R4 ;  /* 0x0000000297067825 */ /* 0x002fe400078e0204 */
[----:B------:R-:W0:Y:S01]  /*aa10*/  S2R R151, SR_TID.X ;  /* 0x0000000000977919 */ /* 0x000e220000002100 */
[----:B------:R-:W-:Y:S02]  /*aa20*/  SGXT.U32 R150, R150, 0x1 ;  /* 0x000000019696781a */ /* 0x000fe40000000000 */
[----:B------:R1:W4:Y:S02]  /*aa30*/  @!P0 LDG.E.U16 R174, desc[UR38][R6.64] ;  /* 0x0000002606ae8981 */ /* 0x000324000c1e1500 */
[----:B------:R-:W-:-:S02]  /*aa40*/  LOP3.LUT R150, R150, 0x8, RZ, 0xfc, !PT ;  /* 0x0000000896967812 */ /* 0x000fc400078efcff */
[----:B------:R-:W-:Y:S01]  /*aa50*/  PRMT R23, RZ, 0x7610, R23 ;  /* 0x00007610ff177816 */ /* 0x000fe20000000017 */
[----:B------:R-:W-:Y:S01]  /*aa60*/  STL.64 [R1+0x8d8], R96 ;  /* 0x0008d86001007387 */ /* 0x000fe20000100a00 */
[----:B------:R-:W-:-:S03]  /*aa70*/  ISETP.GE.AND P0, PT, R150, UR41, PT ;  /* 0x0000002996007c0c */ /* 0x000fc6000bf06270 */
        /* <DEDUP_REMOVED lines=40> */
[----:B------:R1:W3:Y:S02]  /*ad00*/  @!P0 LDG.E.U16 R21, desc[UR38][R6.64] ;  /* 0x0000002606158981 */ /* 0x0002e4000c1e1500 */
        /* <DEDUP_REMOVED lines=31> */
[----:B------:R0:W-:Y:S01]  /*af00*/  STL.64 [R1+0x7b8], R24 ;  /* 0x0007b81801007387 */ /* 0x0001e20000100a00 */
[----:B------:R-:W-:-:S03]  /*af10*/  SGXT.U32 R151, R151, 0x1 ;  /* 0x000000019797781a */ /* 0x000fc60000000000 */
[----:B------:R-:W-:Y:S01]  /*af20*/  STL [R1+0x634], R206 ;  /* 0x000634ce01007387 */ /* 0x000fe20000100800 */
[----:B------:R-:W-:-:S03]  /*af30*/  LOP3.LUT R151, R151, 0x10, RZ, 0xfc, !PT ;  /* 0x0000001097977812 */ /* 0x000fc600078efcff */
[----:B-----5:R2:W-:Y:S02]  /*af40*/  STL [R1+0x630], R12 ;  /* 0x0006300c01007387 */ /* 0x0205e40000100800 */
[----:B------:R-:W-:Y:S01]  /*af50*/  IMAD R151, R151, UR4, RZ ;  /* 0x0000000497977c24 */ /* 0x000fe2000f8e02ff */
[----:B------:R-:W-:Y:S01]  /*af60*/  PRMT R20, RZ, 0x7610, R20 ;  /* 0x00007610ff147816 */ /* 0x000fe20000000014 */
[----:B------:R-:W-:Y:S01]  /*af70*/  ULDC UR4, c[0x0][0x238] ;  /* 0x00008e0000047ab9 */ /* 0x000fe20000000800 */
[----:B------:R-:W-:Y:S01]  /*af80*/  SHF.R.U32.HI R150, RZ, 0x7, R150 ;  /* 0x00000007ff967819 */ /* 0x000fe20000011696 */
[----:B-1----:R-:W-:Y:S01]  /*af90*/  IMAD.WIDE R6, R151, 0x2, R4 ;  /* 0x0000000297067825 */ /* 0x002fe200078e0204 */
[----:B------:R-:W-:Y:S01]  /*afa0*/  PRMT R172, RZ, 0x7610, R172 ;  /* 0x00007610ffac7816 */ /* 0x000fe200000000ac */
[----:B------:R-:W2:Y:S03]  /*afb0*/  S2R R151, SR_TID.X ;  /* 0x0000000000977919 */ /* 0x000ea60000002100 */
[----:B------:R1:W4:Y:S01]  /*afc0*/  @!P2 LDG.E.U16 R20, desc[UR38][R6.64] ;  /* 0x000000260614a981 */ /* 0x000322000c1e1500 */
[----:B------:R-:W-:-:S02]  /*afd0*/  PRMT R18, RZ, 0x7610, R18 ;  /* 0x00007610ff127816 */ /* 0x000fc40000000012 */
[----:B------:R-:W-:Y:S01]  /*afe0*/  PRMT R17, RZ, 0x7610, R17 ;  /* 0x00007610ff117816 */ /* 0x000fe20000000011 */
[----:B0-----:R-:W3:Y:S01]  /*aff0*/  LDL R24, [R1+0x204] ;  /* 0x0002040001187983 */ /* 0x001ee20000100800 */
[----:B--2---:R-:W-:-:S04]  /*b000*/  SHF.R.U32.HI R12, RZ, 0x7, R151 ;  /* 0x00000007ff0c7819 */ /* 0x004fc80000011697 */
[----:B------:R-:W-:-:S04]  /*b010*/  SGXT.U32 R12, R12, 0x1 ;  /* 0x000000010c0c781a */ /* 0x000fc80000000000 */
[----:B------:R-:W-:-:S05]  /*b020*/  LOP3.LUT R12, R12, 0xc, RZ, 0xfc, !PT ;  /* 0x0000000c0c0c7812 */ /* 0x000fca00078efcff */
[----:B------:R-:W-:Y:S01]  /*b030*/  IMAD R12, R12, UR4, RZ ;  /* 0x000000040c0c7c24 */ /* 0x000fe2000f8e02ff */
[----:B------:R-:W-:-:S03]  /*b040*/  ULDC UR4, c[0x0][0x238] ;  /* 0x00008e0000047ab9 */ /* 0x000fc60000000800 */
[----:B-1----:R-:W-:Y:S01]  /*b050*/  IMAD.WIDE R6, R12, 0x2, R4 ;  /* 0x000000020c067825 */ /* 0x002fe200078e0204 */
[----:B------:R-:W-:-:S04]  /*b060*/  SHF.R.U32.HI R12, RZ, 0x7, R151 ;  /* 0x00000007ff0c7819 */ /* 0x000fc80000011697 */
[----:B------:R-:W-:Y:S01]  /*b070*/  SGXT.U32 R12, R12, 0x1 ;  /* 0x000000010c0c781a */ /* 0x000fe20000000000 */
[----:B------:R0:W2:Y:S03]  /*b080*/  @!P0 LDG.E.U16 R172, desc[UR38][R6.64] ;  /* 0x0000002606ac8981 */ /* 0x0000a6000c1e1500 */
[----:B------:R-:W-:Y:S02]  /*b090*/  LOP3.LUT R12, R12, 0x18, RZ, 0xfc, !PT ;  /* 0x000000180c0c7812 */ /* 0x000fe400078efcff */
[----:B------:R-:W-:-:S03]  /*b0a0*/  SGXT.U32 R150, R150, 0x1 ;  /* 0x000000019696781a */ /* 0x000fc60000000000 */
[----:B------:R-:W-:Y:S01]  /*b0b0*/  IMAD R12, R12, UR4, RZ ;  /* 0x000000040c0c7c24 */ /* 0x000fe2000f8e02ff */
[----:B------:R-:W-:Y:S01]  /*b0c0*/  LOP3.LUT R150, R150, 0x18, RZ, 0xfc, !PT ;  /* 0x0000001896967812 */ /* 0x000fe200078efcff */
[----:B------:R-:W-:Y:S02]  /*b0d0*/  ULDC UR4, c[0x0][0x238] ;  /* 0x00008e0000047ab9 */ /* 0x000fe40000000800 */
[----:B0-----:R-:W-:Y:S01]  /*b0e0*/  IMAD.WIDE R6, R12, 0x2, R4 ;  /* 0x000000020c067825 */ /* 0x001fe200078e0204 */
[--C-:B------:R-:W-:Y:S02]  /*b0f0*/  SHF.R.U32.HI R12, RZ, 0x7, R151.reuse ;  /* 0x00000007ff0c7819 */ /* 0x100fe40000011697 */
[----:B------:R-:W-:Y:S02]  /*b100*/  ISETP.GE.AND P1, PT, R150, UR41, PT ;  /* 0x0000002996007c0c */ /* 0x000fe4000bf26270 */
[----:B------:R-:W-:Y:S02]  /*b110*/  SGXT.U32 R12, R12, 0x1 ;  /* 0x000000010c0c781a */ /* 0x000fe40000000000 */
[----:B------:R-:W-:-:S02]  /*b120*/  SHF.R.U32.HI R3, RZ, 0x7, R151 ;  /* 0x00000007ff037819 */ /* 0x000fc40000011697 */
[----:B------:R-:W-:Y:S02]  /*b130*/  LOP3.LUT R12, R12, 0x20, RZ, 0xfc, !PT ;  /* 0x000000200c0c7812 */ /* 0x000fe400078efcff */
[----:B------:R-:W-:-:S03]  /*b140*/  SGXT.U32 R3, R3, 0x1 ;  /* 0x000000010303781a */ /* 0x000fc60000000000 */
[----:B------:R-:W-:Y:S01]  /*b150*/  IMAD R12, R12, UR4, RZ ;  /* 0x000000040c0c7c24 */ /* 0x000fe2000f8e02ff */
[----:B------:R-:W-:Y:S01]  /*b160*/  LOP3.LUT R3, R3, 0x20, RZ, 0xfc, !PT ;  /* 0x0000002003037812 */ /* 0x000fe200078efcff */
[----:B------:R0:W2:Y:S01]  /*b170*/  @!P1 LDG.E.U16 R18, desc[UR38][R6.64] ;  /* 0x0000002606129981 */ /* 0x0000a2000c1e1500 */
[----:B------:R-:W-:Y:S02]  /*b180*/  ULDC UR4, c[0x0][0x238] ;  /* 0x00008e0000047ab9 */ /* 0x000fe40000000800 */
[----:B------:R-:W-:Y:S01]  /*b190*/  ISETP.GE.AND P2, PT, R3, UR41, PT ;  /* 0x0000002903007c0c */ /* 0x000fe2000bf46270 */
[----:B0-----:R-:W-:Y:S01]  /*b1a0*/  IMAD.WIDE R6, R12, 0x2, R4 ;  /* 0x000000020c067825 */ /* 0x001fe200078e0204 */
[----:B------:R-:W-:-:S04]  /*b1b0*/  SHF.R.U32.HI R12, RZ, 0x7, R151 ;  /* 0x00000007ff0c7819 */ /* 0x000fc80000011697 */
[----:B------:R-:W-:-:S07]  /*b1c0*/  SGXT.U32 R12, R12, 0x1 ;  /* 0x000000010c0c781a */ /* 0x000fce0000000000 */
[----:B------:R0:W2:Y:S01]  /*b1d0*/  @!P2 LDG.E.U16 R17, desc[UR38][R6.64] ;  /* 0x000000260611a981 */ /* 0x0000a2000c1e1500 */
[----:B------:R-:W-:Y:S02]  /*b1e0*/  SHF.R.U32.HI R3, RZ, 0x7, R151 ;  /* 0x00000007ff037819 */ /* 0x000fe40000011697 */
        /* <DEDUP_REMOVED lines=11> */
[----:B------:R-:W-:Y:S02]  /*b2a0*/  PRMT R177, RZ, 0x7610, R177 ;  /* 0x00007610ffb17816 */ /* 0x000fe400000000b1 */
[----:B------:R-:W-:Y:S01]  /*b2b0*/  SGXT.U32 R3, R3, 0x1 ;  /* 0x000000010303781a */ /* 0x000fe20000000000 */
[----:B------:R-:W-:Y:S01]  /*b2c0*/  IMAD R12, R12, UR4, RZ ;  /* 0x000000040c0c7c24 */ /* 0x000fe2000f8e02ff */
[----:B------:R-:W-:Y:S01]  /*b2d0*/  PRMT R16, RZ, 0x7610, R16 ;  /* 0x00007610ff107816 */ /* 0x000fe20000000010 */
[----:B------:R-:W-:Y:S01]  /*b2e0*/  ULDC UR4, c[0x0][0x238] ;  /* 0x00008e0000047ab9 */ /* 0x000fe20000000800 */
[----:B------:R0:W2:Y:S01]  /*b2f0*/  @!P0 LDG.E.U16 R177, desc[UR38][R6.64] ;  /* 0x0000002606b18981 */ /* 0x0000a2000c1e1500 */
[----:B------:R-:W-:-:S04]  /*b300*/  LOP3.LUT R3, R3, 0x28, RZ, 0xfc, !PT ;  /* 0x0000002803037812 */ /* 0x000fc800078efcff */
[----:B------:R-:W-:Y:S01]  /*b310*/  ISETP.GE.AND P1, PT, R3, UR41, PT ;  /* 0x0000002903007c0c */ /* 0x000fe2000bf26270 */
[----:B0-----:R-:W-:Y:S01]  /*b320*/  IMAD.WIDE R6, R12, 0x2, R4 ;  /* 0x000000020c067825 */ /* 0x001fe200078e0204 */
[----:B------:R-:W-:-:S04]  /*b330*/  SHF.R.U32.HI R12, RZ, 0x7, R151 ;  /* 0x00000007ff0c7819 */ /* 0x000fc80000011697 */
[----:B------:R-:W-:Y:S02]  /*b340*/  SGXT.U32 R12, R12, 0x1 ;  /* 0x000000010c0c781a */ /* 0x000fe40000000000 */
[----:B------:R-:W-:-:S05]  /*b350*/  SHF.R.U32.HI R3, RZ, 0x7, R151 ;  /* 0x00000007ff037819 */ /* 0x000fca0000011697 */
[----:B------:R0:W2:Y:S01]  /*b360*/  @!P1 LDG.E.U16 R16, desc[UR38][R6.64] ;  /* 0x0000002606109981 */ /* 0x0000a2000c1e1500 */
        /* <DEDUP_REMOVED lines=40> */
[----:B------:R0:W4:Y:S01]  /*b5f0*/  @!P1 LDG.E.U16 R13, desc[UR38][R6.64] ;  /* 0x00000026060d9981 */ /* 0x000122000c1e1500 */
        /* <DEDUP_REMOVED lines=99> */
[--C-:B------:R-:W-:Y:S02]  /*bc30*/  SHF.R.U32.HI R12, RZ, 0x7, R151.reuse ;  /* 0x00000007ff0c7819 */ /* 0x100fe40000011697 */
[----:B------:R-:W-:Y:S02]  /*bc40*/  SHF.R.U32.HI R3, RZ, 0x7, R151 ;  /* 0x00000007ff037819 */ /* 0x000fe40000011697 */
[----:B------:R-:W-:Y:S02]  /*bc50*/  SGXT.U32 R12, R12, 0x1 ;  /* 0x000000010c0c781a */ /* 0x000fe40000000000 */
[----:B------:R-:W-:-:S05]  /*bc60*/  SGXT.U32 R3, R3, 0x1 ;  /* 0x000000010303781a */ /* 0x000fca0000000000 */
[----:B------:R0:W2:Y:S01]  /*bc70*/  @!P0 LDG.E.U16 R173, desc[UR38][R6.64] ;  /* 0x0000002606ad8981 */ /* 0x0000a2000c1e1500 */
[----:B------:R-:W-:Y:S02]  /*bc80*/  LOP3.LUT R12, R12, 0x32, RZ, 0xfc, !PT ;  /* 0x000000320c0c7812 */ /* 0x000fe400078efcff */
[----:B------:R-:W-:-:S03]  /*bc90*/  LOP3.LUT R3, R3, 0x32, RZ, 0xfc, !PT ;  /* 0x0000003203037812 */ /* 0x000fc600078efcff */
[----:B------:R-:W-:Y:S01]  /*bca0*/  IMAD R12, R12, UR4, RZ ;  /* 0x000000040c0c7c24 */ /* 0x000fe2000f8e02ff */
[----:B------:R-:W-:Y:S01]  /*bcb0*/  ISETP.GE.AND P1, PT, R3, UR41, PT ;  /* 0x0000002903007c0c */ /* 0x000fe2000bf26270 */
[----:B------:R-:W-:Y:S01]  /*bcc0*/  ULDC UR4, c[0x0][0x238] ;  /* 0x00008e0000047ab9 */ /* 0x000fe20000000800 */
[----:B------:R-:W-:Y:S01]  /*bcd0*/  SHF.R.U32.HI R3, RZ, 0x7, R151 ;  /* 0x00000007ff037819 */ /* 0x000fe20000011697 */
[----:B0-----:R-:W-:Y:S01]  /*bce0*/  IMAD.WIDE R6, R12, 0x2, R4 ;  /* 0x000000020c067825 */ /* 0x001fe200078e0204 */
[----:B------:R-:W-:Y:S02]  /*bcf0*/  SHF.R.U32.HI R12, RZ, 0x7, R151 ;  /* 0x00000007ff0c7819 */ /* 0x000fe40000011697 */
[----:B------:R-:W-:Y:S02]  /*bd00*/  SGXT.U32 R3, R3, 0x1 ;  /* 0x000000010303781a */ /* 0x000fe40000000000 */
[----:B------:R-:W-:Y:S02]  /*bd10*/  SGXT.U32 R12, R12, 0x1 ;  /* 0x000000010c0c781a */ /* 0x000fe40000000000 */
[----:B------:R-:W-:-:S02]  /*bd20*/  LOP3.LUT R3, R3, 0x3a, RZ, 0xfc, !PT ;  /* 0x0000003a03037812 */ /* 0x000fc400078efcff */
[----:B------:R-:W-:Y:S02]  /*bd30*/  LOP3.LUT R12, R12, 0x3a, RZ, 0xfc, !PT ;  /* 0x0000003a0c0c7812 */ /* 0x000fe400078efcff */
[----:B------:R-:W-:Y:S02]  /*bd40*/  PRMT R9, RZ, 0x7610, R9 ;  /* 0x00007610ff097816 */ /* 0x000fe40000000009 */
[----:B------:R-:W-:Y:S01]  /*bd50*/  ISETP.GE.AND P2, PT, R3, UR41, PT ;  /* 0x0000002903007c0c */ /* 0x000fe2000bf46270 */
[----:B------:R-:W-:Y:S01]  /*bd60*/  IMAD R12, R12, UR4, RZ ;  /* 0x000000040c0c7c24 */ /* 0x000fe2000f8e02ff */
[----:B------:R-:W-:Y:S01]  /*bd70*/  SHF.R.U32.HI R3, RZ, 0x7, R151 ;  /* 0x00000007ff037819 */ /* 0x000fe20000011697 */
[----:B------:R-:W-:Y:S01]  /*bd80*/  ULDC UR4, c[0x0][0x238] ;  /* 0x00008e0000047ab9 */ /* 0x000fe20000000800 */
[----:B------:R0:W2:Y:S02]  /*bd90*/  @!P1 LDG.E.U16 R9, desc[UR38][R6.64] ;  /* 0x0000002606099981 */ /* 0x0000a4000c1e1500 */
[----:B------:R-:W-:-:S04]  /*bda0*/  SGXT.U32 R3, R3, 0x1 ;  /* 0x000000010303781a */ /* 0x000fc80000000000 */
[----:B------:R-:W-:Y:S01]  /*bdb0*/  LOP3.LUT R3, R3, 0x2c, RZ, 0xfc, !PT ;  /* 0x0000002c03037812 */ /* 0x000fe200078efcff */
[----:B0-----:R-:W-:Y:S01]  /*bdc0*/  IMAD.WIDE R6, R12, 0x2, R4 ;  /* 0x000000020c067825 */ /* 0x001fe200078e0204 */
[----:B------:R-:W-:-:S04]  /*bdd0*/  SHF.R.U32.HI R12, RZ, 0x7, R151 ;  /* 0x00000007ff0c7819 */ /* 0x000fc80000011697 */
[----:B------:R-:W-:Y:S02]  /*bde0*/  SGXT.U32 R12, R12, 0x1 ;  /* 0x000000010c0c781a */ /* 0x000fe40000000000 */
[----:B------:R-:W-:Y:S02]  /*bdf0*/  ISETP.GE.AND P0, PT, R3, UR41, PT ;  /* 0x0000002903007c0c */ /* 0x000fe4000bf06270 */
[----:B------:R-:W-:Y:S02]  /*be00*/  SHF.R.U32.HI R3, RZ, 0x7, R151 ;  /* 0x00000007ff037819 */ /* 0x000fe40000011697 */
[----:B------:R-:W-:Y:S02]  /*be10*/  LOP3.LUT R12, R12, 0x2c, RZ, 0xfc, !PT ;  /* 0x0000002c0c0c7812 */ /* 0x000fe400078efcff */
[----:B------:R-:W-:Y:S02]  /*be20*/  PRMT R8, RZ, 0x7610, R8 ;  /* 0x00007610ff087816 */ /* 0x000fe40000000008 */
[----:B------:R-:W-:Y:S01]  /*be30*/  SGXT.U32 R3, R3, 0x1 ;  /* 0x000000010303781a */ /* 0x000fe20000000000 */
[----:B------:R-:W-:Y:S01]  /*be40*/  IMAD R12, R12, UR4, RZ ;  /* 0x000000040c0c7c24 */ /* 0x000fe2000f8e02ff */
[----:B------:R-:W-:Y:S01]  /*be50*/  PRMT R160, RZ, 0x7610, R160 ;  /* 0x00007610ffa07816 */ /* 0x000fe200000000a0 */
[----:B------:R-:W-:Y:S01]  /*be60*/  ULDC UR4, c[0x0][0x238] ;  /* 0x00008e0000047ab9 */ /* 0x000fe20000000800 */
[----:B------:R-:W-:Y:S01]  /*be70*/  LOP3.LUT R3, R3, 0x2e, RZ, 0xfc, !PT ;  /* 0x0000002e03037812 */ /* 0x000fe200078efcff */
[----:B------:R0:W2:Y:S03]  /*be80*/  @!P2 LDG.E.U16 R8, desc[UR38][R6.64] ;  /* 0x000000260608a981 */ /* 0x0000a6000c1e1500 */
[----:B------:R-:W-:-:S02]  /*be90*/  ISETP.GE.AND P1, PT, R3, UR41, PT ;  /* 0x0000002903007c0c */ /* 0x000fc4000bf26270 */
[----:B------:R-:W-:Y:S01]  /*bea0*/  SHF.R.U32.HI R3, RZ, 0x7, R151 ;  /* 0x00000007ff037819 */ /* 0x000fe20000011697 */
[----:B0-----:R-:W-:Y:S01]  /*beb0*/  IMAD.WIDE R6, R12, 0x2, R4 ;  /* 0x000000020c067825 */ /* 0x001fe200078e0204 */
[----:B------:R-:W-:-:S04]  /*bec0*/  SHF.R.U32.HI R12, RZ, 0x7, R151 ;  /* 0x00000007ff0c7819 */ /* 0x000fc80000011697 */
[----:B------:R-:W-:Y:S01]  /*bed0*/  SGXT.U32 R12, R12, 0x1 ;  /* 0x000000010c0c781a */ /* 0x000fe20000000000 */
[----:B------:R0:W2:Y:S01]  /*bee0*/  @!P0 LDG.E.U16 R160, desc[UR38][R6.64] ;  /* 0x0000002606a08981 */ /* 0x0000a2000c1e1500 */
[----:B------:R-:W-:Y:S02]  /*bef0*/  SGXT.U32 R3, R3, 0x1 ;  /* 0x000000010303781a */ /* 0x000fe40000000000 */
        /* <DEDUP_REMOVED lines=9> */
[----:B------:R-:W-:Y:S02]  /*bf90*/  PRMT R171, RZ, 0x7610, R171 ;  /* 0x00007610ffab7816 */ /* 0x000fe400000000ab */
[----:B------:R-:W-:-:S02]  /*bfa0*/  SGXT.U32 R12, R12, 0x1 ;  /* 0x000000010c0c781a */ /* 0x000fc40000000000 */
[----:B------:R-:W-:Y:S02]  /*bfb0*/  LOP3.LUT R3, R3, 0x36, RZ, 0xfc, !PT ;  /* 0x0000003603037812 */ /* 0x000fe400078efcff */
[----:B------:R-:W-:Y:S01]  /*bfc0*/  LOP3.LUT R12, R12, 0x34, RZ, 0xfc, !PT ;  /* 0x000000340c0c7812 */ /* 0x000fe200078efcff */
[----:B------:R0:W2:Y:S01]  /*bfd0*/  @!P1 LDG.E.U16 R171, desc[UR38][R6.64] ;  /* 0x0000002606ab9981 */ /* 0x0000a2000c1e1500 */
[----:B------:R-:W-:Y:S02]  /*bfe0*/  ISETP.GE.AND P1, PT, R3, UR41, PT ;  /* 0x0000002903007c0c */ /* 0x000fe4000bf26270 */
[--C-:B------:R-:W-:Y:S01]  /*bff0*/  SHF.R.U32.HI R3, RZ, 0x7, R151.reuse ;  /* 0x00000007ff037819 */ /* 0x100fe20000011697 */
[----:B------:R-:W-:Y:S01]  /*c000*/  IMAD R12, R12, UR4, RZ ;  /* 0x000000040c0c7c24 */ /* 0x000fe2000f8e02ff */
[----:B------:R-:W-:Y:S01]  /*c010*/  SHF.R.U32.HI R25, RZ, 0x7, R151 ;  /* 0x00000007ff197819 */ /* 0x000fe20000011697 */
[----:B------:R-:W-:Y:S01]  /*c020*/  ULDC UR4, c[0x0][0x238] ;  /* 0x00008e0000047ab9 */ /* 0x000fe20000000800 */
[----:B------:R-:W-:-:S02]  /*c030*/  SGXT.U32 R3, R3, 0x1 ;  /* 0x000000010303781a */ /* 0x000fc40000000000 */
[----:B------:R-:W-:Y:S01]  /*c040*/  PRMT R157, RZ, 0x7610, R157 ;  /* 0x00007610ff9d7816 */ /* 0x000fe2000000009d */
[----:B0-----:R-:W-:Y:S01]  /*c050*/  IMAD.WIDE R6, R12, 0x2, R4 ;  /* 0x000000020c067825 */ /* 0x001fe200078e0204 */
[----:B------:R-:W-:Y:S01]  /*c060*/  SGXT.U32 R25, R25, 0x1 ;  /* 0x000000011919781a */ /* 0x000fe20000000000 */
[----:B------:R-:W4:Y:S01]  /*c070*/  LDL R12, [R1+0x350] ;  /* 0x00035000010c7983 */ /* 0x000f220000100800 */
[----:B------:R-:W-:Y:S02]  /*c080*/  LOP3.LUT R3, R3, 0x3c, RZ, 0xfc, !PT ;  /* 0x0000003c03037812 */ /* 0x000fe400078efcff */
[----:B------:R-:W-:Y:S01]  /*c090*/  LOP3.LUT R25, R25, 0x36, RZ, 0xfc, !PT ;  /* 0x0000003619197812 */ /* 0x000fe200078efcff */
[----:B------:R0:W2:Y:S01]  /*c0a0*/  @!P0 LDG.E.U16 R157, desc[UR38][R6.64] ;  /* 0x00000026069d8981 */ /* 0x0000a2000c1e1500 */
[----:B------:R-:W-:Y:S02]  /*c0b0*/  ISETP.GE.AND P0, PT, R3, UR41, PT ;  /* 0x0000002903007c0c */ /* 0x000fe4000bf06270 */
[----:B------:R-:W-:Y:S01]  /*c0c0*/  SHF.R.U32.HI R3, RZ, 0x7, R151 ;  /* 0x00000007ff037819 */ /* 0x000fe20000011697 */
[----:B------:R-:W-:Y:S01]  /*c0d0*/  IMAD R25, R25, UR4, RZ ;  /* 0x0000000419197c24 */ /* 0x000fe2000f8e02ff */
[----:B------:R-:W-:Y:S01]  /*c0e0*/  PRMT R170, RZ, 0x7610, R170 ;  /* 0x00007610ffaa7816 */ /* 0x000fe200000000aa */
[----:B------:R-:W-:Y:S01]  /*c0f0*/  ULDC UR4, c[0x0][0x238] ;  /* 0x00008e0000047ab9 */ /* 0x000fe20000000800 */
[----:B------:R-:W-:Y:S01]  /*c100*/  SGXT.U32 R3, R3, 0x1 ;  /* 0x000000010303781a */ /* 0x000fe20000000000 */
[----:B------:R-:W2:Y:S01]  /*c110*/  LDL.LU R26, [R1+0x200] ;  /* 0x00020000011a7983 */ /* 0x000ea20000300800 */
[----:B0-----:R-:W-:-:S02]  /*c120*/  IMAD.WIDE R6, R25, 0x2, R4 ;  /* 0x0000000219067825 */ /* 0x001fc400078e0204 */
[----:B------:R-:W-:-:S03]  /*c130*/  LOP3.LUT R3, R3, 0x3e, RZ, 0xfc, !PT ;  /* 0x0000003e03037812 */ /* 0x000fc600078efcff */
[----:B------:R0:W2:Y:S01]  /*c140*/  @!P1 LDG.E.U16 R170, desc[UR38][R6.64] ;  /* 0x0000002606aa9981 */ /* 0x0000a2000c1e1500 */
[----:B------:R-:W-:Y:S02]  /*c150*/  ISETP.GE.AND P1, PT, R3, UR41, PT ;  /* 0x0000002903007c0c */ /* 0x000fe4000bf26270 */
[----:B------:R-:W-:-:S04]  /*c160*/  SHF.R.U32.HI R3, RZ, 0x7, R151 ;  /* 0x00000007ff037819 */ /* 0x000fc80000011697 */
[----:B------:R-:W-:-:S04]  /*c170*/  SGXT.U32 R3, R3, 0x1 ;  /* 0x000000010303781a */ /* 0x000fc80000000000 */
[----:B------:R-:W-:-:S05]  /*c180*/  LOP3.LUT R3, R3, 0x3c, RZ, 0xfc, !PT ;  /* 0x0000003c03037812 */ /* 0x000fca00078efcff */
[----:B------:R-:W-:Y:S01]  /*c190*/  IMAD R3, R3, UR4, RZ ;  /* 0x0000000403037c24 */ /* 0x000fe2000f8e02ff */
[----:B------:R-:W-:Y:S01]  /*c1a0*/  PRMT R152, RZ, 0x7610, R152 ;  /* 0x00007610ff987816 */ /* 0x000fe20000000098 */
[----:B------:R-:W-:Y:S02]  /*c1b0*/  ULDC UR4, c[0x0][0x238] ;  /* 0x00008e0000047ab9 */ /* 0x000fe40000000800 */
[----:B0-----:R-:W-:Y:S01]  /*c1c0*/  IMAD.WIDE R6, R3, 0x2, R4 ;  /* 0x0000000203067825 */ /* 0x001fe200078e0204 */
[----:B------:R-:W-:-:S04]  /*c1d0*/  SHF.R.U32.HI R3, RZ, 0x7, R151 ;  /* 0x00000007ff037819 */ /* 0x000fc80000011697 */
[----:B------:R-:W-:Y:S01]  /*c1e0*/  SGXT.U32 R3, R3, 0x1 ;  /* 0x000000010303781a */ /* 0x000fe20000000000 */
[----:B------:R0:W2:Y:S03]  /*c1f0*/  @!P0 LDG.E.U16 R152, desc[UR38][R6.64] ;  /* 0x0000002606988981 */ /* 0x0000a6000c1e1500 */
[----:B------:R-:W-:Y:S02]  /*c200*/  LOP3.LUT R3, R3, 0x3e, RZ, 0xfc, !PT ;  /* 0x0000003e03037812 */ /* 0x000fe400078efcff */
[----:B------:R-:W-:-:S03]  /*c210*/  PRMT R169, RZ, 0x7610, R169 ;  /* 0x00007610ffa97816 */ /* 0x000fc600000000a9 */
[----:B------:R-:W-:Y:S01]  /*c220*/  IMAD R3, R3, UR4, RZ ;  /* 0x0000000403037c24 */ /* 0x000fe2000f8e02ff */
[----:B------:R1:W-:Y:S03]  /*c230*/  STL [R1+0x63c], R4 ;  /* 0x00063c0401007387 */ /* 0x0003e60000100800 */
[----:B0-----:R-:W-:Y:S01]  /*c240*/  IMAD.WIDE R6, R3, 0x2, R4 ;  /* 0x0000000203067825 */ /* 0x001fe200078e0204 */
[----:B------:R0:W-:Y:S04]  /*c250*/  STL [R1+0x638], R5 ;  /* 0x0006380501007387 */ /* 0x0001e80000100800 */
[----:B------:R-:W-:Y:S04]  /*c260*/  STL [R1+0x7b0], R203 ;  /* 0x0007b0cb01007387 */ /* 0x000fe80000100800 */
[----:B------:R-:W2:Y:S04]  /*c270*/  LDL.LU R25, [R1+0x34c] ;  /* 0x00034c0001197983 */ /* 0x000ea80000300800 */
[----:B------:R3:W2:Y:S01]  /*c280*/  @!P1 LDG.E.U16 R169, desc[UR38][R6.64] ;  /* 0x0000002606a99981 */ /* 0x0006a2000c1e1500 */
[----:B------:R-:W-:-:S05]  /*c290*/  IADD3 RZ, P1, R203, R0, RZ ;  /* 0x00000000cbff7210 */ /* 0x000fca0007f3e0ff */
[----:B---3--:R-:W-:Y:S02]  /*c2a0*/  IMAD.X R7, R24, 0x1, R2, P1 ;  /* 0x0000000118077824 */ /* 0x008fe400008e0602 */
[----:B------:R-:W3:Y:S04]  /*c2b0*/  LDL.LU R24, [R1+0x488] ;  /* 0x0004880001187983 */ /* 0x000ee80000300800 */
[----:B------:R-:W3:Y:S04]  /*c2c0*/  LDL R27, [R1+0x480] ;  /* 0x00048000011b7983 */ /* 0x000ee80000100800 */
[----:B------:R-:W3:Y:S04]  /*c2d0*/  LDL R35, [R1+0x474] ;  /* 0x0004740001237983 */ /* 0x000ee80000100800 */
[----:B------:R-:W3:Y:S04]  /*c2e0*/  LDL R32, [R1+0x338] ;  /* 0x0003380001207983 */ /* 0x000ee80000100800 */
[----:B------:R-:W3:Y:S04]  /*c2f0*/  LDL R31, [R1+0x51c] ;  /* 0x00051c00011f7983 */ /* 0x000ee80000100800 */
[----:B------:R-:W3:Y:S04]  /*c300*/  LDL R30, [R1+0x470] ;  /* 0x00047000011e7983 */ /* 0x000ee80000100800 */
[----:B------:R-:W3:Y:S04]  /*c310*/  LDL R29, [R1+0x32c] ;  /* 0x00032c00011d7983 */ /* 0x000ee80000100800 */
[----:B-1----:R-:W3:Y:S04]  /*c320*/  LDL.LU R4, [R1+0x524] ;  /* 0x0005240001047983 */ /* 0x002ee80000300800 */
[----:B0-----:R-:W3:Y:S04]  /*c330*/  LDL.LU R5, [R1+0x33c] ;  /* 0x00033c0001057983 */ /* 0x001ee80000300800 */
[----:B------:R-:W3:Y:S01]  /*c340*/  LDL.LU R206, [R1+0x348] ;  /* 0x0003480001ce7983 */ /* 0x000ee20000300800 */
[----:B------:R-:W-:-:S04]  /*c350*/  LOP3.LUT R3, R151, 0x3f, RZ, 0xc0, !PT ;  /* 0x0000003f97037812 */ /* 0x000fc800078ec0ff */
[----:B------:R-:W-:Y:S01]  /*c360*/  ISETP.GE.AND P0, PT, R3, UR41, PT ;  /* 0x0000002903007c0c */ /* 0x000fe2000bf06270 */
[----:B------:R-:W-:Y:S01]  /*c370*/  IMAD.IADD R6, R203, 0x1, R0 ;  /* 0x00000001cb067824 */ /* 0x000fe200078e0200 */
[----:B------:R-:W-:Y:S01]  /*c380*/  PRMT R182, RZ, 0x7610, R182 ;  /* 0x00007610ffb67816 */ /* 0x000fe200000000b6 */
[----:B------:R-:W-:Y:S01]  /*c390*/  BAR.SYNC.DEFER_BLOCKING 0x0 ;  /* 0x0000000000007b1d */ /* 0x000fe20000010000 */
[----:B------:R-:W-:Y:S02]  /*c3a0*/  IADD3 RZ, P1, R200, R0, RZ ;  /* 0x00000000c8ff7210 */ /* 0x000fe40007f3e0ff */
[----:B------:R-:W-:-:S07]  /*c3b0*/  PRMT R197, RZ, 0x7610, R197 ;  /* 0x00007610ffc57816 */ /* 0x000fce00000000c5 */
[----:B------:R0:W3:Y:S02]  /*c3c0*/  @!P0 LDG.E.U16 R182, desc[UR38][R6.64] ;  /* 0x0000002606b68981 */ /* 0x0000e4000c1e1500 */
[----:B0-----:R-:W-:Y:S02]  /*c3d0*/  IMAD.IADD R6, R200, 0x1, R0 ;  /* 0x00000001c8067824 */ /* 0x001fe400078e0200 */
[----:B------:R-:W-:Y:S01]  /*c3e0*/  IMAD.X R7, R209, 0x1, R2, P1 ;  /* 0x00000001d1077824 */ /* 0x000fe200008e0602 */
[----:B------:R-:W-:-:S04]  /*c3f0*/  IADD3 RZ, P1, R205, R0, RZ ;  /* 0x00000000cdff7210 */ /* 0x000fc80007f3e0ff */
[----:B------:R0:W3:Y:S01]  /*c400*/  @!P0 LDG.E.U16 R197, desc[UR38][R6.64] ;  /* 0x0000002606c58981 */ /* 0x0000e2000c1e1500 */
[----:B------:R-:W-:Y:S02]  /*c410*/  PRMT R181, RZ, 0x7610, R181 ;  /* 0x00007610ffb57816 */ /* 0x000fe400000000b5 */
[----:B------:R-:W-:Y:S01]  /*c420*/  PRMT R196, RZ, 0x7610, R196 ;  /* 0x00007610ffc47816 */ /* 0x000fe200000000c4 */
[----:B0-----:R-:W-:Y:S01]  /*c430*/  IMAD.IADD R6, R205, 0x1, R0 ;  /* 0x00000001cd067824 */ /* 0x001fe200078e0200 */
[----:B------:R-:W-:Y:S02]  /*c440*/  PRMT R180, RZ, 0x7610, R180 ;  /* 0x00007610ffb47816 */ /* 0x000fe400000000b4 */
[----:B------:R-:W-:Y:S02]  /*c450*/  PRMT R194, RZ, 0x7610, R194 ;  /* 0x00007610ffc27816 */ /* 0x000fe400000000c2 */
[----:B------:R-:W-:Y:S02]  /*c460*/  PRMT R179, RZ, 0x7610, R179 ;  /* 0x00007610ffb37816 */ /* 0x000fe400000000b3 */
[----:B------:R-:W-:-:S02]  /*c470*/  PRMT R192, RZ, 0x7610, R192 ;  /* 0x00007610ffc07816 */ /* 0x000fc400000000c0 */
[----:B------:R-:W-:Y:S01]  /*c480*/  PRMT R165, RZ, 0x7610, R165 ;  /* 0x00007610ffa57816 */ /* 0x000fe200000000a5 */
[----:B----4-:R-:W-:Y:S02]  /*c490*/  IMAD.X R7, R12, 0x1, R2, P1 ;  /* 0x000000010c077824 */ /* 0x010fe400008e0602 */
[----:B------:R-:W0:Y:S01]  /*c4a0*/  S2R R12, SR_TID.X ;  /* 0x00000000000c7919 */ /* 0x000e220000002100 */
[CC--:B------:R-:W-:Y:S02]  /*c4b0*/  IADD3 RZ, P1, R202.reuse, R0.reuse, RZ ;  /* 0x00000000caff7210 */ /* 0x0c0fe40007f3e0ff */
[----:B------:R1:W4:Y:S02]  /*c4c0*/  @!P0 LDG.E.U16 R181, desc[UR38][R6.64] ;  /* 0x0000002606b58981 */ /* 0x000324000c1e1500 */
[----:B-1----:R-:W-:Y:S02]  /*c4d0*/  IMAD.IADD R6, R202, 0x1, R0 ;  /* 0x00000001ca067824 */ /* 0x002fe400078e0200 */
[----:B--2---:R-:W-:Y:S01]  /*c4e0*/  IMAD.X R7, R26, 0x1, R2, P1 ;  /* 0x000000011a077824 */ /* 0x004fe200008e0602 */
[----:B------:R-:W-:-:S04]  /*c4f0*/  IADD3 RZ, P1, R199, R0, RZ ;  /* 0x00000000c7ff7210 */ /* 0x000fc80007f3e0ff */
[----:B------:R1:W2:Y:S02]  /*c500*/  @!P0 LDG.E.U16 R196, desc[UR38][R6.64] ;  /* 0x0000002606c48981 */ /* 0x0002a4000c1e1500 */
[----:B-1----:R-:W-:Y:S02]  /*c510*/  IMAD.IADD R6, R199, 0x1, R0 ;  /* 0x00000001c7067824 */ /* 0x002fe400078e0200 */
[----:B------:R-:W-:Y:S01]  /*c520*/  IMAD.X R7, R208, 0x1, R2, P1 ;  /* 0x00000001d0077824 */ /* 0x000fe200008e0602 */
[----:B0-----:R-:W-:-:S04]  /*c530*/  LOP3.LUT P1, RZ, R12, 0x80, RZ, 0xc0, !PT ;  /* 0x000000800cff7812 */ /* 0x001fc8000782c0ff */
[----:B------:R0:W2:Y:S02]  /*c540*/  @!P0 LDG.E.U16 R180, desc[UR38][R6.64] ;  /* 0x0000002606b48981 */ /* 0x0000a4000c1e1500 */
[----:B0-----:R-:W-:Y:S01]  /*c550*/  IMAD.SHL.U32 R6, R3, 0x2, RZ ;  /* 0x0000000203067824 */ /* 0x001fe200078e00ff */
[----:B------:R-:W-:Y:S02]  /*c560*/  SEL R3, RZ, 0x90, !P1 ;  /* 0x00000090ff037807 */ /* 0x000fe40004800000 */
[----:B------:R-:W-:Y:S02]  /*c570*/  IADD3 RZ, P1, R204, R0, RZ ;  /* 0x00000000ccff7210 */ /* 0x000fe40007f3e0ff */
[----:B------:R-:W-:Y:S01]  /*c580*/  LOP3.LUT R3, R3, R6, RZ, 0x3c, !PT ;  /* 0x0000000603037212 */ /* 0x000fe200078e3cff */
[----:B------:R-:W-:-:S05]  /*c590*/  IMAD.SHL.U32 R6, R12, 0x80, RZ ;  /* 0x000000800c067824 */ /* 0x000fca00078e00ff */
[----:B------:R-:W-:Y:S01]  /*c5a0*/  LOP3.LUT R3, R3, 0x2000, R6, 0xf8, !PT ;  /* 0x0000200003037812 */ /* 0x000fe200078ef806 */
[----:B------:R-:W-:Y:S02]  /*c5b0*/  IMAD.IADD R6, R204, 0x1, R0 ;  /* 0x00000001cc067824 */ /* 0x000fe400078e0200 */
[----:B------:R-:W-:Y:S01]  /*c5c0*/  IMAD.X R7, R25, 0x1, R2, P1 ;  /* 0x0000000119077824 */ /* 0x000fe200008e0602 */
[----:B------:R-:W-:-:S04]  /*c5d0*/  IADD3 RZ, P1, R201, R0, RZ ;  /* 0x00000000c9ff7210 */ /* 0x000fc80007f3e0ff */
[----:B------:R0:W2:Y:S02]  /*c5e0*/  @!P0 LDG.E.U16 R194, desc[UR38][R6.64] ;  /* 0x0000002606c28981 */ /* 0x0000a4000c1e1500 */
[----:B0-----:R-:W-:Y:S02]  /*c5f0*/  IMAD.IADD R6, R201, 0x1, R0 ;  /* 0x00000001c9067824 */ /* 0x001fe400078e0200 */
[----:B------:R-:W-:Y:S01]  /*c600*/  IMAD.X R7, R252, 0x1, R2, P1 ;  /* 0x00000001fc077824 */ /* 0x000fe200008e0602 */
[----:B------:R-:W-:-:S04]  /*c610*/  IADD3 RZ, P1, R198, R0, RZ ;  /* 0x00000000c6ff7210 */ /* 0x000fc80007f3e0ff */
[----:B------:R0:W2:Y:S02]  /*c620*/  @!P0 LDG.E.U16 R179, desc[UR38][R6.64] ;  /* 0x0000002606b38981 */ /* 0x0000a4000c1e1500 */
[----:B0-----:R-:W-:Y:S02]  /*c630*/  IMAD.IADD R6, R198, 0x1, R0 ;  /* 0x00000001c6067824 */ /* 0x001fe400078e0200 */
[----:B------:R-:W-:-:S05]  /*c640*/  IMAD.X R7, R207, 0x1, R2, P1 ;  /* 0x00000001cf077824 */ /* 0x000fca00008e0602 */
[----:B------:R0:W2:Y:S04]  /*c650*/  @!P0 LDG.E.U16 R192, desc[UR38][R6.64] ;  /* 0x0000002606c08981 */ /* 0x0000a8000c1e1500 */
[----:B---3--:R-:W-:Y:S04]  /*c660*/  STL [R1+0x640], R206 ;  /* 0x000640ce01007387 */ /* 0x008fe80000100800 */
[----:B------:R1:W-:Y:S04]  /*c670*/  STL [R1+0x648], R4 ;  /* 0x0006480401007387 */ /* 0x0003e80000100800 */
[----:B------:R-:W3:Y:S01]  /*c680*/  LDL R34, [R1+0x464] ;  /* 0x0004640001227983 */ /* 0x000ee20000100800 */
[----:B0-----:R-:W-:-:S03]  /*c690*/  IADD3 R6, P1, R24, R0, RZ ;  /* 0x0000000018067210 */ /* 0x001fc60007f3e0ff */
[----:B------:R-:W4:Y:S02]  /*c6a0*/  LDL R28, [R1+0x328] ;  /* 0x00032800011c7983 */ /* 0x000f240000100800 */
[----:B------:R-:W-:Y:S02]  /*c6b0*/  IMAD.X R7, R206, 0x1, R2, P1 ;  /* 0x00000001ce077824 */ /* 0x000fe400008e0602 */
[----:B------:R-:W2:Y:S04]  /*c6c0*/  LDL R33, [R1+0x514] ;  /* 0x0005140001217983 */ /* 0x000ea80000100800 */
[----:B------:R0:W2:Y:S02]  /*c6d0*/  @!P0 LDG.E.U16 R165, desc[UR38][R6.64] ;  /* 0x0000002606a58981 */ /* 0x0000a4000c1e1500 */
[----:B0-----:R-:W-:-:S05]  /*c6e0*/  IADD3 R6, P1, R4, R0, RZ ;  /* 0x0000000004067210 */ /* 0x001fca0007f3e0ff */
[----:B------:R-:W-:Y:S02]  /*c6f0*/  IMAD.X R7, R27, 0x1, R2, P1 ;  /* 0x000000011b077824 */ /* 0x000fe400008e0602 */
[----:B------:R-:W2:Y:S01]  /*c700*/  LDL R27, [R1+0x460] ;  /* 0x00046000011b7983 */ /* 0x000ea20000100800 */
[----:B------:R-:W-:-:S03]  /*c710*/  PRMT R164, RZ, 0x7610, R164 ;  /* 0x00007610ffa47816 */ /* 0x000fc600000000a4 */
[----:B------:R0:W-:Y:S04]  /*c720*/  STL [R1+0x644], R5 ;  /* 0x0006440501007387 */ /* 0x0001e80000100800 */
[----:B------:R0:W2:Y:S04]  /*c730*/  @!P0 LDG.E.U16 R164, desc[UR38][R6.64] ;  /* 0x0000002606a48981 */ /* 0x0000a8000c1e1500 */
[----:B------:R-:W-:Y:S01]  /*c740*/  STL [R1+0x64c], R251 ;  /* 0x00064cfb01007387 */ /* 0x000fe20000100800 */
[----:B------:R-:W-:-:S03]  /*c750*/  PRMT R163, RZ, 0x7610, R163 ;  /* 0x00007610ffa37816 */ /* 0x000fc600000000a3 */
[----:B-1----:R-:W2:Y:S01]  /*c760*/  LDL R4, [R1+0x31c] ;  /* 0x00031c0001047983 */ /* 0x002ea20000100800 */
[----:B0-----:R-:W-:-:S05]  /*c770*/  IADD3 R6, P1, R5, R0, RZ ;  /* 0x0000000005067210 */ /* 0x001fca0007f3e0ff */
[----:B------:R-:W-:-:S05]  /*c780*/  IMAD.X R7, R251, 0x1, R2, P1 ;  /* 0x00000001fb077824 */ /* 0x000fca00008e0602 */
[----:B------:R0:W2:Y:S01]  /*c790*/  @!P0 LDG.E.U16 R163, desc[UR38][R6.64] ;  /* 0x0000002606a38981 */ /* 0x0000a2000c1e1500 */
[----:B------:R-:W-:Y:S02]  /*c7a0*/  PRMT R162, RZ, 0x7610, R162 ;  /* 0x00007610ffa27816 */ /* 0x000fe400000000a2 */
[----:B0-----:R-:W-:-:S05]  /*c7b0*/  IADD3 R6, P1, R35, R0, RZ ;  /* 0x0000000023067210 */ /* 0x001fca0007f3e0ff */
[--C-:B------:R-:W-:Y:S02]  /*c7c0*/  IMAD.X R7, R32, 0x1, R2.reuse, P1 ;  /* 0x0000000120077824 */ /* 0x100fe400008e0602 */
[----:B------:R-:W2:Y:S04]  /*c7d0*/  LDL R32, [R1+0x454] ;  /* 0x0004540001207983 */ /* 0x000ea80000100800 */
[----:B------:R0:W2:Y:S01]  /*c7e0*/  @!P0 LDG.E.U16 R162, desc[UR38][R6.64] ;  /* 0x0000002606a28981 */ /* 0x0000a2000c1e1500 */
[----:B------:R-:W-:Y:S02]  /*c7f0*/  PRMT R161, RZ, 0x7610, R161 ;  /* 0x00007610ffa17816 */ /* 0x000fe400000000a1 */
[----:B0-----:R-:W-:Y:S02]  /*c800*/  IADD3 R6, P1, R31, R0, RZ ;  /* 0x000000001f067210 */ /* 0x001fe40007f3e0ff */
[----:B------:R-:W2:Y:S03]  /*c810*/  LDL R31, [R1+0x318] ;  /* 0x00031800011f7983 */ /* 0x000ea60000100800 */
[----:B------:R-:W-:-:S02]  /*c820*/  IMAD.X R7, R30, 0x1, R2, P1 ;  /* 0x000000011e077824 */ /* 0x000fc400008e0602 */
[----:B------:R-:W2:Y:S04]  /*c830*/  LDL R30, [R1+0x50c] ;  /* 0x00050c00011e7983 */ /* 0x000ea80000100800 */
[----:B------:R0:W2:Y:S01]  /*c840*/  @!P0 LDG.E.U16 R161, desc[UR38][R6.64] ;  /* 0x0000002606a18981 */ /* 0x0000a2000c1e1500 */
[----:B------:R-:W-:Y:S02]  /*c850*/  PRMT R159, RZ, 0x7610, R159 ;  /* 0x00007610ff9f7816 */ /* 0x000fe4000000009f */
[----:B0-----:R-:W-:Y:S02]  /*c860*/  IADD3 R6, P1, R29, R0, RZ ;  /* 0x000000001d067210 */ /* 0x001fe40007f3e0ff */
[----:B------:R-:W2:Y:S03]  /*c870*/  LDL R29, [R1+0x450] ;  /* 0x00045000011d7983 */ /* 0x000ea60000100800 */
[----:B------:R-:W-:-:S05]  /*c880*/  IMAD.X R7, R249, 0x1, R2, P1 ;  /* 0x00000001f9077824 */ /* 0x000fca00008e0602 */
[----:B------:R3:W2:Y:S04]  /*c890*/  @!P0 LDG.E.U16 R159, desc[UR38][R6.64] ;  /* 0x00000026069f8981 */ /* 0x0006a8000c1e1500 */
[----:B------:R-:W-:Y:S01]  /*c8a0*/  STL [R1+0x658], R249 ;  /* 0x000658f901007387 */ /* 0x000fe20000100800 */
[----:B------:R-:W-:Y:S02]  /*c8b0*/  PRMT R158, RZ, 0x7610, R158 ;  /* 0x00007610ff9e7816 */ /* 0x000fe4000000009e */
[----:B------:R-:W-:Y:S01]  /*c8c0*/  PRMT R156, RZ, 0x7610, R156 ;  /* 0x00007610ff9c7816 */ /* 0x000fe2000000009c */
[----:B------:R-:W2:Y:S01]  /*c8d0*/  LDL R5, [R1+0x504] ;  /* 0x0005040001057983 */ /* 0x000ea20000100800 */
[----:B---3--:R-:W-:-:S05]  /*c8e0*/  IADD3 R6, P1, R34, R0, RZ ;  /* 0x0000000022067210 */ /* 0x008fca0007f3e0ff */
[--C-:B----4-:R-:W-:Y:S02]  /*c8f0*/  IMAD.X R7, R28, 0x1, R2.reuse, P1 ;  /* 0x000000011c077824 */ /* 0x110fe400008e0602 */
[----:B------:R-:W3:Y:S04]  /*c900*/  LDL R28, [R1+0x30c] ;  /* 0x00030c00011c7983 */ /* 0x000ee80000100800 */
[----:B------:R2:W4:Y:S02]  /*c910*/  @!P0 LDG.E.U16 R158, desc[UR38][R6.64] ;  /* 0x00000026069e8981 */ /* 0x000524000c1e1500 */
[----:B--2---:R-:W-:Y:S02]  /*c920*/  IADD3 R6, P1, R33, R0, RZ ;  /* 0x0000000021067210 */ /* 0x004fe40007f3e0ff */
[----:B------:R-:W2:Y:S03]  /*c930*/  LDL R33, [R1+0x444] ;  /* 0x0004440001217983 */ /* 0x000ea60000100800 */
[----:B------:R-:W-:-:S02]  /*c940*/  IMAD.X R7, R27, 0x1, R2, P1 ;  /* 0x000000011b077824 */ /* 0x000fc400008e0602 */
[----:B------:R-:W4:Y:S04]  /*c950*/  LDL R27, [R1+0x308] ;  /* 0x00030800011b7983 */ /* 0x000f280000100800 */
[----:B------:R0:W4:Y:S02]  /*c960*/  @!P0 LDG.E.U16 R156, desc[UR38][R6.64] ;  /* 0x00000026069c8981 */ /* 0x000124000c1e1500 */
[----:B0-----:R-:W-:Y:S02]  /*c970*/  IADD3 R6, P1, R4, R0, RZ ;  /* 0x0000000004067210 */ /* 0x001fe40007f3e0ff */
[----:B------:R-:W4:Y:S01]  /*c980*/  LDL R4, [R1+0x440] ;  /* 0x0004400001047983 */ /* 0x000f220000100800 */
[----:B------:R-:W-:Y:S02]  /*c990*/  PRMT R155, RZ, 0x7610, R155 ;  /* 0x00007610ff9b7816 */ /* 0x000fe4000000009b */
[----:B------:R-:W-:-:S05]  /*c9a0*/  IMAD.X R7, R247, 0x1, R2, P1 ;  /* 0x00000001f7077824 */ /* 0x000fca00008e0602 */
[----:B------:R0:W4:Y:S04]  /*c9b0*/  @!P0 LDG.E.U16 R155, desc[UR38][R6.64] ;  /* 0x00000026069b8981 */ /* 0x000128000c1e1500 */
[----:B------:R-:W-:Y:S01]  /*c9c0*/  STL [R1+0x668], R247 ;  /* 0x000668f701007387 */ /* 0x000fe20000100800 */
[----:B------:R-:W-:Y:S02]  /*c9d0*/  PRMT R154, RZ, 0x7610, R154 ;  /* 0x00007610ff9a7816 */ /* 0x000fe4000000009a */
[----:B0-----:R-:W-:Y:S02]  /*c9e0*/  IADD3 R6, P1, R32, R0, RZ ;  /* 0x0000000020067210 */ /* 0x001fe40007f3e0ff */
[----:B------:R-:W4:Y:S03]  /*c9f0*/  LDL R32, [R1+0x434] ;  /* 0x0004340001207983 */ /* 0x000f260000100800 */
[----:B------:R-:W-:-:S02]  /*ca00*/  IMAD.X R7, R31, 0x1, R2, P1 ;  /* 0x000000011f077824 */ /* 0x000fc400008e0602 */
[----:B------:R-:W4:Y:S04]  /*ca10*/  LDL R31, [R1+0x2fc] ;  /* 0x0002fc00011f7983 */ /* 0x000f280000100800 */
[----:B------:R0:W4:Y:S04]  /*ca20*/  @!P0 LDG.E.U16 R154, desc[UR38][R6.64] ;  /* 0x00000026069a8981 */ /* 0x000128000c1e1500 */
[----:B------:R1:W-:Y:S01]  /*ca30*/  STS.U16 [R3+UR36+0x11c00], R13 ;  /* 0x011c000d03007988 */ /* 0x0003e20008000424 */
[----:B0-----:R-:W-:-:S03]  /*ca40*/  IADD3 R6, P1, R30, R0, RZ ;  /* 0x000000001e067210 */ /* 0x001fc60007f3e0ff */
[----:B------:R-:W4:Y:S01]  /*ca50*/  LDL R30, [R1+0x2f8] ;  /* 0x0002f800011e7983 */ /* 0x000f220000100800 */
[----:B-1----:R-:W-:-:S03]  /*ca60*/  LOP3.LUT R13, R3, 0x20, RZ, 0x3c, !PT ;  /* 0x00000020030d7812 */ /* 0x002fc600078e3cff */
[----:B------:R-:W-:Y:S01]  /*ca70*/  STS.U16 [R3+UR36+0x10000], R22 ;  /* 0x0100001603007988 */ /* 0x000fe20008000424 */
[----:B------:R-:W-:-:S03]  /*ca80*/  IMAD.X R7, R29, 0x1, R2, P1 ;  /* 0x000000011d077824 */ /* 0x000fc600008e0602 */
[----:B------:R-:W-:Y:S04]  /*ca90*/  STS.U16 [R3+UR36+0x10400], R21 ;  /* 0x0104001503007988 */ /* 0x000fe80008000424 */
[----:B------:R-:W-:Y:S04]  /*caa0*/  STS.U16 [R3+UR36+0x10800], R20 ;  /* 0x0108001403007988 */ /* 0x000fe80008000424 */
[----:B------:R-:W-:Y:S04]  /*cab0*/  STS.U16 [R3+UR36+0x10c00], R18 ;  /* 0x010c001203007988 */ /* 0x000fe80008000424 */
[----:B------:R-:W-:Y:S04]  /*cac0*/  STS.U16 [R3+UR36+0x11000], R17 ;  /* 0x0110001103007988 */ /* 0x000fe80008000424 */
[----:B------:R-:W-:Y:S04]  /*cad0*/  STS.U16 [R3+UR36+0x11400], R16 ;  /* 0x0114001003007988 */ /* 0x000fe80008000424 */
[----:B------:R-:W-:Y:S04]  /*cae0*/  STS.U16 [R3+UR36+0x11800], R15 ;  /* 0x0118000f03007988 */ /* 0x000fe80008000424 */
[----:B------:R0:W-:Y:S04]  /*caf0*/  STS.U16 [R13+UR36+0x10100], R153 ;  /* 0x010100990d007988 */ /* 0x0001e80008000424 */
[----:B------:R-:W4:Y:S01]  /*cb00*/  LDL R29, [R1+0x4fc] ;  /* 0x0004fc00011d7983 */ /* 0x000f220000100800 */
[----:B0-----:R-:W-:-:S03]  /*cb10*/  PRMT R153, RZ, 0x7610, R153 ;  /* 0x00007610ff997816 */ /* 0x001fc60000000099 */
[----:B------:R0:W-:Y:S04]  /*cb20*/  STS.U16 [R13+UR36+0x10500], R23 ;  /* 0x010500170d007988 */ /* 0x0001e80008000424 */
[----:B------:R3:W4:Y:S01]  /*cb30*/  @!P0 LDG.E.U16 R153, desc[UR38][R6.64] ;  /* 0x0000002606998981 */ /* 0x000722000c1e1500 */
[----:B0-----:R-:W-:Y:S02]  /*cb40*/  PRMT R23, RZ, 0x7610, R23 ;  /* 0x00007610ff177816 */ /* 0x001fe40000000017 */
[----:B---3--:R-:W-:Y:S02]  /*cb50*/  IADD3 R6, P1, R28, R0, RZ ;  /* 0x000000001c067210 */ /* 0x008fe40007f3e0ff */
[----:B------:R-:W3:Y:S03]  /*cb60*/  LDL R28, [R1+0x430] ;  /* 0x00043000011c7983 */ /* 0x000ee60000100800 */
[----:B------:R-:W-:-:S05]  /*cb70*/  IMAD.X R7, R245, 0x1, R2, P1 ;  /* 0x00000001f5077824 */ /* 0x000fca00008e0602 */
[----:B------:R2:W3:Y:S04]  /*cb80*/  @!P0 LDG.E.U16 R23, desc[UR38][R6.64] ;  /* 0x0000002606178981 */ /* 0x0004e8000c1e1500 */
[----:B------:R-:W-:Y:S01]  /*cb90*/  STL [R1+0x678], R245 ;  /* 0x000678f501007387 */ /* 0x000fe20000100800 */
[----:B--2---:R-:W-:-:S05]  /*cba0*/  IADD3 R6, P1, R33, R0, RZ ;  /* 0x0000000021067210 */ /* 0x004fca0007f3e0ff */
[----:B----4-:R-:W-:Y:S02]  /*cbb0*/  IMAD.X R7, R27, 0x1, R2, P1 ;  /* 0x000000011b077824 */ /* 0x010fe400008e0602 */
[----:B------:R-:W2:Y:S01]  /*cbc0*/  LDL R27, [R1+0x2ec] ;  /* 0x0002ec00011b7983 */ /* 0x000ea20000100800 */
[----:B------:R-:W-:-:S06]  /*cbd0*/  PRMT R22, RZ, 0x7610, R22 ;  /* 0x00007610ff167816 */ /* 0x000fcc0000000016 */
[----:B------:R0:W4:Y:S02]  /*cbe0*/  @!P0 LDG.E.U16 R22, desc[UR38][R6.64] ;  /* 0x0000002606168981 */ /* 0x000124000c1e1500 */
[----:B0-----:R-:W-:Y:S02]  /*cbf0*/  IADD3 R6, P1, R5, R0, RZ ;  /* 0x0000000005067210 */ /* 0x001fe40007f3e0ff */
[----:B------:R-:W4:Y:S03]  /*cc00*/  LDL R5, [R1+0x424] ;  /* 0x0004240001057983 */ /* 0x000f260000100800 */
[----:B------:R-:W-:Y:S02]  /*cc10*/  IMAD.X R7, R4, 0x1, R2, P1 ;  /* 0x0000000104077824 */ /* 0x000fe400008e0602 */
[----:B------:R-:W4:Y:S01]  /*cc20*/  LDL R4, [R1+0x2e8] ;  /* 0x0002e80001047983 */ /* 0x000f220000100800 */
[----:B------:R-:W-:-:S06]  /*cc30*/  PRMT R21, RZ, 0x7610, R21 ;  /* 0x00007610ff157816 */ /* 0x000fcc0000000015 */
[----:B------:R0:W4:Y:S01]  /*cc40*/  @!P0 LDG.E.U16 R21, desc[UR38][R6.64] ;  /* 0x0000002606158981 */ /* 0x000122000c1e1500 */
[----:B------:R-:W-:Y:S02]  /*cc50*/  PRMT R20, RZ, 0x7610, R20 ;  /* 0x00007610ff147816 */ /* 0x000fe40000000014 */
[----:B0-----:R-:W-:Y:S02]  /*cc60*/  IADD3 R6, P1, R31, R0, RZ ;  /* 0x000000001f067210 */ /* 0x001fe40007f3e0ff */
[----:B------:R-:W4:Y:S03]  /*cc70*/  LDL R31, [R1+0x2e0] ;  /* 0x0002e000011f7983 */ /* 0x000f260000100800 */
[----:B------:R-:W-:-:S05]  /*cc80*/  IMAD.X R7, R243, 0x1, R2, P1 ;  /* 0x00000001f3077824 */ /* 0x000fca00008e0602 */
[----:B------:R0:W4:Y:S04]  /*cc90*/  @!P0 LDG.E.U16 R20, desc[UR38][R6.64] ;  /* 0x0000002606148981 */ /* 0x000128000c1e1500 */
[----:B------:R-:W-:Y:S01]  /*cca0*/  STL [R1+0x690], R243 ;  /* 0x000690f301007387 */ /* 0x000fe20000100800 */
[----:B0-----:R-:W-:-:S05]  /*ccb0*/  IADD3 R6, P1, R32, R0, RZ ;  /* 0x0000000020067210 */ /* 0x001fca0007f3e0ff */
[----:B------:R-:W-:Y:S02]  /*ccc0*/  IMAD.X R7, R30, 0x1, R2, P1 ;  /* 0x000000011e077824 */ /* 0x000fe400008e0602 */
[----:B------:R-:W4:Y:S04]  /*ccd0*/  LDL R30, [R1+0x2d8] ;  /* 0x0002d800011e7983 */ /* 0x000f280000100800 */
[----:B------:R0:W-:Y:S02]  /*cce0*/  STS.U16 [R13+UR36+0x10900], R19 ;  /* 0x010900130d007988 */ /* 0x0001e40008000424 */
[----:B0-----:R-:W-:-:S06]  /*ccf0*/  PRMT R19, RZ, 0x7610, R19 ;  /* 0x00007610ff137816 */ /* 0x001fcc0000000013 */
[----:B------:R0:W4:Y:S01]  /*cd00*/  @!P0 LDG.E.U16 R19, desc[UR38][R6.64] ;  /* 0x0000002606138981 */ /* 0x000122000c1e1500 */
[----:B------:R-:W-:Y:S02]  /*cd10*/  PRMT R18, RZ, 0x7610, R18 ;  /* 0x00007610ff127816 */ /* 0x000fe40000000012 */
[-C--:B0-----:R-:W-:Y:S02]  /*cd20*/  IADD3 R6, P1, R29, R0.reuse, RZ ;  /* 0x000000001d067210 */ /* 0x081fe40007f3e0ff */
[----:B------:R-:W4:Y:S03]  /*cd30*/  LDL R29, [R1+0x41c] ;  /* 0x00041c00011d7983 */ /* 0x000f260000100800 */
[----:B---3--:R-:W-:Y:S02]  /*cd40*/  IMAD.X R7, R28, 0x1, R2, P1 ;  /* 0x000000011c077824 */ /* 0x008fe400008e0602 */
[----:B------:R-:W3:Y:S04]  /*cd50*/  LDL R28, [R1+0x2d4] ;  /* 0x0002d400011c7983 */ /* 0x000ee80000100800 */
[----:B------:R2:W3:Y:S02]  /*cd60*/  @!P0 LDG.E.U16 R18, desc[UR38][R6.64] ;  /* 0x0000002606128981 */ /* 0x0004e4000c1e1500 */
[----:B--2---:R-:W-:-:S02]  /*cd70*/  IADD3 R6, P1, R27, R0, RZ ;  /* 0x000000001b067210 */ /* 0x004fc40007f3e0ff */
[----:B------:R-:W2:Y:S01]  /*cd80*/  LDL R27, [R1+0x4f0] ;  /* 0x0004f000011b7983 */ /* 0x000ea20000100800 */
[----:B------:R-:W-:Y:S02]  /*cd90*/  PRMT R17, RZ, 0x7610, R17 ;  /* 0x00007610ff117816 */ /* 0x000fe40000000011 */
[----:B------:R-:W-:Y:S01]  /*cda0*/  IMAD.X R7, R241, 0x1, R2, P1 ;  /* 0x00000001f1077824 */ /* 0x000fe200008e0602 */
[----:B------:R-:W-:Y:S04]  /*cdb0*/  STL [R1+0x6a0], R241 ;  /* 0x0006a0f101007387 */ /* 0x000fe80000100800 */
[----:B------:R4:W2:Y:S01]  /*cdc0*/  @!P0 LDG.E.U16 R17, desc[UR38][R6.64] ;  /* 0x0000002606118981 */ /* 0x0008a2000c1e1500 */
[----:B------:R-:W-:-:S03]  /*cdd0*/  PRMT R16, RZ, 0x7610, R16 ;  /* 0x00007610ff107816 */ /* 0x000fc60000000010 */
[----:B------:R-:W2:Y:S04]  /*cde0*/  LDL R33, [R1+0x40c] ;  /* 0x00040c0001217983 */ /* 0x000ea80000100800 */
[----:B------:R-:W2:Y:S01]  /*cdf0*/  LDL R32, [R1+0x2c4] ;  /* 0x0002c40001207983 */ /* 0x000ea20000100800 */
[----:B----4-:R-:W-:-:S03]  /*ce00*/  IADD3 R6, P1, R5, R0, RZ ;  /* 0x0000000005067210 */ /* 0x010fc60007f3e0ff */
[----:B------:R-:W4:Y:S02]  /*ce10*/  LDL R5, [R1+0x418] ;  /* 0x0004180001057983 */ /* 0x000f240000100800 */
[----:B------:R-:W-:Y:S02]  /*ce20*/  IMAD.X R7, R4, 0x1, R2, P1 ;  /* 0x0000000104077824 */ /* 0x000fe400008e0602 */
[----:B------:R-:W4:Y:S04]  /*ce30*/  LDL R4, [R1+0x2c8] ;  /* 0x0002c80001047983 */ /* 0x000f280000100800 */
[----:B------:R0:W4:Y:S04]  /*ce40*/  @!P0 LDG.E.U16 R16, desc[UR38][R6.64] ;  /* 0x0000002606108981 */ /* 0x000128000c1e1500 */
[----:B------:R-:W-:Y:S01]  /*ce50*/  STL [R1+0x6b0], R239 ;  /* 0x0006b0ef01007387 */ /* 0x000fe20000100800 */
[----:B------:R-:W-:-:S02]  /*ce60*/  PRMT R15, RZ, 0x7610, R15 ;  /* 0x00007610ff0f7816 */ /* 0x000fc4000000000f */
[----:B0-----:R-:W-:Y:S02]  /*ce70*/  IADD3 R6, P1, R31, R0, RZ ;  /* 0x000000001f067210 */ /* 0x001fe40007f3e0ff */
[----:B------:R-:W4:Y:S03]  /*ce80*/  LDL R31, [R1+0x4e8] ;  /* 0x0004e800011f7983 */ /* 0x000f260000100800 */
[----:B------:R-:W-:-:S05]  /*ce90*/  IMAD.X R7, R239, 0x1, R2, P1 ;  /* 0x00000001ef077824 */ /* 0x000fca00008e0602 */
[----:B------:R0:W4:Y:S04]  /*cea0*/  @!P0 LDG.E.U16 R15, desc[UR38][R6.64] ;  /* 0x00000026060f8981 */ /* 0x000128000c1e1500 */
[----:B------:R1:W-:Y:S01]  /*ceb0*/  STS.U16 [R13+UR36+0x10d00], R14 ;  /* 0x010d000e0d007988 */ /* 0x0003e20008000424 */
[----:B0-----:R-:W-:-:S03]  /*cec0*/  IADD3 R6, P1, R30, R0, RZ ;  /* 0x000000001e067210 */ /* 0x001fc60007f3e0ff */
[----:B------:R-:W4:Y:S01]  /*ced0*/  LDL R30, [R1+0x408] ;  /* 0x00040800011e7983 */ /* 0x000f220000100800 */
[----:B-1----:R-:W-:Y:S01]  /*cee0*/  PRMT R14, RZ, 0x7610, R14 ;  /* 0x00007610ff0e7816 */ /* 0x002fe2000000000e */
[----:B------:R-:W-:Y:S02]  /*cef0*/  IMAD.X R7, R237, 0x1, R2, P1 ;  /* 0x00000001ed077824 */ /* 0x000fe400008e0602 */
[----:B------:R-:W-:Y:S04]  /*cf00*/  STL [R1+0x6b4], R237 ;  /* 0x0006b4ed01007387 */ /* 0x000fe80000100800 */
[----:B------:R0:W4:Y:S04]  /*cf10*/  @!P0 LDG.E.U16 R14, desc[UR38][R6.64] ;  /* 0x00000026060e8981 */ /* 0x000128000c1e1500 */
[----:B------:R-:W-:Y:S04]  /*cf20*/  STS.U16 [R13+UR36+0x11100], R11 ;  /* 0x0111000b0d007988 */ /* 0x000fe80008000424 */
[----:B------:R-:W-:Y:S04]  /*cf30*/  STS.U16 [R13+UR36+0x11500], R10 ;  /* 0x0115000a0d007988 */ /* 0x000fe80008000424 */
[----:B------:R-:W-:Y:S01]  /*cf40*/  STS.U16 [R13+UR36+0x11900], R9 ;  /* 0x011900090d007988 */ /* 0x000fe20008000424 */
[----:B0-----:R-:W-:-:S03]  /*cf50*/  IADD3 R6, P1, R29, R0, RZ ;  /* 0x000000001d067210 */ /* 0x001fc60007f3e0ff */
[----:B------:R-:W4:Y:S04]  /*cf60*/  LDL R29, [R1+0x2b8] ;  /* 0x0002b800011d7983 */ /* 0x000f280000100800 */
[----:B------:R0:W-:Y:S02]  /*cf70*/  STS.U16 [R13+UR36+0x11d00], R8 ;  /* 0x011d00080d007988 */ /* 0x0001e40008000424 */
[----:B0-----:R-:W-:Y:S01]  /*cf80*/  PRMT R13, RZ, 0x7610, R13 ;  /* 0x00007610ff0d7816 */ /* 0x001fe2000000000d */
[----:B---3--:R-:W-:Y:S02]  /*cf90*/  IMAD.X R7, R28, 0x1, R2, P1 ;  /* 0x000000011c077824 */ /* 0x008fe400008e0602 */
[----:B------:R-:W3:Y:S04]  /*cfa0*/  LDL R28, [R1+0x3fc] ;  /* 0x0003fc00011c7983 */ /* 0x000ee80000100800 */
[----:B------:R2:W3:Y:S02]  /*cfb0*/  @!P0 LDG.E.U16 R13, desc[UR38][R6.64] ;  /* 0x00000026060d8981 */ /* 0x0004e4000c1e1500 */
[----:B--2---:R-:W-:-:S02]  /*cfc0*/  IADD3 R6, P1, R27, R0, RZ ;  /* 0x000000001b067210 */ /* 0x004fc40007f3e0ff */
[----:B------:R-:W2:Y:S01]  /*cfd0*/  LDL R27, [R1+0x2b4] ;  /* 0x0002b400011b7983 */ /* 0x000ea20000100800 */
[----:B------:R-:W-:Y:S02]  /*cfe0*/  PRMT R11, RZ, 0x7610, R11 ;  /* 0x00007610ff0b7816 */ /* 0x000fe4000000000b */
[----:B------:R-:W-:Y:S01]  /*cff0*/  PRMT R10, RZ, 0x7610, R10 ;  /* 0x00007610ff0a7816 */ /* 0x000fe2000000000a */
[----:B----4-:R-:W-:Y:S02]  /*d000*/  IMAD.X R7, R5, 0x1, R2, P1 ;  /* 0x0000000105077824 */ /* 0x010fe400008e0602 */
[----:B------:R-:W4:Y:S04]  /*d010*/  LDL R5, [R1+0x4e0] ;  /* 0x0004e00001057983 */ /* 0x000f280000100800 */
[----:B------:R0:W4:Y:S02]  /*d020*/  @!P0 LDG.E.U16 R11, desc[UR38][R6.64] ;  /* 0x00000026060b8981 */ /* 0x000124000c1e1500 */
[----:B0-----:R-:W-:-:S02]  /*d030*/  IADD3 R6, P1, R4, R0, RZ ;  /* 0x0000000004067210 */ /* 0x001fc40007f3e0ff */
[----:B------:R-:W4:Y:S03]  /*d040*/  LDL R4, [R1+0x3f8] ;  /* 0x0003f80001047983 */ /* 0x000f260000100800 */
[----:B------:R-:W-:-:S05]  /*d050*/  IMAD.X R7, R235, 0x1, R2, P1 ;  /* 0x00000001eb077824 */ /* 0x000fca00008e0602 */
[----:B------:R0:W4:Y:S01]  /*d060*/  @!P0 LDG.E.U16 R10, desc[UR38][R6.64] ;  /* 0x00000026060a8981 */ /* 0x000122000c1e1500 */
[----:B------:R-:W-:Y:S02]  /*d070*/  PRMT R9, RZ, 0x7610, R9 ;  /* 0x00007610ff097816 */ /* 0x000fe40000000009 */
[----:B0-----:R-:W-:-:S05]  /*d080*/  IADD3 R6, P1, R33, R0, RZ ;  /* 0x0000000021067210 */ /* 0x001fca0007f3e0ff */
[--C-:B------:R-:W-:Y:S01]  /*d090*/  IMAD.X R7, R32, 0x1, R2.reuse, P1 ;  /* 0x0000000120077824 */ /* 0x100fe200008e0602 */
[----:B------:R-:W-:Y:S04]  /*d0a0*/  STL [R1+0x6c4], R235 ;  /* 0x0006c4eb01007387 */ /* 0x000fe80000100800 */
[----:B------:R0:W4:Y:S02]  /*d0b0*/  @!P0 LDG.E.U16 R9, desc[UR38][R6.64] ;  /* 0x0000002606098981 */ /* 0x000124000c1e1500 */
[----:B0-----:R-:W-:Y:S02]  /*d0c0*/  IADD3 R6, P1, R31, R0, RZ ;  /* 0x000000001f067210 */ /* 0x001fe40007f3e0ff */
[----:B------:R-:W4:Y:S04]  /*d0d0*/  LDL R31, [R1+0x2a8] ;  /* 0x0002a800011f7983 */ /* 0x000f280000100800 */
[----:B------:R-:W-:Y:S04]  /*d0e0*/  STL [R1+0x6d4], R233 ;  /* 0x0006d4e901007387 */ /* 0x000fe80000100800 */
[----:B------:R-:W4:Y:S01]  /*d0f0*/  LDL R35, [R1+0x3ec] ;  /* 0x0003ec0001237983 */ /* 0x000f220000100800 */
[----:B------:R-:W-:Y:S01]  /*d100*/  IMAD.X R7, R30, 0x1, R2, P1 ;  /* 0x000000011e077824 */ /* 0x000fe200008e0602 */
[----:B------:R-:W-:-:S02]  /*d110*/  LOP3.LUT R8, R3, 0x40, RZ, 0x3c, !PT ;  /* 0x0000004003087812 */ /* 0x000fc400078e3cff */
[----:B------:R-:W4:Y:S04]  /*d120*/  LDL R30, [R1+0x2a4] ;  /* 0x0002a400011e7983 */ /* 0x000f280000100800 */
[----:B------:R-:W-:Y:S04]  /*d130*/  STS.U16 [R8+UR36+0x10200], R174 ;  /* 0x010200ae08007988 */ /* 0x000fe80008000424 */
[----:B------:R-:W-:Y:S04]  /*d140*/  STS.U16 [R8+UR36+0x10600], R172 ;  /* 0x010600ac08007988 */ /* 0x000fe80008000424 */
[----:B------:R-:W-:Y:S04]  /*d150*/  STS.U16 [R8+UR36+0x10a00], R168 ;  /* 0x010a00a808007988 */ /* 0x000fe80008000424 */
[----:B------:R-:W-:Y:S04]  /*d160*/  STS.U16 [R8+UR36+0x10e00], R167 ;  /* 0x010e00a708007988 */ /* 0x000fe80008000424 */
[----:B------:R-:W-:Y:S04]  /*d170*/  STS.U16 [R8+UR36+0x11200], R166 ;  /* 0x011200a608007988 */ /* 0x000fe80008000424 */
[----:B------:R-:W-:Y:S04]  /*d180*/  STS.U16 [R8+UR36+0x11600], R160 ;  /* 0x011600a008007988 */ /* 0x000fe80008000424 */
[----:B------:R-:W-:Y:S04]  /*d190*/  STS.U16 [R8+UR36+0x11a00], R157 ;  /* 0x011a009d08007988 */ /* 0x000fe80008000424 */
[----:B------:R0:W-:Y:S04]  /*d1a0*/  STS.U16 [R8+UR36+0x11e00], R152 ;  /* 0x011e009808007988 */ /* 0x0001e80008000424 */
[----:B------:R-:W4:Y:S04]  /*d1b0*/  LDL R34, [R1+0x4d8] ;  /* 0x0004d80001227983 */ /* 0x000f280000100800 */
[----:B------:R-:W4:Y:S01]  /*d1c0*/  LDL R33, [R1+0x3dc] ;  /* 0x0003dc0001217983 */ /* 0x000f220000100800 */
[----:B0-----:R-:W-:-:S06]  /*d1d0*/  PRMT R8, RZ, 0x7610, R8 ;  /* 0x00007610ff087816 */ /* 0x001fcc0000000008 */
[----:B------:R0:W4:Y:S01]  /*d1e0*/  @!P0 LDG.E.U16 R8, desc[UR38][R6.64] ;  /* 0x0000002606088981 */ /* 0x000122000c1e1500 */
[----:B------:R-:W-:Y:S02]  /*d1f0*/  PRMT R152, RZ, 0x7610, R152 ;  /* 0x00007610ff987816 */ /* 0x000fe40000000098 */
[----:B0-----:R-:W-:Y:S02]  /*d200*/  IADD3 R6, P1, R29, R0, RZ ;  /* 0x000000001d067210 */ /* 0x001fe40007f3e0ff */
[----:B------:R-:W4:Y:S03]  /*d210*/  LDL R29, [R1+0x3e8] ;  /* 0x0003e800011d7983 */ /* 0x000f260000100800 */
[----:B------:R-:W-:-:S05]  /*d220*/  IMAD.X R7, R233, 0x1, R2, P1 ;  /* 0x00000001e9077824 */ /* 0x000fca00008e0602 */
[----:B------:R3:W4:Y:S02]  /*d230*/  @!P0 LDG.E.U16 R152, desc[UR38][R6.64] ;  /* 0x0000002606988981 */ /* 0x000724000c1e1500 */
[----:B---3--:R-:W-:Y:S02]  /*d240*/  IADD3 R6, P1, R28, R0, RZ ;  /* 0x000000001c067210 */ /* 0x008fe40007f3e0ff */
[----:B------:R-:W-:Y:S01]  /*d250*/  PRMT R157, RZ, 0x7610, R157 ;  /* 0x00007610ff9d7816 */ /* 0x000fe2000000009d */
[----:B------:R-:W3:Y:S02]  /*d260*/  LDL R28, [R1+0x294] ;  /* 0x00029400011c7983 */ /* 0x000ee40000100800 */
[----:B--2---:R-:W-:Y:S02]  /*d270*/  IMAD.X R7, R27, 0x1, R2, P1 ;  /* 0x000000011b077824 */ /* 0x004fe400008e0602 */
[----:B------:R-:W2:Y:S04]  /*d280*/  LDL R27, [R1+0x298] ;  /* 0x00029800011b7983 */ /* 0x000ea80000100800 */
[----:B------:R4:W3:Y:S01]  /*d290*/  @!P0 LDG.E.U16 R157, desc[UR38][R6.64] ;  /* 0x00000026069d8981 */ /* 0x0008e2000c1e1500 */
[----:B------:R-:W-:-:S02]  /*d2a0*/  PRMT R167, RZ, 0x7610, R167 ;  /* 0x00007610ffa77816 */ /* 0x000fc400000000a7 */
[----:B------:R-:W-:Y:S01]  /*d2b0*/  LOP3.LUT R3, R3, 0x60, RZ, 0x3c, !PT ;  /* 0x0000006003037812 */ /* 0x000fe200078e3cff */
[----:B------:R-:W3:Y:S01]  /*d2c0*/  LDL.LU R251, [R1+0x520] ;  /* 0x0005200001fb7983 */ /* 0x000ee20000300800 */
[----:B----4-:R-:W-:-:S03]  /*d2d0*/  IADD3 R6, P1, R5, R0, RZ ;  /* 0x0000000005067210 */ /* 0x010fc60007f3e0ff */
[----:B------:R-:W-:Y:S04]  /*d2e0*/  STS.U16 [R3+UR36+0x10300], R178 ;  /* 0x010300b203007988 */ /* 0x000fe80008000424 */
[----:B------:R-:W-:Y:S04]  /*d2f0*/  STS.U16 [R3+UR36+0x10700], R177 ;  /* 0x010700b103007988 */ /* 0x000fe80008000424 */
[----:B------:R-:W-:Y:S01]  /*d300*/  STS.U16 [R3+UR36+0x10b00], R176 ;  /* 0x010b00b003007988 */ /* 0x000fe20008000424 */
[----:B------:R-:W-:-:S03]  /*d310*/  IMAD.X R7, R4, 0x1, R2, P1 ;  /* 0x0000000104077824 */ /* 0x000fc600008e0602 */
[----:B------:R-:W-:Y:S04]  /*d320*/  STS.U16 [R3+UR36+0x10f00], R175 ;  /* 0x010f00af03007988 */ /* 0x000fe80008000424 */
[----:B------:R0:W4:Y:S04]  /*d330*/  @!P0 LDG.E.U16 R167, desc[UR38][R6.64] ;  /* 0x0000002606a78981 */ /* 0x000128000c1e1500 */
[----:B------:R-:W-:Y:S04]  /*d340*/  STS.U16 [R3+UR36+0x11300], R173 ;  /* 0x011300ad03007988 */ /* 0x000fe80008000424 */
[----:B------:R-:W-:Y:S01]  /*d350*/  STS.U16 [R3+UR36+0x11700], R171 ;  /* 0x011700ab03007988 */ /* 0x000fe20008000424 */
[----:B0-----:R-:W-:-:S03]  /*d360*/  LOP3.LUT R6, R12, 0xff, RZ, 0xc0, !PT ;  /* 0x000000ff0c067812 */ /* 0x001fc600078ec0ff */
[----:B------:R-:W-:Y:S04]  /*d370*/  STS.U16 [R3+UR36+0x11b00], R170 ;  /* 0x011b00aa03007988 */ /* 0x000fe80008000424 */
[----:B------:R0:W-:Y:S01]  /*d380*/  STS.U16 [R3+UR36+0x11f00], R169 ;  /* 0x011f00a903007988 */ /* 0x0001e20008000424 */
[----:B------:R-:W-:-:S03]  /*d390*/  IMAD.SHL.U32 R6, R6, 0x2, RZ ;  /* 0x0000000206067824 */ /* 0x000fc600078e00ff */
[----:B------:R-:W4:Y:S01]  /*d3a0*/  LDL.LU R4, [R1+0x334] ;  /* 0x0003340001047983 */ /* 0x000f220000300800 */
[----:B------:R-:W-:-:S03]  /*d3b0*/  PRMT R166, RZ, 0x7610, R166 ;  /* 0x00007610ffa67816 */ /* 0x000fc600000000a6 */
[----:B------:R-:W4:Y:S01]  /*d3c0*/  LDL.LU R5, [R1+0x340] ;  /* 0x0003400001057983 */ /* 0x000f220000300800 */
[----:B0-----:R-:W-:-:S03]  /*d3d0*/  LOP3.LUT R3, R12, 0xc0, RZ, 0xc0, !PT ;  /* 0x000000c00c037812 */ /* 0x001fc600078ec0ff */
[----:B------:R-:W4:Y:S01]  /*d3e0*/  LDL.LU R206, [R1+0x47c] ;  /* 0x00047c0001ce7983 */ /* 0x000f220000300800 */
[----:B------:R-:W-:-:S03]  /*d3f0*/  SHF.R.U32.HI R3, RZ, 0x2, R3 ;  /* 0x00000002ff037819 */ /* 0x000fc60000011603 */
[----:B------:R-:W4:Y:S01]  /*d400*/  LDL.LU R12, [R1+0x344] ;  /* 0x00034400010c7983 */ /* 0x000f220000300800 */
[----:B------:R-:W-:Y:S02]  /*d410*/  LOP3.LUT R3, R6, R3, RZ, 0x3c, !PT ;  /* 0x0000000306037212 */ /* 0x000fe400078e3cff */
[-C--:B------:R-:W-:Y:S01]  /*d420*/  IADD3 R6, P1, R31, R0.reuse, RZ ;  /* 0x000000001f067210 */ /* 0x080fe20007f3e0ff */
[----:B------:R-:W4:Y:S04]  /*d430*/  LDL.LU R195, [R1+0x484] ;  /* 0x0004840001c37983 */ /* 0x000f280000300800 */
[----:B------:R-:W-:Y:S01]  /*d440*/  IMAD.X R7, R231, 0x1, R2, P1 ;  /* 0x00000001e7077824 */ /* 0x000fe200008e0602 */
[----:B------:R-:W4:Y:S04]  /*d450*/  LDL R32, [R1+0x4d0] ;  /* 0x0004d00001207983 */ /* 0x000f280000100800 */
[----:B------:R0:W4:Y:S04]  /*d460*/  @!P0 LDG.E.U16 R166, desc[UR38][R6.64] ;  /* 0x0000002606a68981 */ /* 0x000128000c1e1500 */
[----:B------:R-:W4:Y:S01]  /*d470*/  LDL R31, [R1+0x3d8] ;  /* 0x0003d800011f7983 */ /* 0x000f220000100800 */
[----:B0-----:R-:W-:-:S03]  /*d480*/  IADD3 R6, P1, R35, R0, RZ ;  /* 0x0000000023067210 */ /* 0x001fc60007f3e0ff */
[----:B------:R-:W-:Y:S02]  /*d490*/  STL [R1+0x6e8], R231 ;  /* 0x0006e8e701007387 */ /* 0x000fe40000100800 */
[----:B------:R-:W-:Y:S01]  /*d4a0*/  IMAD.X R7, R30, 0x1, R2, P1 ;  /* 0x000000011e077824 */ /* 0x000fe200008e0602 */
[----:B------:R-:W-:Y:S01]  /*d4b0*/  PRMT R173, RZ, 0x7610, R173 ;  /* 0x00007610ffad7816 */ /* 0x000fe200000000ad */
[----:B------:R-:W4:Y:S04]  /*d4c0*/  LDL R30, [R1+0x288] ;  /* 0x00028800011e7983 */ /* 0x000f280000100800 */
[----:B------:R-:W4:Y:S04]  /*d4d0*/  LDL R35, [R1+0x3cc] ;  /* 0x0003cc0001237983 */ /* 0x000f280000100800 */
[----:B------:R0:W4:Y:S02]  /*d4e0*/  @!P0 LDG.E.U16 R173, desc[UR38][R6.64] ;  /* 0x0000002606ad8981 */ /* 0x000124000c1e1500 */
[----:B0-----:R-:W-:-:S02]  /*d4f0*/  IADD3 R6, P1, R34, R0, RZ ;  /* 0x0000000022067210 */ /* 0x001fc40007f3e0ff */
[----:B------:R-:W-:Y:S01]  /*d500*/  PRMT R172, RZ, 0x7610, R172 ;  /* 0x00007610ffac7816 */ /* 0x000fe200000000ac */
[----:B------:R-:W4:Y:S02]  /*d510*/  LDL R34, [R1+0x4c8] ;  /* 0x0004c80001227983 */ /* 0x000f240000100800 */
[----:B------:R-:W-:Y:S02]  /*d520*/  IMAD.X R7, R29, 0x1, R2, P1 ;  /* 0x000000011d077824 */ /* 0x000fe400008e0602 */
[----:B------:R-:W4:Y:S04]  /*d530*/  LDL R29, [R1+0x284] ;  /* 0x00028400011d7983 */ /* 0x000f280000100800 */
[----:B------:R2:W4:Y:S02]  /*d540*/  @!P0 LDG.E.U16 R172, desc[UR38][R6.64] ;  /* 0x0000002606ac8981 */ /* 0x000524000c1e1500 */
[----:B--2---:R-:W-:-:S02]  /*d550*/  IADD3 R6, P1, R27, R0, RZ ;  /* 0x000000001b067210 */ /* 0x004fc40007f3e0ff */
[----:B------:R-:W2:Y:S01]  /*d560*/  LDL R27, [R1+0x3c8] ;  /* 0x0003c800011b7983 */ /* 0x000ea20000100800 */
[----:B------:R-:W-:Y:S02]  /*d570*/  PRMT R171, RZ, 0x7610, R171 ;  /* 0x00007610ffab7816 */ /* 0x000fe400000000ab */
[----:B------:R-:W-:-:S05]  /*d580*/  IMAD.X R7, R229, 0x1, R2, P1 ;  /* 0x00000001e5077824 */ /* 0x000fca00008e0602 */
[----:B------:R0:W2:Y:S01]  /*d590*/  @!P0 LDG.E.U16 R171, desc[UR38][R6.64] ;  /* 0x0000002606ab8981 */ /* 0x0000a2000c1e1500 */
[----:B------:R-:W-:-:S03]  /*d5a0*/  PRMT R170, RZ, 0x7610, R170 ;  /* 0x00007610ffaa7816 */ /* 0x000fc600000000aa */
[----:B------:R-:W-:Y:S01]  /*d5b0*/  STL [R1+0x6fc], R229 ;  /* 0x0006fce501007387 */ /* 0x000fe20000100800 */
[----:B0-----:R-:W-:Y:S02]  /*d5c0*/  IADD3 R6, P1, R33, R0, RZ ;  /* 0x0000000021067210 */ /* 0x001fe40007f3e0ff */
[----:B------:R-:W-:Y:S01]  /*d5d0*/  PRMT R169, RZ, 0x7610, R169 ;  /* 0x00007610ffa97816 */ /* 0x000fe200000000a9 */
[----:B------:R-:W2:Y:S02]  /*d5e0*/  LDL R33, [R1+0x3bc] ;  /* 0x0003bc0001217983 */ /* 0x000ea40000100800 */
[----:B---3--:R-:W-:Y:S02]  /*d5f0*/  IMAD.X R7, R28, 0x1, R2, P1 ;  /* 0x000000011c077824 */ /* 0x008fe400008e0602 */
[----:B------:R-:W3:Y:S04]  /*d600*/  LDL R28, [R1+0x278] ;  /* 0x00027800011c7983 */ /* 0x000ee80000100800 */
[----:B------:R4:W3:Y:S01]  /*d610*/  @!P0 LDG.E.U16 R170, desc[UR38][R6.64] ;  /* 0x0000002606aa8981 */ /* 0x0008e2000c1e1500 */
[----:B------:R-:W-:-:S03]  /*d620*/  PRMT R168, RZ, 0x7610, R168 ;  /* 0x00007610ffa87816 */ /* 0x000fc600000000a8 */
[----:B------:R0:W-:Y:S02]  /*d630*/  STS.U16 [R3+UR36], R165 ;  /* 0x000000a503007988 */ /* 0x0001e40008000424 */
[----:B0-----:R-:W-:Y:S02]  /*d640*/  PRMT R165, RZ, 0x7610, R165 ;  /* 0x00007610ffa57816 */ /* 0x001fe400000000a5 */
[-C--:B----4-:R-:W-:Y:S02]  /*d650*/  IADD3 R6, P1, R32, R0.reuse, RZ ;  /* 0x0000000020067210 */ /* 0x090fe40007f3e0ff */
[----:B------:R-:W4:Y:S03]  /*d660*/  LDL R32, [R1+0x274] ;  /* 0x0002740001207983 */ /* 0x000f260000100800 */
[----:B------:R-:W-:Y:S02]  /*d670*/  IMAD.X R7, R31, 0x1, R2, P1 ;  /* 0x000000011f077824 */ /* 0x000fe400008e0602 */
[----:B------:R-:W4:Y:S04]  /*d680*/  LDL R31, [R1+0x4c0] ;  /* 0x0004c000011f7983 */ /* 0x000f280000100800 */
[----:B------:R0:W4:Y:S02]  /*d690*/  @!P0 LDG.E.U16 R169, desc[UR38][R6.64] ;  /* 0x0000002606a98981 */ /* 0x000124000c1e1500 */
[----:B0-----:R-:W-:-:S02]  /*d6a0*/  IADD3 R6, P1, R30, R0, RZ ;  /* 0x000000001e067210 */ /* 0x001fc40007f3e0ff */
[----:B------:R-:W4:Y:S03]  /*d6b0*/  LDL R30, [R1+0x3b8] ;  /* 0x0003b800011e7983 */ /* 0x000f260000100800 */
[----:B------:R-:W-:-:S05]  /*d6c0*/  IMAD.X R7, R227, 0x1, R2, P1 ;  /* 0x00000001e3077824 */ /* 0x000fca00008e0602 */
[----:B------:R0:W4:Y:S04]  /*d6d0*/  @!P0 LDG.E.U16 R168, desc[UR38][R6.64] ;  /* 0x0000002606a88981 */ /* 0x000128000c1e1500 */
[----:B------:R-:W-:Y:S01]  /*d6e0*/  STL [R1+0x710], R227 ;  /* 0x000710e301007387 */ /* 0x000fe20000100800 */
[----:B0-----:R-:W-:-:S03]  /*d6f0*/  IADD3 R6, P1, R35, R0, RZ ;  /* 0x0000000023067210 */ /* 0x001fc60007f3e0ff */
[----:B------:R-:W4:Y:S02]  /*d700*/  LDL R35, [R1+0x3b0] ;  /* 0x0003b00001237983 */ /* 0x000f240000100800 */
[----:B------:R-:W-:Y:S02]  /*d710*/  IMAD.X R7, R29, 0x1, R2, P1 ;  /* 0x000000011d077824 */ /* 0x000fe400008e0602 */
[----:B------:R-:W4:Y:S04]  /*d720*/  LDL R29, [R1+0x268] ;  /* 0x00026800011d7983 */ /* 0x000f280000100800 */
[----:B------:R0:W4:Y:S02]  /*d730*/  @!P0 LDG.E.U16 R165, desc[UR38][R6.64] ;  /* 0x0000002606a58981 */ /* 0x000124000c1e1500 */
[----:B0-----:R-:W-:-:S02]  /*d740*/  IADD3 R6, P1, R34, R0, RZ ;  /* 0x0000000022067210 */ /* 0x001fc40007f3e0ff */
[----:B------:R0:W-:Y:S04]  /*d750*/  STS.U16 [R3+UR36+0x400], R164 ;  /* 0x000400a403007988 */ /* 0x0001e80008000424 */
[----:B------:R-:W4:Y:S01]  /*d760*/  LDL R34, [R1+0x4b8] ;  /* 0x0004b80001227983 */ /* 0x000f220000100800 */
[----:B--2---:R-:W-:-:S03]  /*d770*/  IMAD.X R7, R27, 0x1, R2, P1 ;  /* 0x000000011b077824 */ /* 0x004fc600008e0602 */
[----:B------:R-:W2:Y:S01]  /*d780*/  LDL R27, [R1+0x264] ;  /* 0x00026400011b7983 */ /* 0x000ea20000100800 */
[----:B0-----:R-:W-:-:S06]  /*d790*/  PRMT R164, RZ, 0x7610, R164 ;  /* 0x00007610ffa47816 */ /* 0x001fcc00000000a4 */
[----:B------:R3:W2:Y:S04]  /*d7a0*/  @!P0 LDG.E.U16 R164, desc[UR38][R6.64] ;  /* 0x0000002606a48981 */ /* 0x0006a8000c1e1500 */
[----:B------:R0:W-:Y:S01]  /*d7b0*/  STS.U16 [R3+UR36+0x800], R163 ;  /* 0x000800a303007988 */ /* 0x0001e20008000424 */
[----:B---3--:R-:W-:-:S03]  /*d7c0*/  IADD3 R6, P1, R28, R0, RZ ;  /* 0x000000001c067210 */ /* 0x008fc60007f3e0ff */
[----:B------:R-:W3:Y:S01]  /*d7d0*/  LDL R28, [R1+0x3ac] ;  /* 0x0003ac00011c7983 */ /* 0x000ee20000100800 */
[----:B0-----:R-:W-:Y:S01]  /*d7e0*/  PRMT R163, RZ, 0x7610, R163 ;  /* 0x00007610ffa37816 */ /* 0x001fe200000000a3 */
[----:B------:R-:W-:Y:S02]  /*d7f0*/  IMAD.X R7, R225, 0x1, R2, P1 ;  /* 0x00000001e1077824 */ /* 0x000fe400008e0602 */
[----:B------:R-:W-:Y:S04]  /*d800*/  STL [R1+0x724], R225 ;  /* 0x000724e101007387 */ /* 0x000fe80000100800 */
[----:B------:R0:W3:Y:S04]  /*d810*/  @!P0 LDG.E.U16 R163, desc[UR38][R6.64] ;  /* 0x0000002606a38981 */ /* 0x0000e8000c1e1500 */
[----:B------:R1:W-:Y:S01]  /*d820*/  STS.U16 [R3+UR36+0xc00], R162 ;  /* 0x000c00a203007988 */ /* 0x0003e20008000424 */
[----:B0-----:R-:W-:-:S03]  /*d830*/  IADD3 R6, P1, R33, R0, RZ ;  /* 0x0000000021067210 */ /* 0x001fc60007f3e0ff */
[----:B------:R-:W3:Y:S01]  /*d840*/  LDL R33, [R1+0x258] ;  /* 0x0002580001217983 */ /* 0x000ee20000100800 */
[----:B-1----:R-:W-:-:S03]  /*d850*/  PRMT R162, RZ, 0x7610, R162 ;  /* 0x00007610ffa27816 */ /* 0x002fc600000000a2 */
[----:B------:R0:W-:Y:S02]  /*d860*/  STS.U16 [R3+UR36+0x1000], R161 ;  /* 0x001000a103007988 */ /* 0x0001e40008000424 */
[----:B0-----:R-:W-:Y:S01]  /*d870*/  PRMT R161, RZ, 0x7610, R161 ;  /* 0x00007610ffa17816 */ /* 0x001fe200000000a1 */
[----:B----4-:R-:W-:Y:S02]  /*d880*/  IMAD.X R7, R32, 0x1, R2, P1 ;  /* 0x0000000120077824 */ /* 0x010fe400008e0602 */
[----:B------:R-:W4:Y:S04]  /*d890*/  LDL R32, [R1+0x3a0] ;  /* 0x0003a00001207983 */ /* 0x000f280000100800 */
[----:B------:R0:W4:Y:S02]  /*d8a0*/  @!P0 LDG.E.U16 R162, desc[UR38][R6.64] ;  /* 0x0000002606a28981 */ /* 0x000124000c1e1500 */
[----:B0-----:R-:W-:-:S02]  /*d8b0*/  IADD3 R6, P1, R31, R0, RZ ;  /* 0x000000001f067210 */ /* 0x001fc40007f3e0ff */
[----:B------:R-:W4:Y:S03]  /*d8c0*/  LDL R31, [R1+0x254] ;  /* 0x00025400011f7983 */ /* 0x000f260000100800 */
[----:B------:R-:W-:Y:S01]  /*d8d0*/  IMAD.X R7, R30, 0x1, R2, P1 ;  /* 0x000000011e077824 */ /* 0x000fe200008e0602 */
[----:B------:R-:W-:Y:S01]  /*d8e0*/  PRMT R160, RZ, 0x7610, R160 ;  /* 0x00007610ffa07816 */ /* 0x000fe200000000a0 */
        /* <DEDUP_REMOVED lines=8> */
[----:B------:R0:W-:Y:S04]  /*d970*/  STS.U16 [R3+UR36+0x1400], R159 ;  /* 0x0014009f03007988 */ /* 0x0001e80008000424 */
[----:B------:R-:W4:Y:S01]  /*d980*/  LDL R35, [R1+0x390] ;  /* 0x0003900001237983 */ /* 0x000f220000100800 */
[----:B--2---:R-:W-:-:S03]  /*d990*/  IMAD.X R7, R27, 0x1, R2, P1 ;  /* 0x000000011b077824 */ /* 0x004fc600008e0602 */
[----:B------:R-:W2:Y:S01]  /*d9a0*/  LDL R27, [R1+0x248] ;  /* 0x00024800011b7983 */ /* 0x000ea20000100800 */
[----:B0-----:R-:W-:-:S06]  /*d9b0*/  PRMT R159, RZ, 0x7610, R159 ;  /* 0x00007610ff9f7816 */ /* 0x001fcc000000009f */
[----:B------:R0:W2:Y:S02]  /*d9c0*/  @!P0 LDG.E.U16 R159, desc[UR38][R6.64] ;  /* 0x00000026069f8981 */ /* 0x0000a4000c1e1500 */
[----:B0-----:R-:W-:Y:S02]  /*d9d0*/  IADD3 R6, P1, R34, R0, RZ ;  /* 0x0000000022067210 */ /* 0x001fe40007f3e0ff */
[----:B------:R0:W-:Y:S04]  /*d9e0*/  STS.U16 [R3+UR36+0x1800], R158 ;  /* 0x0018009e03007988 */ /* 0x0001e80008000424 */
[----:B------:R-:W2:Y:S01]  /*d9f0*/  LDL R34, [R1+0x4a8] ;  /* 0x0004a80001227983 */ /* 0x000ea20000100800 */
[----:B---3--:R-:W-:-:S03]  /*da00*/  IMAD.X R7, R28, 0x1, R2, P1 ;  /* 0x000000011c077824 */ /* 0x008fc600008e0602 */
[----:B------:R-:W3:Y:S01]  /*da10*/  LDL R28, [R1+0x244] ;  /* 0x00024400011c7983 */ /* 0x000ee20000100800 */
[----:B0-----:R-:W-:-:S03]  /*da20*/  PRMT R158, RZ, 0x7610, R158 ;  /* 0x00007610ff9e7816 */ /* 0x001fc6000000009e */
[----:B------:R0:W-:Y:S04]  /*da30*/  STS.U16 [R3+UR36+0x1c00], R156 ;  /* 0x001c009c03007988 */ /* 0x0001e80008000424 */
[----:B------:R1:W3:Y:S01]  /*da40*/  @!P0 LDG.E.U16 R158, desc[UR38][R6.64] ;  /* 0x00000026069e8981 */ /* 0x0002e2000c1e1500 */
[----:B0-----:R-:W-:Y:S02]  /*da50*/  PRMT R156, RZ, 0x7610, R156 ;  /* 0x00007610ff9c7816 */ /* 0x001fe4000000009c */
[----:B-1----:R-:W-:Y:S02]  /*da60*/  IADD3 R6, P1, R33, R0, RZ ;  /* 0x0000000021067210 */ /* 0x002fe40007f3e0ff */
[----:B------:R-:W3:Y:S03]  /*da70*/  LDL R33, [R1+0x38c] ;  /* 0x00038c0001217983 */ /* 0x000ee60000100800 */
[----:B------:R-:W-:Y:S01]  /*da80*/  IMAD.X R7, R220, 0x1, R2, P1 ;  /* 0x00000001dc077824 */ /* 0x000fe200008e0602 */
[----:B------:R-:W-:Y:S04]  /*da90*/  STL [R1+0x744], R220 ;  /* 0x000744dc01007387 */ /* 0x000fe80000100800 */
[----:B------:R4:W3:Y:S04]  /*daa0*/  @!P0 LDG.E.U16 R156, desc[UR38][R6.64] ;  /* 0x00000026069c8981 */ /* 0x0008e8000c1e1500 */
[----:B------:R0:W-:Y:S02]  /*dab0*/  STS.U16 [R3+UR36+0x2000], R155 ;  /* 0x0020009b03007988 */ /* 0x0001e40008000424 */
[----:B0-----:R-:W-:-:S02]  /*dac0*/  PRMT R155, RZ, 0x7610, R155 ;  /* 0x00007610ff9b7816 */ /* 0x001fc4000000009b */
[----:B----4-:R-:W-:Y:S02]  /*dad0*/  IADD3 R6, P1, R32, R0, RZ ;  /* 0x0000000020067210 */ /* 0x010fe40007f3e0ff */
[----:B------:R-:W4:Y:S04]  /*dae0*/  LDL R32, [R1+0x238] ;  /* 0x0002380001207983 */ /* 0x000f280000100800 */
[----:B------:R0:W-:Y:S01]  /*daf0*/  STS.U16 [R3+UR36+0x2400], R154 ;  /* 0x0024009a03007988 */ /* 0x0001e20008000424 */
[----:B------:R-:W-:-:S03]  /*db00*/  IMAD.X R7, R31, 0x1, R2, P1 ;  /* 0x000000011f077824 */ /* 0x000fc600008e0602 */
[----:B------:R-:W4:Y:S04]  /*db10*/  LDL R31, [R1+0x380] ;  /* 0x00038000011f7983 */ /* 0x000f280000100800 */
[----:B------:R1:W4:Y:S01]  /*db20*/  @!P0 LDG.E.U16 R155, desc[UR38][R6.64] ;  /* 0x00000026069b8981 */ /* 0x000322000c1e1500 */
[----:B0-----:R-:W-:Y:S02]  /*db30*/  PRMT R154, RZ, 0x7610, R154 ;  /* 0x00007610ff9a7816 */ /* 0x001fe4000000009a */
[-C--:B-1----:R-:W-:Y:S02]  /*db40*/  IADD3 R6, P1, R30, R0.reuse, RZ ;  /* 0x000000001e067210 */ /* 0x082fe40007f3e0ff */
[----:B------:R-:W4:Y:S03]  /*db50*/  LDL R30, [R1+0x234] ;  /* 0x00023400011e7983 */ /* 0x000f260000100800 */
[----:B------:R-:W-:Y:S01]  /*db60*/  IMAD.X R7, R29, 0x1, R2, P1 ;  /* 0x000000011d077824 */ /* 0x000fe200008e0602 */
[----:B------:R0:W-:Y:S04]  /*db70*/  STS.U16 [R3+UR36+0x2800], R153 ;  /* 0x0028009903007988 */ /* 0x0001e80008000424 */
[----:B------:R2:W4:Y:S04]  /*db80*/  @!P0 LDG.E.U16 R154, desc[UR38][R6.64] ;  /* 0x00000026069a8981 */ /* 0x000528000c1e1500 */
[----:B------:R-:W4:Y:S01]  /*db90*/  LDL R29, [R1+0x37c] ;  /* 0x00037c00011d7983 */ /* 0x000f220000100800 */
[----:B--2---:R-:W-:-:S03]  /*dba0*/  IADD3 R6, P1, R27, R0, RZ ;  /* 0x000000001b067210 */ /* 0x004fc60007f3e0ff */
[----:B------:R-:W2:Y:S01]  /*dbb0*/  LDL R27, [R1+0x4a0] ;  /* 0x0004a000011b7983 */ /* 0x000ea20000100800 */
[----:B0-----:R-:W-:Y:S01]  /*dbc0*/  PRMT R153, RZ, 0x7610, R153 ;  /* 0x00007610ff997816 */ /* 0x001fe20000000099 */
[----:B------:R-:W-:-:S05]  /*dbd0*/  IMAD.X R7, R218, 0x1, R2, P1 ;  /* 0x00000001da077824 */ /* 0x000fca00008e0602 */
[----:B------:R0:W2:Y:S04]  /*dbe0*/  @!P0 LDG.E.U16 R153, desc[UR38][R6.64] ;  /* 0x0000002606998981 */ /* 0x0000a8000c1e1500 */
[----:B------:R-:W-:Y:S01]  /*dbf0*/  STL [R1+0x758], R218 ;  /* 0x000758da01007387 */ /* 0x000fe20000100800 */
[----:B0-----:R-:W-:-:S03]  /*dc00*/  IADD3 R6, P1, R35, R0, RZ ;  /* 0x0000000023067210 */ /* 0x001fc60007f3e0ff */
        /* <DEDUP_REMOVED lines=10> */
[----:B------:R-:W-:-:S02]  /*dcb0*/  IMAD.X R7, R33, 0x1, R2, P1 ;  /* 0x0000000121077824 */ /* 0x000fc400008e0602 */
[----:B------:R-:W3:Y:S04]  /*dcc0*/  LDL R33, [R1+0x498] ;  /* 0x0004980001217983 */ /* 0x000ee80000100800 */
[----:B------:R4:W3:Y:S04]  /*dcd0*/  @!P0 LDG.E.U16 R22, desc[UR38][R6.64] ;  /* 0x0000002606168981 */ /* 0x0008e8000c1e1500 */
[----:B------:R0:W-:Y:S02]  /*dce0*/  STS.U16 [R3+UR36+0x3400], R21 ;  /* 0x0034001503007988 */ /* 0x0001e40008000424 */
[----:B0-----:R-:W-:-:S02]  /*dcf0*/  PRMT R21, RZ, 0x7610, R21 ;  /* 0x00007610ff157816 */ /* 0x001fc40000000015 */
[-C--:B----4-:R-:W-:Y:S02]  /*dd00*/  IADD3 R6, P1, R32, R0.reuse, RZ ;  /* 0x0000000020067210 */ /* 0x090fe40007f3e0ff */
[----:B------:R-:W4:Y:S03]  /*dd10*/  LDL R32, [R1+0x36c] ;  /* 0x00036c0001207983 */ /* 0x000f260000100800 */
[----:B------:R-:W-:Y:S01]  /*dd20*/  IMAD.X R7, R216, 0x1, R2, P1 ;  /* 0x00000001d8077824 */ /* 0x000fe200008e0602 */
[----:B------:R-:W-:Y:S04]  /*dd30*/  STL [R1+0x76c], R216 ;  /* 0x00076cd801007387 */ /* 0x000fe80000100800 */
[----:B------:R0:W4:Y:S02]  /*dd40*/  @!P0 LDG.E.U16 R21, desc[UR38][R6.64] ;  /* 0x0000002606158981 */ /* 0x000124000c1e1500 */
[----:B0-----:R-:W-:-:S02]  /*dd50*/  IADD3 R6, P1, R31, R0, RZ ;  /* 0x000000001f067210 */ /* 0x001fc40007f3e0ff */
[----:B------:R-:W4:Y:S04]  /*dd60*/  LDL R31, [R1+0x218] ;  /* 0x00021800011f7983 */ /* 0x000f280000100800 */
[----:B------:R0:W-:Y:S01]  /*dd70*/  STS.U16 [R3+UR36+0x3800], R20 ;  /* 0x0038001403007988 */ /* 0x0001e20008000424 */
[----:B------:R-:W-:-:S03]  /*dd80*/  IMAD.X R7, R30, 0x1, R2, P1 ;  /* 0x000000011e077824 */ /* 0x000fc600008e0602 */
[----:B------:R-:W4:Y:S01]  /*dd90*/  LDL R30, [R1+0x360] ;  /* 0x00036000011e7983 */ /* 0x000f220000100800 */
[----:B0-----:R-:W-:-:S06]  /*dda0*/  PRMT R20, RZ, 0x7610, R20 ;  /* 0x00007610ff147816 */ /* 0x001fcc0000000014 */
[----:B------:R2:W4:Y:S02]  /*ddb0*/  @!P0 LDG.E.U16 R20, desc[UR38][R6.64] ;  /* 0x0000002606148981 */ /* 0x000524000c1e1500 */
[----:B--2---:R-:W-:Y:S02]  /*ddc0*/  IADD3 R6, P1, R27, R0, RZ ;  /* 0x000000001b067210 */ /* 0x004fe40007f3e0ff */
[----:B------:R-:W2:Y:S04]  /*ddd0*/  LDL R27, [R1+0x214] ;  /* 0x00021400011b7983 */ /* 0x000ea80000100800 */
[----:B------:R0:W-:Y:S01]  /*dde0*/  STS.U16 [R3+UR36+0x3c00], R19 ;  /* 0x003c001303007988 */ /* 0x0001e20008000424 */
[----:B------:R-:W-:-:S03]  /*ddf0*/  IMAD.X R7, R29, 0x1, R2, P1 ;  /* 0x000000011d077824 */ /* 0x000fc600008e0602 */
[----:B------:R-:W2:Y:S01]  /*de00*/  LDL R29, [R1+0x35c] ;  /* 0x00035c00011d7983 */ /* 0x000ea20000100800 */
[----:B0-----:R-:W-:-:S06]  /*de10*/  PRMT R19, RZ, 0x7610, R19 ;  /* 0x00007610ff137816 */ /* 0x001fcc0000000013 */
[----:B------:R3:W2:Y:S04]  /*de20*/  @!P0 LDG.E.U16 R19, desc[UR38][R6.64] ;  /* 0x0000002606138981 */ /* 0x0006a8000c1e1500 */
[----:B------:R0:W-:Y:S01]  /*de30*/  STS.U16 [R3+UR36+0x4800], R16 ;  /* 0x0048001003007988 */ /* 0x0001e20008000424 */
[----:B---3--:R-:W-:-:S03]  /*de40*/  IADD3 R6, P1, R28, R0, RZ ;  /* 0x000000001c067210 */ /* 0x008fc60007f3e0ff */
[----:B------:R-:W3:Y:S04]  /*de50*/  LDL R28, [R1+0x208] ;  /* 0x00020800011c7983 */ /* 0x000ee80000100800 */
[----:B------:R-:W-:Y:S01]  /*de60*/  STL [R1+0x780], R214 ;  /* 0x000780d601007387 */ /* 0x000fe20000100800 */
[----:B0-----:R-:W-:-:S03]  /*de70*/  PRMT R16, RZ, 0x7610, R16 ;  /* 0x00007610ff107816 */ /* 0x001fc60000000010 */
[----:B------:R-:W3:Y:S01]  /*de80*/  LDL.LU R203, [R1+0x490] ;  /* 0x0004900001cb7983 */ /* 0x000ee20000300800 */
[----:B------:R-:W-:-:S05]  /*de90*/  IMAD.X R7, R214, 0x1, R2, P1 ;  /* 0x00000001d6077824 */ /* 0x000fca00008e0602 */
[----:B------:R0:W3:Y:S04]  /*dea0*/  @!P0 LDG.E.U16 R16, desc[UR38][R6.64] ;  /* 0x0000002606108981 */ /* 0x0000e8000c1e1500 */
[----:B------:R1:W-:Y:S01]  /*deb0*/  STS.U16 [R3+UR36+0x5000], R14 ;  /* 0x0050000e03007988 */ /* 0x0003e20008000424 */
[----:B0-----:R-:W-:Y:S02]  /*dec0*/  IADD3 R6, P1, R35, R0, RZ ;  /* 0x0000000023067210 */ /* 0x001fe40007f3e0ff */
[----:B-1----:R-:W-:-:S03]  /*ded0*/  PRMT R14, RZ, 0x7610, R14 ;  /* 0x00007610ff0e7816 */ /* 0x002fc6000000000e */
[----:B------:R-:W-:Y:S01]  /*dee0*/  IMAD.X R7, R34, 0x1, R2, P1 ;  /* 0x0000000122077824 */ /* 0x000fe200008e0602 */
[----:B------:R0:W-:Y:S04]  /*def0*/  STS.U16 [R3+UR36+0x5400], R13 ;  /* 0x0054000d03007988 */ /* 0x0001e80008000424 */
[----:B------:R1:W3:Y:S01]  /*df00*/  @!P0 LDG.E.U16 R14, desc[UR38][R6.64] ;  /* 0x00000026060e8981 */ /* 0x0002e2000c1e1500 */
[----:B0-----:R-:W-:Y:S02]  /*df10*/  PRMT R13, RZ, 0x7610, R13 ;  /* 0x00007610ff0d7816 */ /* 0x001fe4000000000d */
[----:B-1----:R-:W-:-:S05]  /*df20*/  IADD3 R6, P1, R33, R0, RZ ;  /* 0x0000000021067210 */ /* 0x002fca0007f3e0ff */
[----:B----4-:R-:W-:Y:S01]  /*df30*/  IMAD.X R7, R32, 0x1, R2, P1 ;  /* 0x0000000120077824 */ /* 0x010fe200008e0602 */
[----:B------:R0:W-:Y:S04]  /*df40*/  STS.U16 [R3+UR36+0x5800], R11 ;  /* 0x0058000b03007988 */ /* 0x0001e80008000424 */
[----:B------:R1:W4:Y:S01]  /*df50*/  @!P0 LDG.E.U16 R13, desc[UR38][R6.64] ;  /* 0x00000026060d8981 */ /* 0x000322000c1e1500 */
[----:B0-----:R-:W-:Y:S02]  /*df60*/  PRMT R11, RZ, 0x7610, R11 ;  /* 0x00007610ff0b7816 */ /* 0x001fe4000000000b */
[----:B-1----:R-:W-:-:S05]  /*df70*/  IADD3 R6, P1, R31, R0, RZ ;  /* 0x000000001f067210 */ /* 0x002fca0007f3e0ff */
[----:B------:R-:W-:-:S05]  /*df80*/  IMAD.X R7, R212, 0x1, R2, P1 ;  /* 0x00000001d4077824 */ /* 0x000fca00008e0602 */
[----:B------:R0:W4:Y:S04]  /*df90*/  @!P0 LDG.E.U16 R11, desc[UR38][R6.64] ;  /* 0x00000026060b8981 */ /* 0x000128000c1e1500 */
[----:B------:R-:W-:Y:S01]  /*dfa0*/  STL [R1+0x794], R212 ;  /* 0x000794d401007387 */ /* 0x000fe20000100800 */
[----:B0-----:R-:W-:-:S05]  /*dfb0*/  IADD3 R6, P1, R30, R0, RZ ;  /* 0x000000001e067210 */ /* 0x001fca0007f3e0ff */
[----:B--2---:R-:W-:Y:S02]  /*dfc0*/  IMAD.X R7, R27, 0x1, R2, P1 ;  /* 0x000000011b077824 */ /* 0x004fe400008e0602 */
[----:B------:R-:W2:Y:S04]  /*dfd0*/  LDL R27, [R1+0x478] ;  /* 0x00047800011b7983 */ /* 0x000ea80000100800 */
[----:B------:R0:W-:Y:S02]  /*dfe0*/  STS.U16 [R3+UR36+0x5c00], R10 ;  /* 0x005c000a03007988 */ /* 0x0001e40008000424 */
[----:B0-----:R-:W-:Y:S02]  /*dff0*/  PRMT R10, RZ, 0x7610, R10 ;  /* 0x00007610ff0a7816 */ /* 0x001fe4000000000a */
[----:B------:R0:W-:Y:S04]  /*e000*/  STS.U16 [R3+UR36+0x6000], R9 ;  /* 0x0060000903007988 */ /* 0x0001e80008000424 */
[----:B------:R3:W4:Y:S01]  /*e010*/  @!P0 LDG.E.U16 R10, desc[UR38][R6.64] ;  /* 0x00000026060a8981 */ /* 0x000722000c1e1500 */
[----:B0-----:R-:W-:-:S02]  /*e020*/  PRMT R9, RZ, 0x7610, R9 ;  /* 0x00007610ff097816 */ /* 0x001fc40000000009 */
[----:B---3--:R-:W-:-:S05]  /*e030*/  IADD3 R6, P1, R203, R0, RZ ;  /* 0x00000000cb067210 */ /* 0x008fca0007f3e0ff */
[----:B------:R-:W-:Y:S01]  /*e040*/  IMAD.X R7, R29, 0x1, R2, P1 ;  /* 0x000000011d077824 */ /* 0x000fe200008e0602 */
[----:B------:R0:W-:Y:S04]  /*e050*/  STS.U16 [R3+UR36+0x6400], R8 ;  /* 0x0064000803007988 */ /* 0x0001e80008000424 */
[----:B------:R1:W3:Y:S01]  /*e060*/  @!P0 LDG.E.U16 R9, desc[UR38][R6.64] ;  /* 0x0000002606098981 */ /* 0x0002e2000c1e1500 */
[----:B0-----:R-:W-:Y:S02]  /*e070*/  PRMT R8, RZ, 0x7610, R8 ;  /* 0x00007610ff087816 */ /* 0x001fe40000000008 */
[----:B-1----:R-:W-:-:S05]  /*e080*/  IADD3 R6, P1, R28, R0, RZ ;  /* 0x000000001c067210 */ /* 0x002fca0007f3e0ff */
[----:B------:R-:W-:Y:S01]  /*e090*/  IMAD.X R7, R210, 0x1, R2, P1 ;  /* 0x00000001d2077824 */ /* 0x000fe200008e0602 */
[----:B------:R0:W-:Y:S04]  /*e0a0*/  STS.U16 [R3+UR36+0x4c00], R15 ;  /* 0x004c000f03007988 */ /* 0x0001e80008000424 */
[----:B------:R1:W3:Y:S01]  /*e0b0*/  @!P0 LDG.E.U16 R8, desc[UR38][R6.64] ;  /* 0x0000002606088981 */ /* 0x0002e2000c1e1500 */
[----:B0-----:R-:W-:Y:S02]  /*e0c0*/  PRMT R15, RZ, 0x7610, R15 ;  /* 0x00007610ff0f7816 */ /* 0x001fe4000000000f */
[----:B-1----:R-:W-:-:S05]  /*e0d0*/  IADD3 R6, P1, R206, R0, RZ ;  /* 0x00000000ce067210 */ /* 0x002fca0007f3e0ff */
[----:B------:R-:W-:Y:S01]  /*e0e0*/  IMAD.X R7, R5, 0x1, R2, P1 ;  /* 0x0000000105077824 */ /* 0x000fe200008e0602 */
[----:B------:R0:W-:Y:S04]  /*e0f0*/  STS.U16 [R3+UR36+0x4400], R17 ;  /* 0x0044001103007988 */ /* 0x0001e80008000424 */
[----:B------:R1:W3:Y:S04]  /*e100*/  @!P0 LDG.E.U16 R15, desc[UR38][R6.64] ;  /* 0x00000026060f8981 */ /* 0x0002e8000c1e1500 */
[----:B------:R-:W-:Y:S01]  /*e110*/  STL [R1+0x7a8], R210 ;  /* 0x0007a8d201007387 */ /* 0x000fe20000100800 */
[----:B0-----:R-:W-:-:S02]  /*e120*/  PRMT R17, RZ, 0x7610, R17 ;  /* 0x00007610ff117816 */ /* 0x001fc40000000011 */
[----:B-1----:R-:W-:Y:S01]  /*e130*/  IADD3 R6, P1, R195, R0, RZ ;  /* 0x00000000c3067210 */ /* 0x002fe20007f3e0ff */
[----:B------:R0:W-:Y:S04]  /*e140*/  STL [R1+0x650], R206 ;  /* 0x000650ce01007387 */ /* 0x0001e80000100800 */
[----:B------:R-:W-:-:S05]  /*e150*/  IMAD.X R7, R12, 0x1, R2, P1 ;  /* 0x000000010c077824 */ /* 0x000fca00008e0602 */
[----:B------:R1:W3:Y:S04]  /*e160*/  @!P0 LDG.E.U16 R17, desc[UR38][R6.64] ;  /* 0x0000002606118981 */ /* 0x0002e8000c1e1500 */
[----:B0-----:R-:W4:Y:S04]  /*e170*/  LDL.LU R206, [R1+0x46c] ;  /* 0x00046c0001ce7983 */ /* 0x001f280000300800 */
[----:B------:R0:W-:Y:S01]  /*e180*/  STL [R1+0x654], R5 ;  /* 0x0006540501007387 */ /* 0x0001e20000100800 */
[----:B-1----:R-:W-:-:S03]  /*e190*/  IADD3 R6, P1, R251, R0, RZ ;  /* 0x00000000fb067210 */ /* 0x002fc60007f3e0ff */
[----:B0-----:R-:W3:Y:S04]  /*e1a0*/  LDL.LU R5, [R1+0x330] ;  /* 0x0003300001057983 */ /* 0x001ee80000300800 */
[----:B------:R0:W-:Y:S04]  /*e1b0*/  STL [R1+0x65c], R195 ;  /* 0x00065cc301007387 */ /* 0x0001e80000100800 */
[----:B0-----:R-:W3:Y:S04]  /*e1c0*/  LDL.LU R195, [R1+0x518] ;  /* 0x0005180001c37983 */ /* 0x001ee80000300800 */
[----:B------:R-:W-:Y:S04]  /*e1d0*/  STL [R1+0x660], R12 ;  /* 0x0006600c01007387 */ /* 0x000fe80000100800 */
[----:B------:R0:W-:Y:S01]  /*e1e0*/  STL [R1+0x664], R251 ;  /* 0x000664fb01007387 */ /* 0x0001e20000100800 */
[----:B--2---:R-:W-:-:S03]  /*e1f0*/  IMAD.X R7, R27, 0x1, R2, P1 ;  /* 0x000000011b077824 */ /* 0x004fc600008e0602 */
[----:B------:R-:W2:Y:S04]  /*e200*/  LDL R27, [R1+0x510] ;  /* 0x00051000011b7983 */ /* 0x000ea80000100800 */
[----:B------:R-:W2:Y:S04]  /*e210*/  LDL.LU R245, [R1+0x310] ;  /* 0x0003100001f57983 */ /* 0x000ea80000300800 */
[----:B------:R-:W2:Y:S04]  /*e220*/  LDL.LU R247, [R1+0x320] ;  /* 0x0003200001f77983 */ /* 0x000ea80000300800 */
[----:B0-----:R-:W2:Y:S04]  /*e230*/  LDL.LU R251, [R1+0x45c] ;  /* 0x00045c0001fb7983 */ /* 0x001ea80000300800 */
[----:B------:R-:W2:Y:S04]  /*e240*/  LDL.LU R12, [R1+0x468] ;  /* 0x00046800010c7983 */ /* 0x000ea80000300800 */
[----:B------:R-:W2:Y:S04]  /*e250*/  LDL.LU R249, [R1+0x324] ;  /* 0x0003240001f97983 */ /* 0x000ea80000300800 */
[----:B------:R0:W-:Y:S02]  /*e260*/  STS.U16 [R3+UR36+0x4000], R18 ;  /* 0x0040001203007988 */ /* 0x0001e40008000424 */
[----:B0-----:R-:W-:-:S06]  /*e270*/  PRMT R18, RZ, 0x7610, R18 ;  /* 0x00007610ff127816 */ /* 0x001fcc0000000012 */
[----:B------:R0:W2:Y:S01]  /*e280*/  @!P0 LDG.E.U16 R18, desc[UR38][R6.64] ;  /* 0x0000002606128981 */ /* 0x0000a2000c1e1500 */
[----:B------:R-:W-:Y:S02]  /*e290*/  PRMT R191, RZ, 0x7610, R191 ;  /* 0x00007610ffbf7816 */ /* 0x000fe400000000bf */
[----:B0-----:R-:W-:-:S05]  /*e2a0*/  IADD3 R6, P1, R4, R0, RZ ;  /* 0x0000000004067210 */ /* 0x001fca0007f3e0ff */
[----:B------:R-:W-:-:S05]  /*e2b0*/  IMAD.X R7, R250, 0x1, R2, P1 ;  /* 0x00000001fa077824 */ /* 0x000fca00008e0602 */
[----:B------:R4:W2:Y:S01]  /*e2c0*/  @!P0 LDG.E.U16 R191, desc[UR38][R6.64] ;  /* 0x0000002606bf8981 */ /* 0x0008a2000c1e1500 */
[----:B------:R-:W-:-:S03]  /*e2d0*/  PRMT R190, RZ, 0x7610, R190 ;  /* 0x00007610ffbe7816 */ /* 0x000fc600000000be */
[----:B------:R0:W-:Y:S02]  /*e2e0*/  STS.U16 [R3+UR36+0x6c00], R157 ;  /* 0x006c009d03007988 */ /* 0x0001e40008000424 */
[----:B0-----:R-:W-:Y:S02]  /*e2f0*/  PRMT R157, RZ, 0x7610, R157 ;  /* 0x00007610ff9d7816 */ /* 0x001fe4000000009d */
[----:B------:R0:W-:Y:S01]  /*e300*/  STL [R1+0x66c], R4 ;  /* 0x00066c0401007387 */ /* 0x0001e20000100800 */
[----:B------:R-:W-:-:S03]  /*e310*/  PRMT R189, RZ, 0x7610, R189 ;  /* 0x00007610ffbd7816 */ /* 0x000fc600000000bd */
[----:B0-----:R-:W2:Y:S01]  /*e320*/  LDL.LU R4, [R1+0x314] ;  /* 0x0003140001047983 */ /* 0x001ea20000300800 */
[----:B----4-:R-:W-:-:S05]  /*e330*/  IADD3 R6, P1, R206, R0, RZ ;  /* 0x00000000ce067210 */ /* 0x010fca0007f3e0ff */
[----:B---3--:R-:W-:-:S05]  /*e340*/  IMAD.X R7, R5, 0x1, R2, P1 ;  /* 0x0000000105077824 */ /* 0x008fca00008e0602 */
[----:B------:R0:W3:Y:S02]  /*e350*/  @!P0 LDG.E.U16 R190, desc[UR38][R6.64] ;  /* 0x0000002606be8981 */ /* 0x0000e4000c1e1500 */
[----:B0-----:R-:W-:Y:S02]  /*e360*/  IADD3 R6, P1, R195, R0, RZ ;  /* 0x00000000c3067210 */ /* 0x001fe40007f3e0ff */
[----:B------:R0:W-:Y:S04]  /*e370*/  STL [R1+0x670], R250 ;  /* 0x000670fa01007387 */ /* 0x0001e80000100800 */
[----:B0-----:R-:W4:Y:S01]  /*e380*/  LDL.LU R250, [R1+0x458] ;  /* 0x0004580001fa7983 */ /* 0x001f220000300800 */
[----:B------:R-:W-:-:S03]  /*e390*/  PRMT R188, RZ, 0x7610, R188 ;  /* 0x00007610ffbc7816 */ /* 0x000fc600000000bc */
[----:B------:R0:W-:Y:S04]  /*e3a0*/  STL [R1+0x674], R206 ;  /* 0x000674ce01007387 */ /* 0x0001e80000100800 */
[----:B0-----:R-:W3:Y:S04]  /*e3b0*/  LDL.LU R206, [R1+0x44c] ;  /* 0x00044c0001ce7983 */ /* 0x001ee80000300800 */
[----:B------:R-:W-:Y:S04]  /*e3c0*/  STL [R1+0x67c], R5 ;  /* 0x00067c0501007387 */ /* 0x000fe80000100800 */
[----:B------:R-:W-:Y:S01]  /*e3d0*/  STL [R1+0x680], R195 ;  /* 0x000680c301007387 */ /* 0x000fe20000100800 */
[----:B--2---:R-:W-:-:S05]  /*e3e0*/  IMAD.X R7, R12, 0x1, R2, P1 ;  /* 0x000000010c077824 */ /* 0x004fca00008e0602 */
[----:B------:R0:W2:Y:S02]  /*e3f0*/  @!P0 LDG.E.U16 R157, desc[UR38][R6.64] ;  /* 0x00000026069d8981 */ /* 0x0000a4000c1e1500 */
[----:B0-----:R-:W-:-:S05]  /*e400*/  IADD3 R6, P1, R249, R0, RZ ;  /* 0x00000000f9067210 */ /* 0x001fca0007f3e0ff */
[----:B------:R-:W-:-:S05]  /*e410*/  IMAD.X R7, R248, 0x1, R2, P1 ;  /* 0x00000001f8077824 */ /* 0x000fca00008e0602 */
[----:B------:R0:W2:Y:S02]  /*e420*/  @!P0 LDG.E.U16 R189, desc[UR38][R6.64] ;  /* 0x0000002606bd8981 */ /* 0x0000a4000c1e1500 */
[-C--:B0-----:R-:W-:Y:S02]  /*e430*/  IADD3 R6, P1, R251, R0.reuse, RZ ;  /* 0x00000000fb067210 */ /* 0x081fe40007f3e0ff */
[----:B------:R-:W-:Y:S03]  /*e440*/  STL [R1+0x684], R12 ;  /* 0x0006840c01007387 */ /* 0x000fe60000100800 */
[----:B------:R-:W-:Y:S01]  /*e450*/  IMAD.X R7, R247, 0x1, R2, P1 ;  /* 0x00000001f7077824 */ /* 0x000fe200008e0602 */
[----:B------:R-:W-:Y:S04]  /*e460*/  STL [R1+0x688], R249 ;  /* 0x000688f901007387 */ /* 0x000fe80000100800 */
[----:B------:R-:W-:Y:S04]  /*e470*/  STL [R1+0x68c], R248 ;  /* 0x00068cf801007387 */ /* 0x000fe80000100800 */
[----:B------:R-:W-:Y:S04]  /*e480*/  STL [R1+0x694], R251 ;  /* 0x000694fb01007387 */ /* 0x000fe80000100800 */
[----:B------:R0:W2:Y:S04]  /*e490*/  @!P0 LDG.E.U16 R188, desc[UR38][R6.64] ;  /* 0x0000002606bc8981 */ /* 0x0000a8000c1e1500 */
[----:B------:R1:W-:Y:S01]  /*e4a0*/  STL [R1+0x698], R247 ;  /* 0x000698f701007387 */ /* 0x0003e20000100800 */
[----:B0-----:R-:W-:-:S03]  /*e4b0*/  IADD3 R6, P1, R27, R0, RZ ;  /* 0x000000001b067210 */ /* 0x001fc60007f3e0ff */
[----:B------:R-:W2:Y:S04]  /*e4c0*/  LDL R27, [R1+0x42c] ;  /* 0x00042c00011b7983 */ /* 0x000ea80000100800 */
[----:B------:R-:W2:Y:S04]  /*e4d0*/  LDL.LU R241, [R1+0x2e4] ;  /* 0x0002e40001f17983 */ /* 0x000ea80000300800 */
[----:B-1----:R-:W2:Y:S04]  /*e4e0*/  LDL.LU R247, [R1+0x438] ;  /* 0x0004380001f77983 */ /* 0x002ea80000300800 */
[----:B------:R-:W2:Y:S04]  /*e4f0*/  LDL.LU R251, [R1+0x500] ;  /* 0x0005000001fb7983 */ /* 0x000ea80000300800 */
[----:B------:R-:W2:Y:S04]  /*e500*/  LDL.LU R243, [R1+0x2f4] ;  /* 0x0002f40001f37983 */ /* 0x000ea80000300800 */
[----:B------:R-:W2:Y:S04]  /*e510*/  LDL.LU R248, [R1+0x300] ;  /* 0x0003000001f87983 */ /* 0x000ea80000300800 */
[----:B------:R-:W2:Y:S04]  /*e520*/  LDL.LU R249, [R1+0x43c] ;  /* 0x00043c0001f97983 */ /* 0x000ea80000300800 */
[----:B------:R-:W2:Y:S04]  /*e530*/  LDL.LU R12, [R1+0x448] ;  /* 0x00044800010c7983 */ /* 0x000ea80000300800 */
[----:B------:R-:W2:Y:S04]  /*e540*/  LDL.LU R195, [R1+0x508] ;  /* 0x0005080001c37983 */ /* 0x000ea80000300800 */
[----:B------:R-:W2:Y:S01]  /*e550*/  LDL.LU R5, [R1+0x304] ;  /* 0x0003040001057983 */ /* 0x000ea20000300800 */
[----:B------:R-:W-:-:S02]  /*e560*/  PRMT R187, RZ, 0x7610, R187 ;  /* 0x00007610ffbb7816 */ /* 0x000fc400000000bb */
[----:B------:R-:W-:Y:S01]  /*e570*/  PRMT R186, RZ, 0x7610, R186 ;  /* 0x00007610ffba7816 */ /* 0x000fe200000000ba */
[----:B------:R0:W-:Y:S01]  /*e580*/  STS.U16 [R3+UR36+0x6800], R152 ;  /* 0x0068009803007988 */ /* 0x0001e20008000424 */
[----:B----4-:R-:W-:-:S05]  /*e590*/  IMAD.X R7, R250, 0x1, R2, P1 ;  /* 0x00000001fa077824 */ /* 0x010fca00008e0602 */
[----:B------:R1:W4:Y:S02]  /*e5a0*/  @!P0 LDG.E.U16 R187, desc[UR38][R6.64] ;  /* 0x0000002606bb8981 */ /* 0x000324000c1e1500 */
[----:B-1----:R-:W-:-:S05]  /*e5b0*/  IADD3 R6, P1, R4, R0, RZ ;  /* 0x0000000004067210 */ /* 0x002fca0007f3e0ff */
[----:B------:R-:W-:-:S05]  /*e5c0*/  IMAD.X R7, R246, 0x1, R2, P1 ;  /* 0x00000001f6077824 */ /* 0x000fca00008e0602 */
[----:B------:R3:W4:Y:S01]  /*e5d0*/  @!P0 LDG.E.U16 R186, desc[UR38][R6.64] ;  /* 0x0000002606ba8981 */ /* 0x000722000c1e1500 */
[----:B0-----:R-:W-:Y:S02]  /*e5e0*/  PRMT R152, RZ, 0x7610, R152 ;  /* 0x00007610ff987816 */ /* 0x001fe40000000098 */
[----:B---3--:R-:W-:-:S05]  /*e5f0*/  IADD3 R6, P1, R206, R0, RZ ;  /* 0x00000000ce067210 */ /* 0x008fca0007f3e0ff */
[----:B------:R-:W-:-:S05]  /*e600*/  IMAD.X R7, R245, 0x1, R2, P1 ;  /* 0x00000001f5077824 */ /* 0x000fca00008e0602 */
[----:B------:R2:W3:Y:S01]  /*e610*/  @!P0 LDG.E.U16 R152, desc[UR38][R6.64] ;  /* 0x0000002606988981 */ /* 0x0004e2000c1e1500 */
[----:B------:R-:W-:Y:S02]  /*e620*/  PRMT R185, RZ, 0x7610, R185 ;  /* 0x00007610ffb97816 */ /* 0x000fe400000000b9 */
[----:B------:R-:W-:Y:S02]  /*e630*/  PRMT R184, RZ, 0x7610, R184 ;  /* 0x00007610ffb87816 */ /* 0x000fe400000000b8 */
[----:B------:R-:W-:Y:S01]  /*e640*/  PRMT R183, RZ, 0x7610, R183 ;  /* 0x00007610ffb77816 */ /* 0x000fe200000000b7 */
[----:B------:R0:W-:Y:S04]  /*e650*/  STL [R1+0x69c], R250 ;  /* 0x00069cfa01007387 */ /* 0x0001e80000100800 */
[----:B------:R1:W-:Y:S04]  /*e660*/  STS.U16 [R3+UR36+0xf000], R182 ;  /* 0x00f000b603007988 */ /* 0x0003e80008000424 */
[----:B0-----:R-:W4:Y:S04]  /*e670*/  LDL.LU R250, [R1+0x2f0] ;  /* 0x0002f00001fa7983 */ /* 0x001f280000300800 */
[----:B------:R0:W-:Y:S01]  /*e680*/  STL [R1+0x6a4], R4 ;  /* 0x0006a40401007387 */ /* 0x0001e20000100800 */
[----:B-1----:R-:W-:-:S03]  /*e690*/  PRMT R182, RZ, 0x7610, R182 ;  /* 0x00007610ffb67816 */ /* 0x002fc600000000b6 */
[----:B0-----:R-:W3:Y:S04]  /*e6a0*/  LDL.LU R4, [R1+0x4f8] ;  /* 0x0004f80001047983 */ /* 0x001ee80000300800 */
[----:B------:R0:W-:Y:S04]  /*e6b0*/  STL [R1+0x6a8], R246 ;  /* 0x0006a8f601007387 */ /* 0x0001e80000100800 */
[----:B------:R1:W-:Y:S04]  /*e6c0*/  STS.U16 [R3+UR36+0xf400], R181 ;  /* 0x00f400b503007988 */ /* 0x0003e80008000424 */
[----:B0-----:R-:W3:Y:S04]  /*e6d0*/  LDL.LU R246, [R1+0x428] ;  /* 0x0004280001f67983 */ /* 0x001ee80000300800 */
[----:B------:R0:W-:Y:S01]  /*e6e0*/  STL [R1+0x6ac], R206 ;  /* 0x0006acce01007387 */ /* 0x0001e20000100800 */
[----:B-1----:R-:W-:-:S03]  /*e6f0*/  PRMT R181, RZ, 0x7610, R181 ;  /* 0x00007610ffb57816 */ /* 0x002fc600000000b5 */
[----:B0-----:R-:W3:Y:S04]  /*e700*/  LDL.LU R206, [R1+0x2dc] ;  /* 0x0002dc0001ce7983 */ /* 0x001ee80000300800 */
[----:B------:R-:W-:Y:S01]  /*e710*/  STL [R1+0x6b8], R245 ;  /* 0x0006b8f501007387 */ /* 0x000fe20000100800 */
[----:B--2---:R-:W-:-:S05]  /*e720*/  IADD3 R6, P1, R195, R0, RZ ;  /* 0x00000000c3067210 */ /* 0x004fca0007f3e0ff */
[----:B------:R-:W-:-:S05]  /*e730*/  IMAD.X R7, R12, 0x1, R2, P1 ;  /* 0x000000010c077824 */ /* 0x000fca00008e0602 */
[----:B------:R0:W2:Y:S02]  /*e740*/  @!P0 LDG.E.U16 R185, desc[UR38][R6.64] ;  /* 0x0000002606b98981 */ /* 0x0000a4000c1e1500 */
[----:B0-----:R-:W-:-:S05]  /*e750*/  IADD3 R6, P1, R5, R0, RZ ;  /* 0x0000000005067210 */ /* 0x001fca0007f3e0ff */
[----:B------:R-:W-:-:S05]  /*e760*/  IMAD.X R7, R244, 0x1, R2, P1 ;  /* 0x00000001f4077824 */ /* 0x000fca00008e0602 */
[----:B------:R0:W2:Y:S02]  /*e770*/  @!P0 LDG.E.U16 R184, desc[UR38][R6.64] ;  /* 0x0000002606b88981 */ /* 0x0000a4000c1e1500 */
[----:B0-----:R-:W-:-:S05]  /*e780*/  IADD3 R6, P1, R249, R0, RZ ;  /* 0x00000000f9067210 */ /* 0x001fca0007f3e0ff */
[----:B------:R-:W-:-:S05]  /*e790*/  IMAD.X R7, R248, 0x1, R2, P1 ;  /* 0x00000001f8077824 */ /* 0x000fca00008e0602 */
[----:B------:R0:W2:Y:S02]  /*e7a0*/  @!P0 LDG.E.U16 R183, desc[UR38][R6.64] ;  /* 0x0000002606b78981 */ /* 0x0000a4000c1e1500 */
[----:B0-----:R-:W-:-:S05]  /*e7b0*/  IADD3 R6, P1, R251, R0, RZ ;  /* 0x00000000fb067210 */ /* 0x001fca0007f3e0ff */
[----:B------:R-:W-:Y:S01]  /*e7c0*/  IMAD.X R7, R247, 0x1, R2, P1 ;  /* 0x00000001f7077824 */ /* 0x000fe200008e0602 */
[----:B------:R-:W-:Y:S04]  /*e7d0*/  STL [R1+0x6bc], R195 ;  /* 0x0006bcc301007387 */ /* 0x000fe80000100800 */
[----:B------:R0:W2:Y:S04]  /*e7e0*/  @!P0 LDG.E.U16 R182, desc[UR38][R6.64] ;  /* 0x0000002606b68981 */ /* 0x0000a8000c1e1500 */
[----:B------:R-:W-:Y:S01]  /*e7f0*/  STL [R1+0x6c0], R12 ;  /* 0x0006c00c01007387 */ /* 0x000fe20000100800 */
[----:B0-----:R-:W-:-:S03]  /*e800*/  IADD3 R6, P1, R243, R0, RZ ;  /* 0x00000000f3067210 */ /* 0x001fc60007f3e0ff */
[----:B------:R-:W-:Y:S04]  /*e810*/  STL [R1+0x6c8], R5 ;  /* 0x0006c80501007387 */ /* 0x000fe80000100800 */
[----:B------:R-:W-:Y:S01]  /*e820*/  STL [R1+0x6cc], R244 ;  /* 0x0006ccf401007387 */ /* 0x000fe20000100800 */
[----:B------:R-:W-:-:S03]  /*e830*/  IMAD.X R7, R242, 0x1, R2, P1 ;  /* 0x00000001f2077824 */ /* 0x000fc600008e0602 */
[----:B------:R-:W-:Y:S04]  /*e840*/  STL [R1+0x6d0], R249 ;  /* 0x0006d0f901007387 */ /* 0x000fe80000100800 */
[----:B------:R-:W-:Y:S04]  /*e850*/  STL [R1+0x6d8], R248 ;  /* 0x0006d8f801007387 */ /* 0x000fe80000100800 */
[----:B------:R-:W-:Y:S04]  /*e860*/  STL [R1+0x6dc], R251 ;  /* 0x0006dcfb01007387 */ /* 0x000fe80000100800 */
[----:B------:R-:W-:Y:S04]  /*e870*/  STL [R1+0x6e0], R247 ;  /* 0x0006e0f701007387 */ /* 0x000fe80000100800 */
[----:B------:R-:W-:Y:S04]  /*e880*/  STL [R1+0x6e4], R243 ;  /* 0x0006e4f301007387 */ /* 0x000fe80000100800 */
[----:B------:R0:W2:Y:S04]  /*e890*/  @!P0 LDG.E.U16 R181, desc[UR38][R6.64] ;  /* 0x0000002606b58981 */ /* 0x0000a8000c1e1500 */
[----:B------:R1:W-:Y:S01]  /*e8a0*/  STL [R1+0x6ec], R242 ;  /* 0x0006ecf201007387 */ /* 0x0003e20000100800 */
[----:B0-----:R-:W-:-:S03]  /*e8b0*/  IADD3 R6, P1, R27, R0, RZ ;  /* 0x000000001b067210 */ /* 0x001fc60007f3e0ff */
[----:B------:R-:W2:Y:S04]  /*e8c0*/  LDL R27, [R1+0x4dc] ;  /* 0x0004dc00011b7983 */ /* 0x000ea80000100800 */
[----:B-1----:R-:W2:Y:S04]  /*e8d0*/  LDL.LU R242, [R1+0x2a0] ;  /* 0x0002a00001f27983 */ /* 0x002ea80000300800 */
[----:B------:R-:W2:Y:S04]  /*e8e0*/  LDL.LU R231, [R1+0x2ac] ;  /* 0x0002ac0001e77983 */ /* 0x000ea80000300800 */
        /* <DEDUP_REMOVED lines=13> */
[----:B------:R-:W2:Y:S01]  /*e9c0*/  LDL.LU R239, [R1+0x2d0] ;  /* 0x0002d00001ef7983 */ /* 0x000ea20000300800 */
[----:B----4-:R-:W-:-:S03]  /*e9d0*/  IMAD.X R7, R250, 0x1, R2, P1 ;  /* 0x00000001fa077824 */ /* 0x010fc600008e0602 */
[----:B------:R0:W-:Y:S02]  /*e9e0*/  STS.U16 [R3+UR36+0xf800], R180 ;  /* 0x00f800b403007988 */ /* 0x0001e40008000424 */
[----:B0-----:R-:W-:Y:S02]  /*e9f0*/  PRMT R180, RZ, 0x7610, R180 ;  /* 0x00007610ffb47816 */ /* 0x001fe400000000b4 */
[----:B------:R0:W-:Y:S04]  /*ea00*/  STS.U16 [R3+UR36+0xfc00], R179 ;  /* 0x00fc00b303007988 */ /* 0x0001e80008000424 */
[----:B------:R3:W4:Y:S01]  /*ea10*/  @!P0 LDG.E.U16 R180, desc[UR38][R6.64] ;  /* 0x0000002606b48981 */ /* 0x000722000c1e1500 */
[----:B0-----:R-:W-:Y:S02]  /*ea20*/  PRMT R179, RZ, 0x7610, R179 ;  /* 0x00007610ffb37816 */ /* 0x001fe400000000b3 */
[----:B---3--:R-:W-:-:S05]  /*ea30*/  IADD3 R6, P1, R4, R0, RZ ;  /* 0x0000000004067210 */ /* 0x008fca0007f3e0ff */
[----:B------:R-:W-:-:S05]  /*ea40*/  IMAD.X R7, R246, 0x1, R2, P1 ;  /* 0x00000001f6077824 */ /* 0x000fca00008e0602 */
[----:B------:R0:W3:Y:S01]  /*ea50*/  @!P0 LDG.E.U16 R179, desc[UR38][R6.64] ;  /* 0x0000002606b38981 */ /* 0x0000e2000c1e1500 */
[----:B------:R-:W-:Y:S02]  /*ea60*/  PRMT R178, RZ, 0x7610, R178 ;  /* 0x00007610ffb27816 */ /* 0x000fe400000000b2 */
[----:B0-----:R-:W-:-:S05]  /*ea70*/  IADD3 R6, P1, R241, R0, RZ ;  /* 0x00000000f1067210 */ /* 0x001fca0007f3e0ff */
[----:B------:R-:W-:-:S05]  /*ea80*/  IMAD.X R7, R240, 0x1, R2, P1 ;  /* 0x00000001f0077824 */ /* 0x000fca00008e0602 */
[----:B------:R0:W3:Y:S01]  /*ea90*/  @!P0 LDG.E.U16 R178, desc[UR38][R6.64] ;  /* 0x0000002606b28981 */ /* 0x0000e2000c1e1500 */
[----:B------:R-:W-:Y:S02]  /*eaa0*/  PRMT R177, RZ, 0x7610, R177 ;  /* 0x00007610ffb17816 */ /* 0x000fe400000000b1 */
[----:B0-----:R-:W-:-:S05]  /*eab0*/  IADD3 R6, P1, R206, R0, RZ ;  /* 0x00000000ce067210 */ /* 0x001fca0007f3e0ff */
[----:B------:R-:W-:-:S05]  /*eac0*/  IMAD.X R7, R238, 0x1, R2, P1 ;  /* 0x00000001ee077824 */ /* 0x000fca00008e0602 */
[----:B------:R2:W3:Y:S01]  /*ead0*/  @!P0 LDG.E.U16 R177, desc[UR38][R6.64] ;  /* 0x0000002606b18981 */ /* 0x0004e2000c1e1500 */
[----:B------:R-:W-:Y:S02]  /*eae0*/  PRMT R176, RZ, 0x7610, R176 ;  /* 0x00007610ffb07816 */ /* 0x000fe400000000b0 */
[----:B------:R-:W-:Y:S02]  /*eaf0*/  PRMT R175, RZ, 0x7610, R175 ;  /* 0x00007610ffaf7816 */ /* 0x000fe400000000af */
[----:B------:R-:W-:Y:S01]  /*eb00*/  PRMT R174, RZ, 0x7610, R174 ;  /* 0x00007610ffae7816 */ /* 0x000fe200000000ae */
[----:B------:R0:W-:Y:S02]  /*eb10*/  STS.U16 [R3+UR36+0x7800], R173 ;  /* 0x007800ad03007988 */ /* 0x0001e40008000424 */
[----:B0-----:R-:W-:Y:S02]  /*eb20*/  PRMT R173, RZ, 0x7610, R173 ;  /* 0x00007610ffad7816 */ /* 0x001fe400000000ad */
[----:B------:R0:W-:Y:S02]  /*eb30*/  STS.U16 [R3+UR36+0x7c00], R172 ;  /* 0x007c00ac03007988 */ /* 0x0001e40008000424 */
[----:B0-----:R-:W-:-:S02]  /*eb40*/  PRMT R172, RZ, 0x7610, R172 ;  /* 0x00007610ffac7816 */ /* 0x001fc400000000ac */
[----:B------:R0:W-:Y:S02]  /*eb50*/  STS.U16 [R3+UR36+0x8000], R171 ;  /* 0x008000ab03007988 */ /* 0x0001e40008000424 */
[----:B0-----:R-:W-:Y:S02]  /*eb60*/  PRMT R171, RZ, 0x7610, R171 ;  /* 0x00007610ffab7816 */ /* 0x001fe400000000ab */
[----:B------:R0:W-:Y:S04]  /*eb70*/  STS.U16 [R3+UR36+0x8400], R170 ;  /* 0x008400aa03007988 */ /* 0x0001e80008000424 */
[----:B------:R1:W-:Y:S01]  /*eb80*/  STL [R1+0x6f0], R250 ;  /* 0x0006f0fa01007387 */ /* 0x0003e20000100800 */
[----:B0-----:R-:W-:-:S03]  /*eb90*/  PRMT R170, RZ, 0x7610, R170 ;  /* 0x00007610ffaa7816 */ /* 0x001fc600000000aa */
[----:B-1----:R-:W4:Y:S04]  /*eba0*/  LDL.LU R250, [R1+0x3f0] ;  /* 0x0003f00001fa7983 */ /* 0x002f280000300800 */
[----:B------:R0:W-:Y:S04]  /*ebb0*/  STL [R1+0x6f4], R4 ;  /* 0x0006f40401007387 */ /* 0x0001e80000100800 */
[----:B------:R1:W-:Y:S04]  /*ebc0*/  STS.U16 [R3+UR36+0x8800], R169 ;  /* 0x008800a903007988 */ /* 0x0003e80008000424 */
[----:B0-----:R-:W3:Y:S04]  /*ebd0*/  LDL.LU R4, [R1+0x3e4] ;  /* 0x0003e40001047983 */ /* 0x001ee80000300800 */
[----:B------:R0:W-:Y:S01]  /*ebe0*/  STL [R1+0x6f8], R246 ;  /* 0x0006f8f601007387 */ /* 0x0001e20000100800 */
[----:B-1----:R-:W-:-:S03]  /*ebf0*/  PRMT R169, RZ, 0x7610, R169 ;  /* 0x00007610ffa97816 */ /* 0x002fc600000000a9 */
[----:B0-----:R-:W3:Y:S04]  /*ec00*/  LDL.LU R246, [R1+0x29c] ;  /* 0x00029c0001f67983 */ /* 0x001ee80000300800 */
[----:B------:R-:W-:Y:S04]  /*ec10*/  STL [R1+0x700], R241 ;  /* 0x000700f101007387 */ /* 0x000fe80000100800 */
[----:B------:R-:W-:Y:S04]  /*ec20*/  STL [R1+0x704], R240 ;  /* 0x000704f001007387 */ /* 0x000fe80000100800 */
[----:B------:R-:W-:Y:S04]  /*ec30*/  STL [R1+0x708], R206 ;  /* 0x000708ce01007387 */ /* 0x000fe80000100800 */
[----:B------:R-:W-:Y:S04]  /*ec40*/  STL [R1+0x70c], R238 ;  /* 0x00070cee01007387 */ /* 0x000fe80000100800 */
[----:B------:R0:W-:Y:S02]  /*ec50*/  STS.U16 [R3+UR36+0x8c00], R168 ;  /* 0x008c00a803007988 */ /* 0x0001e40008000424 */
[----:B0-----:R-:W-:-:S02]  /*ec60*/  PRMT R168, RZ, 0x7610, R168 ;  /* 0x00007610ffa87816 */ /* 0x001fc400000000a8 */
        /* <DEDUP_REMOVED lines=20> */
[----:B------:R0:W2:Y:S04]  /*edb0*/  @!P0 LDG.E.U16 R170, desc[UR38][R6.64] ;  /* 0x0000002606aa8981 */ /* 0x0000a8000c1e1500 */
[----:B------:R-:W-:Y:S01]  /*edc0*/  STL [R1+0x714], R237 ;  /* 0x000714ed01007387 */ /* 0x000fe20000100800 */
[----:B0-----:R-:W-:-:S03]  /*edd0*/  IADD3 R6, P1, R248, R0, RZ ;  /* 0x00000000f8067210 */ /* 0x001fc60007f3e0ff */
[----:B------:R-:W-:Y:S02]  /*ede0*/  STL [R1+0x718], R245 ;  /* 0x000718f501007387 */ /* 0x000fe40000100800 */
[----:B------:R-:W-:Y:S02]  /*edf0*/  IMAD.X R7, R232, 0x1, R2, P1 ;  /* 0x00000001e8077824 */ /* 0x000fe400008e0602 */
[----:B------:R-:W-:Y:S04]  /*ee00*/  STL [R1+0x71c], R239 ;  /* 0x00071cef01007387 */ /* 0x000fe80000100800 */
[----:B------:R-:W-:Y:S04]  /*ee10*/  STL [R1+0x720], R236 ;  /* 0x000720ec01007387 */ /* 0x000fe80000100800 */
[----:B------:R-:W-:Y:S04]  /*ee20*/  STL [R1+0x728], R195 ;  /* 0x000728c301007387 */ /* 0x000fe80000100800 */
[----:B------:R-:W-:Y:S04]  /*ee30*/  STL [R1+0x72c], R12 ;  /* 0x00072c0c01007387 */ /* 0x000fe80000100800 */
[----:B------:R0:W2:Y:S04]  /*ee40*/  @!P0 LDG.E.U16 R169, desc[UR38][R6.64] ;  /* 0x0000002606a98981 */ /* 0x0000a8000c1e1500 */
[----:B------:R-:W-:Y:S04]  /*ee50*/  STL [R1+0x730], R5 ;  /* 0x0007300501007387 */ /* 0x000fe80000100800 */
        /* <DEDUP_REMOVED lines=51> */
[----:B-1----:R-:W-:-:S05]  /*f190*/  IADD3 R6, P1, R242, R0, RZ ;  /* 0x00000000f2067210 */ /* 0x002fca0007f3e0ff */
[----:B------:R-:W-:Y:S01]  /*f1a0*/  IMAD.X R7, R230, 0x1, R2, P1 ;  /* 0x00000001e6077824 */ /* 0x000fe200008e0602 */
[----:B------:R0:W-:Y:S04]  /*f1b0*/  STS.U16 [R3+UR36+0x9000], R165 ;  /* 0x009000a503007988 */ /* 0x0001e80008000424 */
[----:B------:R3:W4:Y:S01]  /*f1c0*/  @!P0 LDG.E.U16 R166, desc[UR38][R6.64] ;  /* 0x0000002606a68981 */ /* 0x000722000c1e1500 */
[----:B0-----:R-:W-:Y:S02]  /*f1d0*/  PRMT R165, RZ, 0x7610, R165 ;  /* 0x00007610ffa57816 */ /* 0x001fe400000000a5 */
[----:B---3--:R-:W-:-:S05]  /*f1e0*/  IADD3 R6, P1, R4, R0, RZ ;  /* 0x0000000004067210 */ /* 0x008fca0007f3e0ff */
[----:B------:R-:W-:Y:S01]  /*f1f0*/  IMAD.X R7, R246, 0x1, R2, P1 ;  /* 0x00000001f6077824 */ /* 0x000fe200008e0602 */
[----:B------:R0:W-:Y:S04]  /*f200*/  STS.U16 [R3+UR36+0x9400], R164 ;  /* 0x009400a403007988 */ /* 0x0001e80008000424 */
[----:B------:R2:W3:Y:S01]  /*f210*/  @!P0 LDG.E.U16 R165, desc[UR38][R6.64] ;  /* 0x0000002606a58981 */ /* 0x0004e2000c1e1500 */
[----:B0-----:R-:W-:-:S03]  /*f220*/  PRMT R164, RZ, 0x7610, R164 ;  /* 0x00007610ffa47816 */ /* 0x001fc600000000a4 */
[----:B------:R0:W-:Y:S02]  /*f230*/  STS.U16 [R3+UR36+0x9800], R163 ;  /* 0x009800a303007988 */ /* 0x0001e40008000424 */
[----:B0-----:R-:W-:Y:S02]  /*f240*/  PRMT R163, RZ, 0x7610, R163 ;  /* 0x00007610ffa37816 */ /* 0x001fe400000000a3 */
[----:B------:R0:W-:Y:S02]  /*f250*/  STS.U16 [R3+UR36+0x9c00], R162 ;  /* 0x009c00a203007988 */ /* 0x0001e40008000424 */
[----:B0-----:R-:W-:Y:S02]  /*f260*/  PRMT R162, RZ, 0x7610, R162 ;  /* 0x00007610ffa27816 */ /* 0x001fe400000000a2 */
[----:B------:R0:W-:Y:S02]  /*f270*/  STS.U16 [R3+UR36+0xa000], R161 ;  /* 0x00a000a103007988 */ /* 0x0001e40008000424 */
[----:B0-----:R-:W-:-:S02]  /*f280*/  PRMT R161, RZ, 0x7610, R161 ;  /* 0x00007610ffa17816 */ /* 0x001fc400000000a1 */
[----:B------:R0:W-:Y:S02]  /*f290*/  STS.U16 [R3+UR36+0xa400], R160 ;  /* 0x00a400a003007988 */ /* 0x0001e40008000424 */
[----:B0-----:R-:W-:Y:S02]  /*f2a0*/  PRMT R160, RZ, 0x7610, R160 ;  /* 0x00007610ffa07816 */ /* 0x001fe400000000a0 */
[----:B------:R0:W-:Y:S02]  /*f2b0*/  STS.U16 [R3+UR36+0xa800], R159 ;  /* 0x00a8009f03007988 */ /* 0x0001e40008000424 */
[----:B0-----:R-:W-:Y:S02]  /*f2c0*/  PRMT R159, RZ, 0x7610, R159 ;  /* 0x00007610ff9f7816 */ /* 0x001fe4000000009f */
[----:B------:R0:W-:Y:S04]  /*f2d0*/  STS.U16 [R3+UR36+0xac00], R158 ;  /* 0x00ac009e03007988 */ /* 0x0001e80008000424 */
[----:B------:R-:W-:Y:S01]  /*f2e0*/  STS.U16 [R3+UR36+0xb000], R156 ;  /* 0x00b0009c03007988 */ /* 0x000fe20008000424 */
[----:B0-----:R-:W-:-:S03]  /*f2f0*/  PRMT R158, RZ, 0x7610, R158 ;  /* 0x00007610ff9e7816 */ /* 0x001fc6000000009e */
[----:B------:R-:W-:Y:S04]  /*f300*/  STS.U16 [R3+UR36+0xb400], R155 ;  /* 0x00b4009b03007988 */ /* 0x000fe80008000424 */
        /* <DEDUP_REMOVED lines=13> */
[----:B------:R0:W-:Y:S02]  /*f3e0*/  STS.U16 [R3+UR36+0xec00], R8 ;  /* 0x00ec000803007988 */ /* 0x0001e40008000424 */
[----:B0-----:R-:W-:-:S05]  /*f3f0*/  LOP3.LUT R3, R3, 0x40, RZ, 0x3c, !PT ;  /* 0x0000004003037812 */ /* 0x001fca00078e3cff */
[----:B------:R0:W-:Y:S02]  /*f400*/  STS.U16 [R3+UR36+0x1600], R157 ;  /* 0x0016009d03007988 */ /* 0x0001e40008000424 */
[----:B0-----:R-:W-:Y:S02]  /*f410*/  PRMT R157, RZ, 0x7610, R157 ;  /* 0x00007610ff9d7816 */ /* 0x001fe4000000009d */
        /* <DEDUP_REMOVED lines=23> */
[----:B------:R0:W2:Y:S01]  /*f590*/  @!P0 LDG.E.U16 R157, desc[UR38][R6.64] ;  /* 0x00000026069d8981 */ /* 0x0000a2000c1e1500 */
[----:B------:R-:W-:Y:S02]  /*f5a0*/  PRMT R156, RZ, 0x7610, R156 ;  /* 0x00007610ff9c7816 */ /* 0x000fe4000000009c */
        /* <DEDUP_REMOVED lines=13> */
[----:B------:R-:W-:Y:S01]  /*f680*/  IMAD.X R7, R220, 0x1, R2, P1 ;  /* 0x00000001dc077824 */ /* 0x000fe200008e0602 */
[----:B------:R0:W-:Y:S04]  /*f690*/  STS.U16 [R3+UR36+0x2a00], R152 ;  /* 0x002a009803007988 */ /* 0x0001e80008000424 */
[----:B------:R1:W2:Y:S01]  /*f6a0*/  @!P0 LDG.E.U16 R153, desc[UR38][R6.64] ;  /* 0x0000002606998981 */ /* 0x0002a2000c1e1500 */
[----:B0-----:R-:W-:Y:S02]  /*f6b0*/  PRMT R152, RZ, 0x7610, R152 ;  /* 0x00007610ff987816 */ /* 0x001fe40000000098 */
[----:B-1----:R-:W-:-:S05]  /*f6c0*/  IADD3 R6, P1, R233, R0, RZ ;  /* 0x00000000e9067210 */ /* 0x002fca0007f3e0ff */
        /* <DEDUP_REMOVED lines=13> */
[----:B------:R0:W-:Y:S04]  /*f7a0*/  STL [R1+0x770], R250 ;  /* 0x000770fa01007387 */ /* 0x0001e80000100800 */
[----:B------:R1:W2:Y:S01]  /*f7b0*/  @!P0 LDG.E.U16 R21, desc[UR38][R6.64] ;  /* 0x0000002606158981 */ /* 0x0002a2000c1e1500 */
[----:B------:R-:W-:-:S03]  /*f7c0*/  PRMT R20, RZ, 0x7610, R20 ;  /* 0x00007610ff147816 */ /* 0x000fc60000000014 */
[----:B0-----:R-:W4:Y:S01]  /*f7d0*/  LDL.LU R250, [R1+0x4a4] ;  /* 0x0004a40001fa7983 */ /* 0x001f220000300800 */
[----:B-1----:R-:W-:-:S03]  /*f7e0*/  IADD3 R6, P1, R248, R0, RZ ;  /* 0x00000000f8067210 */ /* 0x002fc60007f3e0ff */
[----:B------:R0:W-:Y:S02]  /*f7f0*/  STL [R1+0x774], R242 ;  /* 0x000774f201007387 */ /* 0x0001e40000100800 */
[----:B------:R-:W-:Y:S02]  /*f800*/  IMAD.X R7, R217, 0x1, R2, P1 ;  /* 0x00000001d9077824 */ /* 0x000fe400008e0602 */
[----:B------:R-:W-:Y:S04]  /*f810*/  STS.U16 [R3+UR36+0x1200], R190 ;  /* 0x001200be03007988 */ /* 0x000fe80008000424 */
[----:B------:R1:W2:Y:S04]  /*f820*/  @!P0 LDG.E.U16 R20, desc[UR38][R6.64] ;  /* 0x0000002606148981 */ /* 0x0002a8000c1e1500 */
[----:B0-----:R-:W3:Y:S04]  /*f830*/  LDL.LU R242, [R1+0x384] ;  /* 0x0003840001f27983 */ /* 0x001ee80000300800 */
[----:B------:R0:W-:Y:S01]  /*f840*/  STL [R1+0x778], R230 ;  /* 0x000778e601007387 */ /* 0x0001e20000100800 */
[----:B-1----:R-:W-:-:S03]  /*f850*/  IADD3 R6, P1, R231, R0, RZ ;  /* 0x00000000e7067210 */ /* 0x002fc60007f3e0ff */
[----:B0-----:R-:W2:Y:S04]  /*f860*/  LDL.LU R230, [R1+0x378] ;  /* 0x0003780001e67983 */ /* 0x001ea80000300800 */
[----:B------:R0:W-:Y:S01]  /*f870*/  STL [R1+0x77c], R4 ;  /* 0x00077c0401007387 */ /* 0x0001e20000100800 */
[----:B------:R-:W-:-:S03]  /*f880*/  IMAD.MOV.U32 R190, RZ, RZ, R25 ;  /* 0x000000ffffbe7224 */ /* 0x000fc600078e0019 */
[----:B0-----:R-:W2:Y:S04]  /*f890*/  LDL.LU R4, [R1+0x22c] ;  /* 0x00022c0001047983 */ /* 0x001ea80000300800 */
[----:B------:R-:W-:Y:S04]  /*f8a0*/  STL [R1+0x784], R246 ;  /* 0x000784f601007387 */ /* 0x000fe80000100800 */
[----:B------:R-:W-:Y:S04]  /*f8b0*/  STL [R1+0x788], R241 ;  /* 0x000788f101007387 */ /* 0x000fe80000100800 */
[----:B------:R-:W-:Y:S04]  /*f8c0*/  STL [R1+0x78c], R240 ;  /* 0x00078cf001007387 */ /* 0x000fe80000100800 */
[----:B------:R-:W-:Y:S04]  /*f8d0*/  STL [R1+0x790], R229 ;  /* 0x000790e501007387 */ /* 0x000fe80000100800 */
[----:B------:R-:W-:Y:S04]  /*f8e0*/  STL [R1+0x798], R228 ;  /* 0x000798e401007387 */ /* 0x000fe80000100800 */
[----:B------:R-:W-:Y:S01]  /*f8f0*/  STL [R1+0x79c], R206 ;  /* 0x00079cce01007387 */ /* 0x000fe20000100800 */
[----:B------:R-:W-:-:S03]  /*f900*/  IMAD.X R7, R27, 0x1, R2, P1 ;  /* 0x000000011b077824 */ /* 0x000fc600008e0602 */
[----:B------:R-:W-:Y:S04]  /*f910*/  STL [R1+0x7a0], R238 ;  /* 0x0007a0ee01007387 */ /* 0x000fe80000100800 */
[----:B------:R-:W-:Y:S04]  /*f920*/  STL [R1+0x7a4], R237 ;  /* 0x0007a4ed01007387 */ /* 0x000fe80000100800 */
[----:B------:R0:W-:Y:S04]  /*f930*/  STS.U16 [R3+UR36+0x1a00], R189 ;  /* 0x001a00bd03007988 */ /* 0x0001e80008000424 */
[----:B------:R-:W-:Y:S04]  /*f940*/  STL [R1+0x7ac], R245 ;  /* 0x0007acf501007387 */ /* 0x000fe80000100800 */
[----:B------:R1:W-:Y:S01]  /*f950*/  STS.U16 [R3+UR36+0xe00], R191 ;  /* 0x000e00bf03007988 */ /* 0x0003e20008000424 */
[----:B0-----:R-:W-:-:S03]  /*f960*/  IMAD.MOV.U32 R189, RZ, RZ, R24 ;  /* 0x000000ffffbd7224 */ /* 0x001fc600078e0018 */
[----:B------:R-:W2:Y:S01]  /*f970*/  LDL.LU.64 R24, [R1] ;  /* 0x0000000001187983 */ /* 0x000ea20000300a00 */
[----:B-1----:R-:W-:-:S03]  /*f980*/  IMAD.MOV.U32 R191, RZ, RZ, R26 ;  /* 0x000000ffffbf7224 */ /* 0x002fc600078e001a */
[----:B------:R-:W2:Y:S04]  /*f990*/  LDL.LU.64 R26, [R1+0x8] ;  /* 0x00000800011a7983 */ /* 0x000ea80000300a00 */
        /* <DEDUP_REMOVED lines=74> */
[----:B------:R-:W-:-:S06]  /*fe40*/  PRMT R19, RZ, 0x7610, R19 ;  /* 0x00007610ff137816 */ /* 0x000fcc0000000013 */
[----:B------:R4:W2:Y:S04]  /*fe50*/  @!P0 LDG.E.U16 R19, desc[UR38][R6.64] ;  /* 0x0000002606138981 */ /* 0x0008a8000c1e1500 */
[----:B------:R0:W-:Y:S01]  /*fe60*/  STS.U16 [R3+UR36+0xa00], R18 ;  /* 0x000a001203007988 */ /* 0x0001e20008000424 */
[----:B----4-:R-:W-:Y:S02]  /*fe70*/  IADD3 R6, P1, R250, R0, RZ ;  /* 0x00000000fa067210 */ /* 0x010fe40007f3e0ff */
[----:B0-----:R-:W-:-:S03]  /*fe80*/  PRMT R18, RZ, 0x7610, R18 ;  /* 0x00007610ff127816 */ /* 0x001fc60000000012 */
[----:B---3--:R-:W-:Y:S01]  /*fe90*/  IMAD.X R7, R242, 0x1, R2, P1 ;  /* 0x00000001f2077824 */ /* 0x008fe200008e0602 */
[----:B------:R0:W-:Y:S04]  /*fea0*/  STS.U16 [R3+UR36+0x200], R17 ;  /* 0x0002001103007988 */ /* 0x0001e80008000424 */
[----:B------:R1:W3:Y:S01]  /*feb0*/  @!P0 LDG.E.U16 R18, desc[UR38][R6.64] ;  /* 0x0000002606128981 */ /* 0x0002e2000c1e1500 */
[----:B0-----:R-:W-:Y:S02]  /*fec0*/  PRMT R17, RZ, 0x7610, R17 ;  /* 0x00007610ff117816 */ /* 0x001fe40000000011 */
[----:B-1----:R-:W-:-:S05]  /*fed0*/  IADD3 R6, P1, R216, R0, RZ ;  /* 0x00000000d8067210 */ /* 0x002fca0007f3e0ff */
[----:B------:R-:W-:-:S05]  /*fee0*/  IMAD.X R7, R215, 0x1, R2, P1 ;  /* 0x00000001d7077824 */ /* 0x000fca00008e0602 */
[----:B------:R2:W4:Y:S01]  /*fef0*/  @!P0 LDG.E.U16 R17, desc[UR38][R6.64] ;  /* 0x0000002606118981 */ /* 0x000522000c1e1500 */
[----:B------:R-:W-:Y:S02]  /*ff00*/  PRMT R16, RZ, 0x7610, R16 ;  /* 0x00007610ff107816 */ /* 0x000fe40000000010 */
[----:B--2---:R-:W-:-:S05]  /*ff10*/  IADD3 R6, P1, R230, R0, RZ ;  /* 0x00000000e6067210 */ /* 0x004fca0007f3e0ff */
[----:B------:R-:W-:Y:S01]  /*ff20*/  IMAD.X R7, R4, 0x1, R2, P1 ;  /* 0x0000000104077824 */ /* 0x000fe200008e0602 */
[----:B------:R0:W-:Y:S04]  /*ff30*/  STS.U16 [R3+UR36+0x600], R15 ;  /* 0x0006000f03007988 */ /* 0x0001e80008000424 */
[----:B------:R1:W2:Y:S01]  /*ff40*/  @!P0 LDG.E.U16 R16, desc[UR38][R6.64] ;  /* 0x0000002606108981 */ /* 0x0002a2000c1e1500 */
[----:B0-----:R-:W-:Y:S02]  /*ff50*/  PRMT R15, RZ, 0x7610, R15 ;  /* 0x00007610ff0f7816 */ /* 0x001fe4000000000f */
[----:B------:R-:W-:Y:S02]  /*ff60*/  PRMT R14, RZ, 0x7610, R14 ;  /* 0x00007610ff0e7816 */ /* 0x000fe4000000000e */
[----:B------:R-:W-:-:S02]  /*ff70*/  PRMT R13, RZ, 0x7610, R13 ;  /* 0x00007610ff0d7816 */ /* 0x000fc4000000000d */
[----:B------:R-:W-:Y:S02]  /*ff80*/  PRMT R11, RZ, 0x7610, R11 ;  /* 0x00007610ff0b7816 */ /* 0x000fe4000000000b */
[----:B------:R-:W-:Y:S02]  /*ff90*/  PRMT R10, RZ, 0x7610, R10 ;  /* 0x00007610ff0a7816 */ /* 0x000fe4000000000a */
[----:B------:R-:W-:Y:S02]  /*ffa0*/  PRMT R9, RZ, 0x7610, R9 ;  /* 0x00007610ff097816 */ /* 0x000fe40000000009 */
[----:B------:R-:W-:Y:S02]  /*ffb0*/  PRMT R8, RZ, 0x7610, R8 ;  /* 0x00007610ff087816 */ /* 0x000fe40000000008 */
[----:B-1----:R-:W-:-:S05]  /*ffc0*/  IADD3 R6, P1, R246, R0, RZ ;  /* 0x00000000f6067210 */ /* 0x002fca0007f3e0ff */
        /* <DEDUP_REMOVED lines=19> */
[----:B------:R-:W2:Y:S04]  /*10100*/  @!P0 LDG.E.U16 R8, desc[UR38][R6.64] ;  /* 0x0000002606088981 */ /* 0x000ea8000c1e1500 */
        /* <DEDUP_REMOVED lines=46> */
[----:B---3--:R-:W-:Y:S04]  /*103f0*/  STS.U16 [R3+UR36+0xca00], R18 ;  /* 0x00ca001203007988 */ /* 0x008fe80008000424 */
[----:B----4-:R-:W-:Y:S04]  /*10400*/  STS.U16 [R3+UR36+0xce00], R17 ;  /* 0x00ce001103007988 */ /* 0x010fe80008000424 */
[----:B--2---:R-:W-:Y:S04]  /*10410*/  STS.U16 [R3+UR36+0xd200], R16 ;  /* 0x00d2001003007988 */ /* 0x004fe80008000424 */
[----:B------:R-:W-:Y:S04]  /*10420*/  STS.U16 [R3+UR36+0xd600], R15 ;  /* 0x00d6000f03007988 */ /* 0x000fe80008000424 */
[----:B------:R-:W-:Y:S04]  /*10430*/  STS.U16 [R3+UR36+0xda00], R14 ;  /* 0x00da000e03007988 */ /* 0x000fe80008000424 */
[----:B------:R-:W-:Y:S04]  /*10440*/  STS.U16 [R3+UR36+0xde00], R13 ;  /* 0x00de000d03007988 */ /* 0x000fe80008000424 */
[----:B------:R-:W-:Y:S04]  /*10450*/  STS.U16 [R3+UR36+0xe200], R11 ;  /* 0x00e2000b03007988 */ /* 0x000fe80008000424 */
[----:B------:R-:W-:Y:S04]  /*10460*/  STS.U16 [R3+UR36+0xe600], R10 ;  /* 0x00e6000a03007988 */ /* 0x000fe80008000424 */
[----:B------:R-:W-:Y:S04]  /*10470*/  STS.U16 [R3+UR36+0xea00], R9 ;  /* 0x00ea000903007988 */ /* 0x000fe80008000424 */
[----:B------:R0:W-:Y:S01]  /*10480*/  STS.U16 [R3+UR36+0xee00], R8 ;  /* 0x00ee000803007988 */ /* 0x0001e20008000424 */
[----:B------:R1:W-:Y:S06]  /*10490*/  MEMBAR.ALL.CTA ;  /* 0x0000000000007992 */ /* 0x0003ec0000008000 */
[----:B-1----:R-:W1:Y:S01]  /*104a0*/  FENCE.VIEW.ASYNC.S ;  /* 0x00000000000073c6 */ /* 0x002e620000000000 */
[----:B------:R-:W-:-:S04]  /*104b0*/  USHF.L.U32 UR4, UR37, 0x7, URZ ;  /* 0x0000000725047899 */ /* 0x000fc8000800063f */
[----:B------:R-:W-:Y:S01]  /*104c0*/  ULOP3.LUT UR4, UR4, 0x200, URZ, 0xc0, !UPT ;  /* 0x0000020004047892 */ /* 0x000fe2000f8ec03f */
[----:B-1----:R-:W-:Y:S03]  /*104d0*/  BAR.SYNC.DEFER_BLOCKING 0x0 ;  /* 0x0000000000007b1d */ /* 0x002fe60000010000 */
[----:B------:R-:W-:-:S04]  /*104e0*/  ULEA.HI UR4, UR40, UR4, URZ, 0x1c ;  /* 0x0000000428047291 */ /* 0x000fc8000f8fe03f */
[----:B------:R-:W-:Y:S01]  /*104f0*/  ULOP3.LUT UR32, UR4, 0x3fff, URZ, 0xc0, !UPT ;  /* 0x00003fff04207892 */ /* 0x000fe2000f8ec03f */
[----:B------:R-:W-:Y:S01]  /*10500*/  UMOV UR35, 0x40000040 ;  /* 0x4000004000237882 */ /* 0x000fe20000000000 */
[----:B------:R-:W-:Y:S01]  /*10510*/  UMOV UR33, 0x40000040 ;  /* 0x4000004000217882 */ /* 0x000fe20000000000 */
[----:B------:R-:W-:-:S06]  /*10520*/  WARPGROUP.ARRIVE ;  /* 0x00000000000079c5 */ /* 0x000fcc0000000000 */
[----:B------:R-:W-:Y:S01]  /*10530*/  HGMMA.64x256x16.F32.BF16 R24, gdesc[UR32].tnspA, R24, gsb0 ;  /* 0x23e00000201879f0 */ /* 0x000fe20008001818 */
[----:B------:R-:W-:Y:S01]  /*10540*/  UIADD3 UR8, UP0, UR32, 0x80, URZ ;  /* 0x0000008020087890 */ /* 0x000fe2000ff1e03f */
[----:B------:R-:W-:-:S03]  /*10550*/  UMOV UR4, URZ ;  /* 0x0000003f00047c82 */ /* 0x000fc60008000000 */
[----:B------:R-:W-:-:S03]  /*10560*/  UIADD3.X UR5, UR4, 0x40000040, URZ, UP0, !UPT ;  /* 0x4000004004057890 */ /* 0x000fc600087fe43f */
[----:B------:R-:W-:Y:S02]  /*10570*/  UMOV UR4, UR8 ;  /* 0x0000000800047c82 */ /* 0x000fe40008000000 */
[----:B------:R-:W-:Y:S01]  /*10580*/  UIADD3.64 UR8, UR4, 0x80, URZ ;  /* 0x0000008004087897 */ /* 0x000fe2000fffe03f */
[----:B------:R-:W-:Y:S02]  /*10590*/  WARPGROUP.DEPBAR.LE gsb0, 0x0 ;  /* 0x00008000000079c5 */ /* 0x000fe40000010000 */
[----:B------:R-:W-:-:S15]  /*105a0*/  WARPGROUP.ARRIVE ;  /* 0x00000000000079c5 */ /* 0x000fde0000000000 */
[----:B------:R-:W-:Y:S01]  /*105b0*/  HGMMA.64x256x16.F32.BF16 R24, gdesc[UR4].tnspA, R24, gsb0 ;  /* 0x23e00000041879f0 */ /* 0x000fe20008001818 */
[----:B------:R-:W-:Y:S02]  /*105c0*/  UIADD3.64 UR12, UR4, 0x100, URZ ;  /* 0x00000100040c7897 */ /* 0x000fe4000fffe03f */
[----:B------:R-:W-:Y:S02]  /*105d0*/  WARPGROUP.DEPBAR.LE gsb0, 0x0 ;  /* 0x00008000000079c5 */ /* 0x000fe40000010000 */
[----:B------:R-:W-:-:S15]  /*105e0*/  WARPGROUP.ARRIVE ;  /* 0x00000000000079c5 */ /* 0x000fde0000000000 */
[----:B------:R-:W-:-:S08]  /*105f0*/  NOP ;  /* 0x0000000000007918 */ /* 0x000fd00000000000 */
[----:B------:R-:W-:Y:S03]  /*10600*/  HGMMA.64x256x16.F32.BF16 R24, gdesc[UR8].tnspA, R24, gsb0 ;  /* 0x23e00000081879f0 */ /* 0x000fe60008001818 */
[----:B------:R-:W-:Y:S02]  /*10610*/  WARPGROUP.DEPBAR.LE gsb0, 0x0 ;  /* 0x00008000000079c5 */ /* 0x000fe40000010000 */
[----:B------:R-:W-:-:S15]  /*10620*/  WARPGROUP.ARRIVE ;  /* 0x00000000000079c5 */ /* 0x000fde0000000000 */
[----:B------:R-:W-:-:S08]  /*10630*/  NOP ;  /* 0x0000000000007918 */ /* 0x000fd00000000000 */
[----:B------:R-:W-:Y:S01]  /*10640*/  HGMMA.64x256x16.F32.BF16 R24, gdesc[UR12].tnspA, R24, gsb0 ;  /* 0x23e000000c1879f0 */ /* 0x000fe20008001818 */
[----:B------:R-:W-:Y:S02]  /*10650*/  IMAD.MOV.U32 R7, RZ, RZ, R190 ;  /* 0x000000ffff077224 */ /* 0x000fe400078e00be */
[----:B0-----:R-:W-:Y:S02]  /*10660*/  IMAD.MOV.U32 R3, RZ, RZ, R189 ;  /* 0x000000ffff037224 */ /* 0x001fe400078e00bd */
[----:B------:R-:W-:Y:S02]  /*10670*/  IMAD.MOV.U32 R6, RZ, RZ, R191 ;  /* 0x000000ffff067224 */ /* 0x000fe400078e00bf */
[----:B------:R-:W-:Y:S02]  /*10680*/  IMAD.MOV.U32 R8, RZ, RZ, R201 ;  /* 0x000000ffff087224 */ /* 0x000fe400078e00c9 */
[----:B------:R-:W-:Y:S02]  /*10690*/  IMAD.MOV.U32 R9, RZ, RZ, R252 ;  /* 0x000000ffff097224 */ /* 0x000fe400078e00fc */
[----:B------:R-:W-:-:S04]  /*106a0*/  IMAD.WIDE R8, R193, 0x2, R8 ;  /* 0x00000002c1087825 */ /* 0x000fc800078e0208 */
[----:B------:R-:W-:Y:S01]  /*106b0*/  IMAD.MOV.U32 R201, RZ, RZ, R8 ;  /* 0x000000ffffc97224 */ /* 0x000fe200078e0008 */
[----:B------:R-:W-:Y:S02]  /*106c0*/  WARPGROUP.DEPBAR.LE gsb0, 0x0 ;  /* 0x00008000000079c5 */ /* 0x000fe40000010000 */
[----:B------:R-:W-:Y:S04]  /*106d0*/  STL.64 [R1], R24 ;  /* 0x0000001801007387 */ /* 0x000fe80000100a00 */
[----:B------:R-:W-:Y:S04]  /*106e0*/  STL.64 [R1+0x8], R26 ;  /* 0x0000081a01007387 */ /* 0x000fe80000100a00 */
        /* <DEDUP_REMOVED lines=61> */
[----:B------:R0:W-:Y:S01]  /*10ac0*/  STL.64 [R1+0x1f8], R150 ;  /* 0x0001f89601007387 */ /* 0x0001e20000100a00 */
[----:B------:R-:W-:-:S02]  /*10ad0*/  IMAD.MOV.U32 R19, RZ, RZ, R139 ;  /* 0x000000ffff137224 */ /* 0x000fc400078e008b */
[----:B------:R-:W-:Y:S02]  /*10ae0*/  IMAD.MOV.U32 R18, RZ, RZ, R138 ;  /* 0x000000ffff127224 */ /* 0x000fe400078e008a */
[----:B------:R-:W-:Y:S01]  /*10af0*/  IMAD.MOV.U32 R17, RZ, RZ, R137 ;  /* 0x000000ffff117224 */ /* 0x000fe200078e0089 */
[----:B0-----:R-:W2:Y:S04]  /*10b00*/  LDL.LU.64 R150, [R1+0x9b0] ;  /* 0x0009b00001967983 */ /* 0x001ea80000300a00 */
[----:B------:R-:W2:Y:S04]  /*10b10*/  LDL.LU.64 R148, [R1+0x9a8] ;  /* 0x0009a80001947983 */ /* 0x000ea80000300a00 */
[----:B------:R-:W2:Y:S01]  /*10b20*/  LDL.LU.64 R146, [R1+0x9a0] ;  /* 0x0009a00001927983 */ /* 0x000ea20000300a00 */
[----:B------:R-:W-:-:S03]  /*10b30*/  IMAD.MOV.U32 R16, RZ, RZ, R136 ;  /* 0x000000ffff107224 */ /* 0x000fc600078e0088 */
[----:B------:R-:W2:Y:S04]  /*10b40*/  LDL.LU.64 R144, [R1+0x998] ;  /* 0x0009980001907983 */ /* 0x000ea80000300a00 */
[----:B------:R-:W2:Y:S04]  /*10b50*/  LDL.LU.64 R142, [R1+0x990] ;  /* 0x00099000018e7983 */ /* 0x000ea80000300a00 */
[----:B------:R-:W2:Y:S01]  /*10b60*/  LDL.LU.64 R140, [R1+0x988] ;  /* 0x00098800018c7983 */ /* 0x000ea20000300a00 */
[----:B------:R-:W-:-:S03]  /*10b70*/  IMAD.MOV.U32 R23, RZ, RZ, R131 ;  /* 0x000000ffff177224 */ /* 0x000fc600078e0083 */
[----:B------:R-:W2:Y:S01]  /*10b80*/  LDL.LU.64 R138, [R1+0x980] ;  /* 0x00098000018a7983 */ /* 0x000ea20000300a00 */
[----:B------:R-:W-:-:S03]  /*10b90*/  IMAD.MOV.U32 R22, RZ, RZ, R130 ;  /* 0x000000ffff167224 */ /* 0x000fc600078e0082 */
[----:B------:R-:W2:Y:S01]  /*10ba0*/  LDL.LU.64 R136, [R1+0x978] ;  /* 0x0009780001887983 */ /* 0x000ea20000300a00 */
[----:B------:R-:W-:-:S03]  /*10bb0*/  IMAD.MOV.U32 R21, RZ, RZ, R129 ;  /* 0x000000ffff157224 */ /* 0x000fc600078e0081 */
[----:B------:R-:W2:Y:S01]  /*10bc0*/  LDL.LU.64 R134, [R1+0x970] ;  /* 0x0009700001867983 */ /* 0x000ea20000300a00 */
[----:B------:R-:W-:-:S03]  /*10bd0*/  IMAD.MOV.U32 R20, RZ, RZ, R128 ;  /* 0x000000ffff147224 */ /* 0x000fc600078e0080 */
        /* <DEDUP_REMOVED lines=37> */
[----:B------:R-:W-:Y:S02]  /*10e30*/  IMAD.MOV.U32 R191, RZ, RZ, R65 ;  /* 0x000000ffffbf7224 */ /* 0x000fe400078e0041 */
[----:B------:R-:W-:Y:S01]  /*10e40*/  IMAD.MOV.U32 R189, RZ, RZ, R64 ;  /* 0x000000ffffbd7224 */ /* 0x000fe200078e0040 */
[----:B------:R-:W2:Y:S01]  /*10e50*/  LDL.LU.64 R68, [R1+0x868] ;  /* 0x0008680001447983 */ /* 0x000ea20000300a00 */
[----:B------:R-:W-:Y:S02]  /*10e60*/  IMAD.MOV.U32 R188, RZ, RZ, R63 ;  /* 0x000000ffffbc7224 */ /* 0x000fe400078e003f */
[----:B------:R-:W-:Y:S01]  /*10e70*/  IMAD.MOV.U32 R186, RZ, RZ, R62 ;  /* 0x000000ffffba7224 */ /* 0x000fe200078e003e */
[----:B------:R-:W2:Y:S01]  /*10e80*/  LDL.LU.64 R66, [R1+0x860] ;  /* 0x0008600001427983 */ /* 0x000ea20000300a00 */
[----:B------:R-:W-:Y:S02]  /*10e90*/  IMAD.MOV.U32 R184, RZ, RZ, R61 ;  /* 0x000000ffffb87224 */ /* 0x000fe400078e003d */
[----:B------:R-:W-:Y:S01]  /*10ea0*/  IMAD.MOV.U32 R182, RZ, RZ, R60 ;  /* 0x000000ffffb67224 */ /* 0x000fe200078e003c */
[----:B------:R-:W2:Y:S01]  /*10eb0*/  LDL.LU.64 R64, [R1+0x858] ;  /* 0x0008580001407983 */ /* 0x000ea20000300a00 */
[----:B------:R-:W-:-:S02]  /*10ec0*/  IMAD.MOV.U32 R187, RZ, RZ, R59 ;  /* 0x000000ffffbb7224 */ /* 0x000fc400078e003b */
        /* <DEDUP_REMOVED lines=52> */
[----:B------:R-:W2:Y:S04]  /*11210*/  LDL.LU.64 R28, [R1+0x7c8] ;  /* 0x0007c800011c7983 */ /* 0x000ea80000300a00 */
[----:B------:R-:W2:Y:S04]  /*11220*/  LDL.LU.64 R26, [R1+0x7c0] ;  /* 0x0007c000011a7983 */ /* 0x000ea80000300a00 */
[----:B------:R-:W2:Y:S04]  /*11230*/  LDL.LU.64 R24, [R1+0x7b8] ;  /* 0x0007b80001187983 */ /* 0x000ea80000300a00 */
[----:B------:R-:W3:Y:S01]  /*11240*/  LDL.LU R8, [R1+0x204] ;  /* 0x0002040001087983 */ /* 0x000ee20000300800 */
[----:B------:R-:W-:-:S02]  /*11250*/  IMAD.MOV.U32 R10, RZ, RZ, R198 ;  /* 0x000000ffff0a7224 */ /* 0x000fc400078e00c6 */
[----:B------:R-:W-:Y:S02]  /*11260*/  IMAD.MOV.U32 R11, RZ, RZ, R207 ;  /* 0x000000ffff0b7224 */ /* 0x000fe400078e00cf */
[----:B------:R-:W-:Y:S02]  /*11270*/  IMAD.MOV.U32 R207, RZ, RZ, R6 ;  /* 0x000000ffffcf7224 */ /* 0x000fe400078e0006 */
[----:B------:R-:W-:-:S04]  /*11280*/  IMAD.WIDE R10, R193, 0x2, R10 ;  /* 0x00000002c10a7825 */ /* 0x000fc800078e020a */
[----:B------:R-:W-:Y:S02]  /*11290*/  IMAD.MOV.U32 R6, RZ, RZ, R204 ;  /* 0x000000ffff067224 */ /* 0x000fe400078e00cc */
[----:B------:R-:W-:Y:S02]  /*112a0*/  IMAD.MOV.U32 R204, RZ, RZ, R207 ;  /* 0x000000ffffcc7224 */ /* 0x000fe400078e00cf */
[----:B------:R-:W-:Y:S02]  /*112b0*/  IMAD.MOV.U32 R207, RZ, RZ, R11 ;  /* 0x000000ffffcf7224 */ /* 0x000fe400078e000b */
[----:B------:R-:W-:Y:S02]  /*112c0*/  IMAD.MOV.U32 R11, RZ, RZ, R208 ;  /* 0x000000ffff0b7224 */ /* 0x000fe400078e00d0 */
[----:B------:R-:W-:-:S04]  /*112d0*/  IMAD.WIDE R6, R193, 0x2, R6 ;  /* 0x00000002c1067825 */ /* 0x000fc800078e0206 */
[----:B------:R-:W-:Y:S02]  /*112e0*/  IMAD.MOV.U32 R252, RZ, RZ, R9 ;  /* 0x000000fffffc7224 */ /* 0x000fe400078e0009 */
[----:B------:R-:W-:Y:S01]  /*112f0*/  IMAD.MOV.U32 R9, RZ, RZ, R204 ;  /* 0x000000ffff097224 */ /* 0x000fe200078e00cc */
[----:B------:R0:W-:Y:S04]  /*11300*/  STL [R1+0x34c], R7 ;  /* 0x00034c0701007387 */ /* 0x0001e80000100800 */
[----:B0-----:R-:W4:Y:S01]  /*11310*/  LDL.LU R7, [R1+0x350] ;  /* 0x0003500001077983 */ /* 0x001f220000300800 */
[----:B---3--:R-:W-:Y:S02]  /*11320*/  IMAD.MOV.U32 R208, RZ, RZ, R8 ;  /* 0x000000ffffd07224 */ /* 0x008fe400078e0008 */
[----:B------:R-:W-:-:S04]  /*11330*/  IMAD.MOV.U32 R8, RZ, RZ, R202 ;  /* 0x000000ffff087224 */ /* 0x000fc800078e00ca */
[----:B------:R-:W-:-:S04]  /*11340*/  IMAD.WIDE R8, R193, 0x2, R8 ;  /* 0x00000002c1087825 */ /* 0x000fc800078e0208 */
[----:B------:R-:W-:Y:S01]  /*11350*/  IMAD.MOV.U32 R202, RZ, RZ, R8 ;  /* 0x000000ffffca7224 */ /* 0x000fe200078e0008 */
[----:B------:R0:W-:Y:S01]  /*11360*/  STL [R1+0x200], R9 ;  /* 0x0002000901007387 */ /* 0x0001e20000100800 */
[----:B------:R-:W-:-:S03]  /*11370*/  IMAD.MOV.U32 R8, RZ, RZ, R203 ;  /* 0x000000ffff087224 */ /* 0x000fc600078e00cb */
[----:B------:R-:W3:Y:S01]  /*11380*/  LDL.LU R203, [R1+0x7b0] ;  /* 0x0007b00001cb7983 */ /* 0x000ee20000300800 */
[----:B------:R-:W-:Y:S02]  /*11390*/  IMAD.MOV.U32 R198, RZ, RZ, R10 ;  /* 0x000000ffffc67224 */ /* 0x000fe400078e000a */
[----:B------:R-:W-:Y:S02]  /*113a0*/  IMAD.MOV.U32 R10, RZ, RZ, R199 ;  /* 0x000000ffff0a7224 */ /* 0x000fe400078e00c7 */
[----:B------:R-:W-:Y:S02]  /*113b0*/  IMAD.MOV.U32 R204, RZ, RZ, R6 ;  /* 0x000000ffffcc7224 */ /* 0x000fe400078e0006 */
[----:B------:R-:W-:-:S04]  /*113c0*/  IMAD.WIDE R10, R193, 0x2, R10 ;  /* 0x00000002c10a7825 */ /* 0x000fc800078e020a */
[----:B------:R-:W-:Y:S02]  /*113d0*/  IMAD.MOV.U32 R6, RZ, RZ, R205 ;  /* 0x000000ffff067224 */ /* 0x000fe400078e00cd */
[----:B------:R-:W-:Y:S02]  /*113e0*/  IMAD.MOV.U32 R205, RZ, RZ, R208 ;  /* 0x000000ffffcd7224 */ /* 0x000fe400078e00d0 */
[----:B------:R-:W-:Y:S02]  /*113f0*/  IMAD.MOV.U32 R199, RZ, RZ, R10 ;  /* 0x000000ffffc77224 */ /* 0x000fe400078e000a */
[----:B------:R-:W-:Y:S02]  /*11400*/  IMAD.MOV.U32 R208, RZ, RZ, R11 ;  /* 0x000000ffffd07224 */ /* 0x000fe400078e000b */
[----:B------:R-:W-:Y:S02]  /*11410*/  IMAD.MOV.U32 R10, RZ, RZ, R200 ;  /* 0x000000ffff0a7224 */ /* 0x000fe400078e00c8 */
[----:B------:R-:W-:-:S02]  /*11420*/  IMAD.MOV.U32 R11, RZ, RZ, R209 ;  /* 0x000000ffff0b7224 */ /* 0x000fc400078e00d1 */
[----:B----4-:R-:W-:-:S04]  /*11430*/  IMAD.WIDE R6, R193, 0x2, R6 ;  /* 0x00000002c1067825 */ /* 0x010fc800078e0206 */
[----:B------:R-:W-:Y:S02]  /*11440*/  IMAD.MOV.U32 R209, RZ, RZ, R8 ;  /* 0x000000ffffd17224 */ /* 0x000fe400078e0008 */
[----:B------:R-:W-:Y:S01]  /*11450*/  IMAD.WIDE R10, R193, 0x2, R10 ;  /* 0x00000002c10a7825 */ /* 0x000fe200078e020a */
[----:B------:R1:W-:Y:S03]  /*11460*/  STL [R1+0x350], R7 ;  /* 0x0003500701007387 */ /* 0x0003e60000100800 */
[----:B0-----:R-:W-:Y:S02]  /*11470*/  IMAD.MOV.U32 R9, RZ, RZ, R205 ;  /* 0x000000ffff097224 */ /* 0x001fe400078e00cd */
[----:B------:R-:W-:Y:S02]  /*11480*/  IMAD.MOV.U32 R205, RZ, RZ, R6 ;  /* 0x000000ffffcd7224 */ /* 0x000fe400078e0006 */
[----:B------:R-:W-:-:S02]  /*11490*/  IMAD.MOV.U32 R6, RZ, RZ, R245 ;  /* 0x000000ffff067224 */ /* 0x000fc400078e00f5 */
[----:B------:R-:W4:Y:S01]  /*114a0*/  LDL.LU R245, [R1+0x7ac] ;  /* 0x0007ac0001f57983 */ /* 0x000f220000300800 */
[----:B-1----:R-:W-:-:S03]  /*114b0*/  IMAD.MOV.U32 R7, RZ, RZ, R210 ;  /* 0x000000ffff077224 */ /* 0x002fc600078e00d2 */
[----:B------:R-:W2:Y:S01]  /*114c0*/  LDL.LU R210, [R1+0x7a8] ;  /* 0x0007a80001d27983 */ /* 0x000ea20000300800 */
[----:B---3--:R-:W-:Y:S02]  /*114d0*/  IMAD.MOV.U32 R8, RZ, RZ, R203 ;  /* 0x000000ffff087224 */ /* 0x008fe400078e00cb */
[----:B------:R-:W-:Y:S02]  /*114e0*/  IMAD.MOV.U32 R203, RZ, RZ, R209 ;  /* 0x000000ffffcb7224 */ /* 0x000fe400078e00d1 */
[----:B------:R-:W-:Y:S02]  /*114f0*/  IMAD.MOV.U32 R209, RZ, RZ, R11 ;  /* 0x000000ffffd17224 */ /* 0x000fe400078e000b */
[----:B------:R-:W3:Y:S01]  /*11500*/  LDL.LU R11, [R1+0x208] ;  /* 0x00020800010b7983 */ /* 0x000ee20000300800 */
[----:B------:R-:W-:-:S04]  /*11510*/  LOP3.LUT R7, R7, R6, RZ, 0x3c, !PT ;  /* 0x0000000607077212 */ /* 0x000fc800078e3cff */
[----:B------:R-:W-:Y:S01]  /*11520*/  LOP3.LUT R6, R7, R6, RZ, 0x3c, !PT ;  /* 0x0000000607067212 */ /* 0x000fe200078e3cff */
[----:B------:R-:W-:-:S03]  /*11530*/  IMAD.WIDE R8, R193, 0x2, R8 ;  /* 0x00000002c1087825 */ /* 0x000fc600078e0208 */
[----:B------:R-:W-:Y:S01]  /*11540*/  LOP3.LUT R7, R7, R6, RZ, 0x3c, !PT ;  /* 0x0000000607077212 */ /* 0x000fe200078e3cff */
[----:B------:R-:W-:Y:S02]  /*11550*/  IMAD.MOV.U32 R200, RZ, RZ, R10 ;  /* 0x000000ffffc87224 */ /* 0x000fe400078e000a */
[----:B------:R-:W-:Y:S02]  /*11560*/  IMAD.MOV.U32 R10, RZ, RZ, R203 ;  /* 0x000000ffff0a7224 */ /* 0x000fe400078e00cb */
[----:B------:R-:W-:Y:S01]  /*11570*/  IMAD.WIDE R6, R193, 0x2, R6 ;  /* 0x00000002c1067825 */ /* 0x000fe200078e0206 */
[----:B------:R0:W-:Y:S03]  /*11580*/  STL [R1+0x204], R9 ;  /* 0x0002040901007387 */ /* 0x0001e60000100800 */
[----:B------:R-:W-:Y:S02]  /*11590*/  IMAD.MOV.U32 R203, RZ, RZ, R8 ;  /* 0x000000ffffcb7224 */ /* 0x000fe400078e0008 */
[----:B------:R-:W-:-:S02]  /*115a0*/  IMAD.MOV.U32 R8, RZ, RZ, R237 ;  /* 0x000000ffff087224 */ /* 0x000fc400078e00ed */
[----:B------:R-:W4:Y:S01]  /*115b0*/  LDL.LU R237, [R1+0x7a4] ;  /* 0x0007a40001ed7983 */ /* 0x000f220000300800 */
[----:B0-----:R-:W-:-:S03]  /*115c0*/  IMAD.MOV.U32 R9, RZ, RZ, R238 ;  /* 0x000000ffff097224 */ /* 0x001fc600078e00ee */
[----:B------:R-:W4:Y:S04]  /*115d0*/  LDL.LU R238, [R1+0x7a0] ;  /* 0x0007a00001ee7983 */ /* 0x000f280000300800 */
[----:B------:R0:W-:Y:S01]  /*115e0*/  STL [R1+0x48c], R6 ;  /* 0x00048c0601007387 */ /* 0x0001e20000100800 */
[----:B------:R-:W-:-:S03]  /*115f0*/  LOP3.LUT R9, R9, R8, RZ, 0x3c, !PT ;  /* 0x0000000809097212 */ /* 0x000fc600078e3cff */
[----:B------:R1:W-:Y:S01]  /*11600*/  STL [R1+0x354], R7 ;  /* 0x0003540701007387 */ /* 0x0003e20000100800 */
[----:B------:R-:W-:-:S03]  /*11610*/  LOP3.LUT R8, R9, R8, RZ, 0x3c, !PT ;  /* 0x0000000809087212 */ /* 0x000fc600078e3cff */
[----:B0-----:R-:W4:Y:S01]  /*11620*/  LDL.LU R6, [R1+0x35c] ;  /* 0x00035c0001067983 */ /* 0x001f220000300800 */
[----:B-1----:R-:W-:Y:S01]  /*11630*/  IMAD.MOV.U32 R7, RZ, RZ, R10 ;  /* 0x000000ffff077224 */ /* 0x002fe200078e000a */
[----:B------:R-:W-:-:S03]  /*11640*/  LOP3.LUT R9, R9, R8, RZ, 0x3c, !PT ;  /* 0x0000000809097212 */ /* 0x000fc600078e3cff */
[----:B------:R-:W-:-:S04]  /*11650*/  IMAD.WIDE R8, R193, 0x2, R8 ;  /* 0x00000002c1087825 */ /* 0x000fc800078e0208 */
[----:B---3--:R-:W-:Y:S02]  /*11660*/  IMAD.MOV.U32 R10, RZ, RZ, R11 ;  /* 0x000000ffff0a7224 */ /* 0x008fe400078e000b */
[----:B--2---:R-:W-:Y:S02]  /*11670*/  IMAD.MOV.U32 R11, RZ, RZ, R210 ;  /* 0x000000ffff0b7224 */ /* 0x004fe400078e00d2 */
[----:B------:R-:W-:-:S05]  /*11680*/  IMAD.WIDE R10, R193, 0x2, R10 ;  /* 0x00000002c10a7825 */ /* 0x000fca00078e020a */
[----:B------:R-:W-:Y:S04]  /*11690*/  STL [R1+0x208], R10 ;  /* 0x0002080a01007387 */ /* 0x000fe80000100800 */
[----:B------:R0:W-:Y:S04]  /*116a0*/  STL [R1+0x358], R8 ;  /* 0x0003580801007387 */ /* 0x0001e80000100800 */
[----:B------:R1:W-:Y:S04]  /*116b0*/  STL [R1+0x20c], R9 ;  /* 0x00020c0901007387 */ /* 0x0003e80000100800 */
[----:B0-----:R-:W2:Y:S04]  /*116c0*/  LDL.LU R8, [R1+0x214] ;  /* 0x0002140001087983 */ /* 0x001ea80000300800 */
[----:B-1----:R-:W2:Y:S01]  /*116d0*/  LDL.LU R9, [R1+0x360] ;  /* 0x0003600001097983 */ /* 0x002ea20000300800 */
[----:B----4-:R-:W-:-:S04]  /*116e0*/  LOP3.LUT R7, R7, R6, RZ, 0x3c, !PT ;  /* 0x0000000607077212 */ /* 0x010fc800078e3cff */
[----:B------:R-:W-:-:S04]  /*116f0*/  LOP3.LUT R6, R7, R6, RZ, 0x3c, !PT ;  /* 0x0000000607067212 */ /* 0x000fc800078e3cff */
[----:B------:R-:W-:Y:S01]  /*11700*/  LOP3.LUT R7, R7, R6, RZ, 0x3c, !PT ;  /* 0x0000000607077212 */ /* 0x000fe200078e3cff */
[----:B------:R-:W-:Y:S02]  /*11710*/  IMAD.MOV.U32 R210, RZ, RZ, R11 ;  /* 0x000000ffffd27224 */ /* 0x000fe400078e000b */
[----:B------:R-:W-:Y:S02]  /*11720*/  IMAD.MOV.U32 R10, RZ, RZ, R212 ;  /* 0x000000ffff0a7224 */ /* 0x000fe400078e00d4 */
[----:B------:R-:W-:-:S04]  /*11730*/  IMAD.WIDE R6, R193, 0x2, R6 ;  /* 0x00000002c1067825 */ /* 0x000fc800078e0206 */
[----:B------:R-:W-:Y:S01]  /*11740*/  IMAD.MOV.U32 R11, RZ, RZ, R211 ;  /* 0x000000ffff0b7224 */ /* 0x000fe200078e00d3 */
[----:B------:R0:W-:Y:S01]  /*11750*/  STL [R1+0x490], R6 ;  /* 0x0004900601007387 */ /* 0x0001e20000100800 */
[----:B------:R-:W-:-:S03]  /*11760*/  IMAD.WIDE R10, R193, 0x2, R10 ;  /* 0x00000002c10a7825 */ /* 0x000fc600078e020a */
[----:B------:R1:W-:Y:S01]  /*11770*/  STL [R1+0x35c], R7 ;  /* 0x00035c0701007387 */ /* 0x0003e20000100800 */
[----:B------:R-:W-:Y:S02]  /*11780*/  IMAD.MOV.U32 R211, RZ, RZ, R11 ;  /* 0x000000ffffd37224 */ /* 0x000fe400078e000b */
[----:B0-----:R-:W-:Y:S02]  /*11790*/  IMAD.MOV.U32 R6, RZ, RZ, R206 ;  /* 0x000000ffff067224 */ /* 0x001fe400078e00ce */
[----:B------:R-:W3:Y:S01]  /*117a0*/  LDL.LU R206, [R1+0x79c] ;  /* 0x00079c0001ce7983 */ /* 0x000ee20000300800 */
[----:B-1----:R-:W-:-:S03]  /*117b0*/  IMAD.MOV.U32 R7, RZ, RZ, R228 ;  /* 0x000000ffff077224 */ /* 0x002fc600078e00e4 */
[----:B------:R-:W4:Y:S04]  /*117c0*/  LDL.LU R228, [R1+0x798] ;  /* 0x0007980001e47983 */ /* 0x000f280000300800 */
[----:B------:R-:W3:Y:S01]  /*117d0*/  LDL.LU R212, [R1+0x794] ;  /* 0x0007940001d47983 */ /* 0x000ee20000300800 */
[----:B------:R-:W-:-:S03]  /*117e0*/  LOP3.LUT R7, R7, R6, RZ, 0x3c, !PT ;  /* 0x0000000607077212 */ /* 0x000fc600078e3cff */
[----:B------:R0:W-:Y:S01]  /*117f0*/  STL [R1+0x210], R10 ;  /* 0x0002100a01007387 */ /* 0x0001e20000100800 */
[----:B------:R-:W-:-:S03]  /*11800*/  LOP3.LUT R6, R7, R6, RZ, 0x3c, !PT ;  /* 0x0000000607067212 */ /* 0x000fc600078e3cff */
[----:B0-----:R-:W4:Y:S04]  /*11810*/  LDL.LU R10, [R1+0x498] ;  /* 0x00049800010a7983 */ /* 0x001f280000300800 */
[----:B------:R-:W3:Y:S01]  /*11820*/  LDL.LU R11, [R1+0x218] ;  /* 0x00021800010b7983 */ /* 0x000ee20000300800 */
[----:B------:R-:W-:-:S03]  /*11830*/  LOP3.LUT R7, R7, R6, RZ, 0x3c, !PT ;  /* 0x0000000607077212 */ /* 0x000fc600078e3cff */
[----:B------:R-:W-:Y:S01]  /*11840*/  IMAD.WIDE R6, R193, 0x2, R6 ;  /* 0x00000002c1067825 */ /* 0x000fe200078e0206 */
[----:B--2---:R-:W-:-:S04]  /*11850*/  LOP3.LUT R9, R9, R8, RZ, 0x3c, !PT ;  /* 0x0000000809097212 */ /* 0x004fc800078e3cff */
[----:B------:R-:W-:-:S04]  /*11860*/  LOP3.LUT R8, R9, R8, RZ, 0x3c, !PT ;  /* 0x0000000809087212 */ /* 0x000fc800078e3cff */
[----:B------:R-:W-:-:S03]  /*11870*/  LOP3.LUT R9, R9, R8, RZ, 0x3c, !PT ;  /* 0x0000000809097212 */ /* 0x000fc600078e3cff */
[----:B------:R-:W-:-:S05]  /*11880*/  IMAD.WIDE R8, R193, 0x2, R8 ;  /* 0x00000002c1087825 */ /* 0x000fca00078e0208 */
[----:B------:R0:W-:Y:S04]  /*11890*/  STL [R1+0x360], R8 ;  /* 0x0003600801007387 */ /* 0x0001e80000100800 */
[----:B------:R1:W-:Y:S01]  /*118a0*/  STL [R1+0x214], R9 ;  /* 0x0002140901007387 */ /* 0x0003e20000100800 */
[----:B0-----:R-:W-:-:S03]  /*118b0*/  IMAD.MOV.U32 R8, RZ, RZ, R229 ;  /* 0x000000ffff087224 */ /* 0x001fc600078e00e5 */
[----:B------:R-:W2:Y:S01]  /*118c0*/  LDL.LU R229, [R1+0x790] ;  /* 0x0007900001e57983 */ /* 0x000ea20000300800 */
[----:B-1----:R-:W-:-:S03]  /*118d0*/  IMAD.MOV.U32 R9, RZ, RZ, R240 ;  /* 0x000000ffff097224 */ /* 0x002fc600078e00f0 */
[----:B------:R-:W2:Y:S04]  /*118e0*/  LDL.LU R240, [R1+0x78c] ;  /* 0x00078c0001f07983 */ /* 0x000ea80000300800 */
[----:B------:R0:W-:Y:S04]  /*118f0*/  STL [R1+0x494], R6 ;  /* 0x0004940601007387 */ /* 0x0001e80000100800 */
[----:B------:R4:W-:Y:S04]  /*11900*/  STL [R1+0x364], R7 ;  /* 0x0003640701007387 */ /* 0x0009e80000100800 */
[----:B0-----:R-:W2:Y:S01]  /*11910*/  LDL.LU R6, [R1+0x36c] ;  /* 0x00036c0001067983 */ /* 0x001ea20000300800 */
[----:B------:R-:W-:-:S04]  /*11920*/  LOP3.LUT R9, R9, R8, RZ, 0x3c, !PT ;  /* 0x0000000809097212 */ /* 0x000fc800078e3cff */
[----:B------:R-:W-:-:S04]  /*11930*/  LOP3.LUT R8, R9, R8, RZ, 0x3c, !PT ;  /* 0x0000000809087212 */ /* 0x000fc800078e3cff */
[----:B------:R-:W-:Y:S01]  /*11940*/  LOP3.LUT R9, R9, R8, RZ, 0x3c, !PT ;  /* 0x0000000809097212 */ /* 0x000fe200078e3cff */
[----:B----4-:R-:W-:Y:S02]  /*11950*/  IMAD.MOV.U32 R7, RZ, RZ, R10 ;  /* 0x000000ffff077224 */ /* 0x010fe400078e000a */
[----:B---3--:R-:W-:Y:S02]  /*11960*/  IMAD.MOV.U32 R10, RZ, RZ, R11 ;  /* 0x000000ffff0a7224 */ /* 0x008fe400078e000b */
[----:B------:R-:W-:Y:S02]  /*11970*/  IMAD.MOV.U32 R11, RZ, RZ, R212 ;  /* 0x000000ffff0b7224 */ /* 0x000fe400078e00d4 */
[----:B------:R-:W-:-:S04]  /*11980*/  IMAD.WIDE R8, R193, 0x2, R8 ;  /* 0x00000002c1087825 */ /* 0x000fc800078e0208 */
[----:B------:R-:W-:-:S05]  /*11990*/  IMAD.WIDE R10, R193, 0x2, R10 ;  /* 0x00000002c10a7825 */ /* 0x000fca00078e020a */
[----:B------:R-:W-:Y:S04]  /*119a0*/  STL [R1+0x218], R10 ;  /* 0x0002180a01007387 */ /* 0x000fe80000100800 */
[----:B------:R0:W-:Y:S04]  /*119b0*/  STL [R1+0x368], R8 ;  /* 0x0003680801007387 */ /* 0x0001e80000100800 */
[----:B------:R1:W-:Y:S04]  /*119c0*/  STL [R1+0x21c], R9 ;  /* 0x00021c0901007387 */ /* 0x0003e80000100800 */
[----:B0-----:R-:W3:Y:S04]  /*119d0*/  LDL.LU R8, [R1+0x224] ;  /* 0x0002240001087983 */ /* 0x001ee80000300800 */
[----:B-1----:R-:W3:Y:S01]  /*119e0*/  LDL.LU R9, [R1+0x370] ;  /* 0x0003700001097983 */ /* 0x002ee20000300800 */
[----:B------:R-:W-:-:S02]  /*119f0*/  IMAD.MOV.U32 R212, RZ, RZ, R11 ;  /* 0x000000ffffd47224 */ /* 0x000fc400078e000b */
[----:B------:R-:W-:Y:S02]  /*11a00*/  IMAD.MOV.U32 R10, RZ, RZ, R214 ;  /* 0x000000ffff0a7224 */ /* 0x000fe400078e00d6 */
[----:B------:R-:W-:Y:S02]  /*11a10*/  IMAD.MOV.U32 R11, RZ, RZ, R213 ;  /* 0x000000ffff0b7224 */ /* 0x000fe400078e00d5 */
[----:B------:R-:W-:-:S04]  /*11a20*/  IMAD.WIDE R10, R193, 0x2, R10 ;  /* 0x00000002c10a7825 */ /* 0x000fc800078e020a */
[----:B------:R-:W-:Y:S01]  /*11a30*/  IMAD.MOV.U32 R213, RZ, RZ, R11 ;  /* 0x000000ffffd57224 */ /* 0x000fe200078e000b */
        /* <DEDUP_REMOVED lines=9> */
[----:B------:R-:W4:Y:S04]  /*11ad0*/  LDL.LU R246, [R1+0x784] ;  /* 0x0007840001f67983 */ /* 0x000f280000300800 */
[----:B------:R-:W2:Y:S04]  /*11ae0*/  LDL.LU R214, [R1+0x780] ;  /* 0x0007800001d67983 */ /* 0x000ea80000300800 */
[----:B------:R0:W-:Y:S04]  /*11af0*/  STL [R1+0x220], R10 ;  /* 0x0002200a01007387 */ /* 0x0001e80000100800 */
[----:B0-----:R-:W4:Y:S04]  /*11b00*/  LDL.LU R10, [R1+0x4a0] ;  /* 0x0004a000010a7983 */ /* 0x001f280000300800 */
[----:B------:R-:W2:Y:S01]  /*11b10*/  LDL.LU R11, [R1+0x228] ;  /* 0x00022800010b7983 */ /* 0x000ea20000300800 */
[----:B---3--:R-:W-:-:S04]  /*11b20*/  LOP3.LUT R9, R9, R8, RZ, 0x3c, !PT ;  /* 0x0000000809097212 */ /* 0x008fc800078e3cff */
[----:B------:R-:W-:-:S04]  /*11b30*/  LOP3.LUT R8, R9, R8, RZ, 0x3c, !PT ;  /* 0x0000000809087212 */ /* 0x000fc800078e3cff */
[----:B------:R-:W-:Y:S02]  /*11b40*/  LOP3.LUT R9, R9, R8, RZ, 0x3c, !PT ;  /* 0x0000000809097212 */ /* 0x000fe400078e3cff */
[----:B------:R-:W-:Y:S01]  /*11b50*/  LOP3.LUT R7, R7, R6, RZ, 0x3c, !PT ;  /* 0x0000000607077212 */ /* 0x000fe200078e3cff */
[----:B------:R-:W-:-:S03]  /*11b60*/  IMAD.WIDE R8, R193, 0x2, R8 ;  /* 0x00000002c1087825 */ /* 0x000fc600078e0208 */
[C---:B------:R-:W-:Y:S02]  /*11b70*/  LOP3.LUT R6, R7.reuse, R6, RZ, 0x3c, !PT ;  /* 0x0000000607067212 */ /* 0x040fe400078e3cff */
[----:B------:R0:W-:Y:S02]  /*11b80*/  STL [R1+0x370], R8 ;  /* 0x0003700801007387 */ /* 0x0001e40000100800 */
[----:B------:R-:W-:Y:S02]  /*11b90*/  LOP3.LUT R7, R7, R6, RZ, 0x3c, !PT ;  /* 0x0000000607077212 */ /* 0x000fe400078e3cff */
[----:B------:R1:W-:Y:S01]  /*11ba0*/  STL [R1+0x224], R9 ;  /* 0x0002240901007387 */ /* 0x0003e20000100800 */
[----:B------:R-:W-:-:S04]  /*11bb0*/  IMAD.WIDE R6, R193, 0x2, R6 ;  /* 0x00000002c1067825 */ /* 0x000fc800078e0206 */
[----:B0-----:R-:W-:Y:S02]  /*11bc0*/  IMAD.MOV.U32 R8, RZ, RZ, R4 ;  /* 0x000000ffff087224 */ /* 0x001fe400078e0004 */
[----:B-1----:R-:W-:Y:S01]  /*11bd0*/  IMAD.MOV.U32 R9, RZ, RZ, R230 ;  /* 0x000000ffff097224 */ /* 0x002fe200078e00e6 */
[----:B------:R-:W3:Y:S04]  /*11be0*/  LDL.LU R4, [R1+0x77c] ;  /* 0x00077c0001047983 */ /* 0x000ee80000300800 */
[-C--:B------:R-:W-:Y:S01]  /*11bf0*/  LOP3.LUT R9, R9, R8.reuse, RZ, 0x3c, !PT ;  /* 0x0000000809097212 */ /* 0x080fe200078e3cff */
[----:B------:R-:W3:Y:S03]  /*11c00*/  LDL.LU R230, [R1+0x778] ;  /* 0x0007780001e67983 */ /* 0x000ee60000300800 */
[C---:B------:R-:W-:Y:S01]  /*11c10*/  LOP3.LUT R8, R9.reuse, R8, RZ, 0x3c, !PT ;  /* 0x0000000809087212 */ /* 0x040fe200078e3cff */
[----:B------:R0:W-:Y:S04]  /*11c20*/  STL [R1+0x49c], R6 ;  /* 0x00049c0601007387 */ /* 0x0001e80000100800 */
[----:B------:R4:W-:Y:S01]  /*11c30*/  STL [R1+0x374], R7 ;  /* 0x0003740701007387 */ /* 0x0009e20000100800 */
[----:B------:R-:W-:-:S03]  /*11c40*/  LOP3.LUT R9, R9, R8, RZ, 0x3c, !PT ;  /* 0x0000000809097212 */ /* 0x000fc600078e3cff */
[C---:B------:R-:W-:Y:S01]  /*11c50*/  IMAD.WIDE R8, R193.reuse, 0x2, R8 ;  /* 0x00000002c1087825 */ /* 0x040fe200078e0208 */
[----:B0-----:R-:W3:Y:S03]  /*11c60*/  LDL.LU R6, [R1+0x37c] ;  /* 0x00037c0001067983 */ /* 0x001ee60000300800 */
[----:B----4-:R-:W-:Y:S02]  /*11c70*/  IMAD.MOV.U32 R7, RZ, RZ, R10 ;  /* 0x000000ffff077224 */ /* 0x010fe400078e000a */
[----:B--2---:R-:W-:Y:S02]  /*11c80*/  IMAD.MOV.U32 R10, RZ, RZ, R11 ;  /* 0x000000ffff0a7224 */ /* 0x004fe400078e000b */
[----:B------:R-:W-:Y:S02]  /*11c90*/  IMAD.MOV.U32 R11, RZ, RZ, R214 ;  /* 0x000000ffff0b7224 */ /* 0x000fe400078e00d6 */
[----:B------:R-:W-:-:S05]  /*11ca0*/  IMAD.WIDE R10, R193, 0x2, R10 ;  /* 0x00000002c10a7825 */ /* 0x000fca00078e020a */
[----:B------:R-:W-:Y:S04]  /*11cb0*/  STL [R1+0x228], R10 ;  /* 0x0002280a01007387 */ /* 0x000fe80000100800 */
[----:B------:R0:W-:Y:S04]  /*11cc0*/  STL [R1+0x378], R8 ;  /* 0x0003780801007387 */ /* 0x0001e80000100800 */
[----:B------:R1:W-:Y:S04]  /*11cd0*/  STL [R1+0x22c], R9 ;  /* 0x00022c0901007387 */ /* 0x0003e80000100800 */
[----:B0-----:R-:W2:Y:S04]  /*11ce0*/  LDL.LU R8, [R1+0x234] ;  /* 0x0002340001087983 */ /* 0x001ea80000300800 */
[----:B-1----:R-:W2:Y:S01]  /*11cf0*/  LDL.LU R9, [R1+0x380] ;  /* 0x0003800001097983 */ /* 0x002ea20000300800 */
[----:B------:R-:W-:-:S02]  /*11d00*/  IMAD.MOV.U32 R214, RZ, RZ, R11 ;  /* 0x000000ffffd67224 */ /* 0x000fc400078e000b */
[----:B------:R-:W-:Y:S02]  /*11d10*/  IMAD.MOV.U32 R10, RZ, RZ, R216 ;  /* 0x000000ffff0a7224 */ /* 0x000fe400078e00d8 */
[----:B------:R-:W-:Y:S01]  /*11d20*/  IMAD.MOV.U32 R11, RZ, RZ, R215 ;  /* 0x000000ffff0b7224 */ /* 0x000fe200078e00d7 */
[----:B---3--:R-:W-:-:S04]  /*11d30*/  LOP3.LUT R7, R7, R6, RZ, 0x3c, !PT ;  /* 0x0000000607077212 */ /* 0x008fc800078e3cff */
[----:B------:R-:W-:-:S04]  /*11d40*/  LOP3.LUT R6, R7, R6, RZ, 0x3c, !PT ;  /* 0x0000000607067212 */ /* 0x000fc800078e3cff */
[----:B------:R-:W-:-:S03]  /*11d50*/  LOP3.LUT R7, R7, R6, RZ, 0x3c, !PT ;  /* 0x0000000607077212 */ /* 0x000fc600078e3cff */
[----:B------:R-:W-:-:S04]  /*11d60*/  IMAD.WIDE R6, R193, 0x2, R6 ;  /* 0x00000002c1067825 */ /* 0x000fc800078e0206 */
[----:B------:R-:W-:Y:S01]  /*11d70*/  IMAD.WIDE R10, R193, 0x2, R10 ;  /* 0x00000002c10a7825 */ /* 0x000fe200078e020a */
[----:B------:R0:W-:Y:S04]  /*11d80*/  STL [R1+0x4a0], R6 ;  /* 0x0004a00601007387 */ /* 0x0001e80000100800 */
[----:B------:R1:W-:Y:S01]  /*11d90*/  STL [R1+0x37c], R7 ;  /* 0x00037c0701007387 */ /* 0x0003e20000100800 */
[----:B------:R-:W-:Y:S02]  /*11da0*/  IMAD.MOV.U32 R215, RZ, RZ, R11 ;  /* 0x000000ffffd77224 */ /* 0x000fe400078e000b */
[----:B0-----:R-:W-:Y:S02]  /*11db0*/  IMAD.MOV.U32 R6, RZ, RZ, R242 ;  /* 0x000000ffff067224 */ /* 0x001fe400078e00f2 */
[----:B------:R-:W3:Y:S01]  /*11dc0*/  LDL.LU R242, [R1+0x774] ;  /* 0x0007740001f27983 */ /* 0x000ee20000300800 */
[----:B-1----:R-:W-:-:S03]  /*11dd0*/  IMAD.MOV.U32 R7, RZ, RZ, R250 ;  /* 0x000000ffff077224 */ /* 0x002fc600078e00fa */
[----:B------:R-:W4:Y:S04]  /*11de0*/  LDL.LU R250, [R1+0x770] ;  /* 0x0007700001fa7983 */ /* 0x000f280000300800 */
[----:B------:R-:W3:Y:S04]  /*11df0*/  LDL.LU R216, [R1+0x76c] ;  /* 0x00076c0001d87983 */ /* 0x000ee80000300800 */
[----:B------:R0:W-:Y:S04]  /*11e00*/  STL [R1+0x230], R10 ;  /* 0x0002300a01007387 */ /* 0x0001e80000100800 */
[----:B0-----:R-:W4:Y:S04]  /*11e10*/  LDL.LU R10, [R1+0x4a8] ;  /* 0x0004a800010a7983 */ /* 0x001f280000300800 */
[----:B------:R-:W3:Y:S01]  /*11e20*/  LDL.LU R11, [R1+0x238] ;  /* 0x00023800010b7983 */ /* 0x000ee20000300800 */
[----:B--2---:R-:W-:-:S04]  /*11e30*/  LOP3.LUT R9, R9, R8, RZ, 0x3c, !PT ;  /* 0x0000000809097212 */ /* 0x004fc800078e3cff */
[----:B------:R-:W-:-:S04]  /*11e40*/  LOP3.LUT R8, R9, R8, RZ, 0x3c, !PT ;  /* 0x0000000809087212 */ /* 0x000fc800078e3cff */
[----:B------:R-:W-:-:S03]  /*11e50*/  LOP3.LUT R9, R9, R8, RZ, 0x3c, !PT ;  /* 0x0000000809097212 */ /* 0x000fc600078e3cff */
[----:B------:R-:W-:-:S05]  /*11e60*/  IMAD.WIDE R8, R193, 0x2, R8 ;  /* 0x00000002c1087825 */ /* 0x000fca00078e0208 */
[----:B------:R0:W-:Y:S04]  /*11e70*/  STL [R1+0x380], R8 ;  /* 0x0003800801007387 */ /* 0x0001e80000100800 */
[----:B------:R1:W-:Y:S04]  /*11e80*/  STL [R1+0x234], R9 ;  /* 0x0002340901007387 */ /* 0x0003e80000100800 */
[----:B0-----:R-:W2:Y:S01]  /*11e90*/  LDL.LU R8, [R1+0x23c] ;  /* 0x00023c0001087983 */ /* 0x001ea20000300800 */
[----:B------:R-:W-:-:S04]  /*11ea0*/  LOP3.LUT R7, R7, R6, RZ, 0x3c, !PT ;  /* 0x0000000607077212 */ /* 0x000fc800078e3cff */
[C---:B------:R-:W-:Y:S01]  /*11eb0*/  LOP3.LUT R6, R7.reuse, R6, RZ, 0x3c, !PT ;  /* 0x0000000607067212 */ /* 0x040fe200078e3cff */
[----:B-1----:R-:W-:Y:S02]  /*11ec0*/  IMAD.MOV.U32 R9, RZ, RZ, R231 ;  /* 0x000000ffff097224 */ /* 0x002fe400078e00e7 */
[----:B------:R-:W2:Y:S01]  /*11ed0*/  LDL.LU R231, [R1+0x768] ;  /* 0x0007680001e77983 */ /* 0x000ea20000300800 */
[----:B------:R-:W-:-:S03]  /*11ee0*/  LOP3.LUT R7, R7, R6, RZ, 0x3c, !PT ;  /* 0x0000000607077212 */ /* 0x000fc600078e3cff */
[----:B------:R-:W-:-:S05]  /*11ef0*/  IMAD.WIDE R6, R193, 0x2, R6 ;  /* 0x00000002c1067825 */ /* 0x000fca00078e0206 */
[----:B------:R0:W-:Y:S04]  /*11f00*/  STL [R1+0x4a4], R6 ;  /* 0x0004a40601007387 */ /* 0x0001e80000100800 */
[----:B------:R4:W-:Y:S04]  /*11f10*/  STL [R1+0x384], R7 ;  /* 0x0003840701007387 */ /* 0x0009e80000100800 */
[----:B0-----:R-:W2:Y:S01]  /*11f20*/  LDL.LU R6, [R1+0x38c] ;  /* 0x00038c0001067983 */ /* 0x001ea20000300800 */
[----:B----4-:R-:W-:Y:S02]  /*11f30*/  IMAD.MOV.U32 R7, RZ, RZ, R10 ;  /* 0x000000ffff077224 */ /* 0x010fe400078e000a */
[----:B---3--:R-:W-:-:S02]  /*11f40*/  IMAD.MOV.U32 R10, RZ, RZ, R11 ;  /* 0x000000ffff0a7224 */ /* 0x008fc400078e000b */
[----:B------:R-:W-:Y:S02]  /*11f50*/  IMAD.MOV.U32 R11, RZ, RZ, R216 ;  /* 0x000000ffff0b7224 */ /* 0x000fe400078e00d8 */
[----:B------:R-:W-:-:S05]  /*11f60*/  IMAD.WIDE R10, R193, 0x2, R10 ;  /* 0x00000002c10a7825 */ /* 0x000fca00078e020a */
[----:B------:R-:W-:Y:S01]  /*11f70*/  STL [R1+0x238], R10 ;  /* 0x0002380a01007387 */ /* 0x000fe20000100800 */
[----:B--2---:R-:W-:-:S04]  /*11f80*/  LOP3.LUT R9, R9, R8, RZ, 0x3c, !PT ;  /* 0x0000000809097212 */ /* 0x004fc800078e3cff */
[----:B------:R-:W-:-:S04]  /*11f90*/  LOP3.LUT R8, R9, R8, RZ, 0x3c, !PT ;  /* 0x0000000809087212 */ /* 0x000fc800078e3cff */
[----:B------:R-:W-:-:S03]  /*11fa0*/  LOP3.LUT R9, R9, R8, RZ, 0x3c, !PT ;  /* 0x0000000809097212 */ /* 0x000fc600078e3cff */
[----:B------:R-:W-:-:S05]  /*11fb0*/  IMAD.WIDE R8, R193, 0x2, R8 ;  /* 0x00000002c1087825 */ /* 0x000fca00078e0208 */
[----:B------:R0:W-:Y:S04]  /*11fc0*/  STL [R1+0x388], R8 ;  /* 0x0003880801007387 */ /* 0x0001e80000100800 */
[----:B------:R1:W-:Y:S04]  /*11fd0*/  STL [R1+0x23c], R9 ;  /* 0x00023c0901007387 */ /* 0x0003e80000100800 */
[----:B0-----:R-:W2:Y:S04]  /*11fe0*/  LDL.LU R8, [R1+0x244] ;  /* 0x0002440001087983 */ /* 0x001ea80000300800 */
[----:B-1----:R-:W2:Y:S01]  /*11ff0*/  LDL.LU R9, [R1+0x390] ;  /* 0x0003900001097983 */ /* 0x002ea20000300800 */
[----:B------:R-:W-:-:S04]  /*12000*/  LOP3.LUT R7, R7, R6, RZ, 0x3c, !PT ;  /* 0x0000000607077212 */ /* 0x000fc800078e3cff */
        /* <DEDUP_REMOVED lines=14> */
[----:B------:R-:W4:Y:S04]  /*120f0*/  LDL.LU R248, [R1+0x75c] ;  /* 0x00075c0001f87983 */ /* 0x000f280000300800 */
[----:B------:R0:W-:Y:S04]  /*12100*/  STL [R1+0x240], R10 ;  /* 0x0002400a01007387 */ /* 0x0001e80000100800 */
[----:B0-----:R-:W3:Y:S04]  /*12110*/  LDL.LU R10, [R1+0x4b0] ;  /* 0x0004b000010a7983 */ /* 0x001ee80000300800 */
[----:B------:R-:W4:Y:S01]  /*12120*/  LDL.LU R11, [R1+0x248] ;  /* 0x00024800010b7983 */ /* 0x000f220000300800 */
        /* <DEDUP_REMOVED lines=8> */
[----:B------:R-:W-:-:S04]  /*121b0*/  LOP3.LUT R7, R7, R6, RZ, 0x3c, !PT ;  /* 0x0000000607077212 */ /* 0x000fc800078e3cff */
[C---:B------:R-:W-:Y:S01]  /*121c0*/  LOP3.LUT R6, R7.reuse, R6, RZ, 0x3c, !PT ;  /* 0x0000000607067212 */ /* 0x040fe200078e3cff */
[----:B-1----:R-:W-:Y:S02]  /*121d0*/  IMAD.MOV.U32 R9, RZ, RZ, R247 ;  /* 0x000000ffff097224 */ /* 0x002fe400078e00f7 */
[----:B------:R-:W2:Y:S01]  /*121e0*/  LDL.LU R247, [R1+0x754] ;  /* 0x0007540001f77983 */ /* 0x000ea20000300800 */
[----:B------:R-:W-:Y:S02]  /*121f0*/  LOP3.LUT R7, R7, R6, RZ, 0x3c, !PT ;  /* 0x0000000607077212 */ /* 0x000fe400078e3cff */
[----:B------:R-:W-:Y:S01]  /*12200*/  LOP3.LUT R9, R9, R8, RZ, 0x3c, !PT ;  /* 0x0000000809097212 */ /* 0x000fe200078e3cff */
[----:B------:R-:W-:-:S03]  /*12210*/  IMAD.WIDE R6, R193, 0x2, R6 ;  /* 0x00000002c1067825 */ /* 0x000fc600078e0206 */
[C---:B------:R-:W-:Y:S02]  /*12220*/  LOP3.LUT R8, R9.reuse, R8, RZ, 0x3c, !PT ;  /* 0x0000000809087212 */ /* 0x040fe400078e3cff */
[----:B------:R0:W-:Y:S02]  /*12230*/  STL [R1+0x4ac], R6 ;  /* 0x0004ac0601007387 */ /* 0x0001e40000100800 */
[----:B------:R-:W-:Y:S02]  /*12240*/  LOP3.LUT R9, R9, R8, RZ, 0x3c, !PT ;  /* 0x0000000809097212 */ /* 0x000fe400078e3cff */
[----:B------:R3:W-:Y:S01]  /*12250*/  STL [R1+0x394], R7 ;  /* 0x0003940701007387 */ /* 0x0007e20000100800 */
[----:B------:R-:W-:-:S03]  /*12260*/  IMAD.WIDE R8, R193, 0x2, R8 ;  /* 0x00000002c1087825 */ /* 0x000fc600078e0208 */
[----:B0-----:R-:W2:Y:S01]  /*12270*/  LDL.LU R6, [R1+0x39c] ;  /* 0x00039c0001067983 */ /* 0x001ea20000300800 */
[----:B---3--:R-:W-:Y:S02]  /*12280*/  IMAD.MOV.U32 R7, RZ, RZ, R10 ;  /* 0x000000ffff077224 */ /* 0x008fe400078e000a */
[----:B----4-:R-:W-:Y:S02]  /*12290*/  IMAD.MOV.U32 R10, RZ, RZ, R11 ;  /* 0x000000ffff0a7224 */ /* 0x010fe400078e000b */
[----:B--2---:R-:W-:Y:S02]  /*122a0*/  IMAD.MOV.U32 R11, RZ, RZ, R218 ;  /* 0x000000ffff0b7224 */ /* 0x004fe400078e00da */
[----:B------:R-:W-:-:S05]  /*122b0*/  IMAD.WIDE R10, R193, 0x2, R10 ;  /* 0x00000002c10a7825 */ /* 0x000fca00078e020a */
[----:B------:R-:W-:Y:S04]  /*122c0*/  STL [R1+0x248], R10 ;  /* 0x0002480a01007387 */ /* 0x000fe80000100800 */
        /* <DEDUP_REMOVED lines=32> */
[----:B------:R-:W-:-:S04]  /*124d0*/  LOP3.LUT R6, R7, R6, RZ, 0x3c, !PT ;  /* 0x0000000607067212 */ /* 0x000fc800078e3cff */
[----:B------:R-:W-:Y:S01]  /*124e0*/  LOP3.LUT R7, R7, R6, RZ, 0x3c, !PT ;  /* 0x0000000607077212 */ /* 0x000fe200078e3cff */
[----:B-1----:R-:W-:Y:S02]  /*124f0*/  IMAD.MOV.U32 R9, RZ, RZ, R234 ;  /* 0x000000ffff097224 */ /* 0x002fe400078e00ea */
[----:B------:R-:W2:Y:S01]  /*12500*/  LDL.LU R234, [R1+0x740] ;  /* 0x0007400001ea7983 */ /* 0x000ea20000300800 */
[----:B------:R-:W-:Y:S02]  /*12510*/  IMAD.WIDE R6, R193, 0x2, R6 ;  /* 0x00000002c1067825 */ /* 0x000fe400078e0206 */
[----:B------:R-:W-:-:S03]  /*12520*/  LOP3.LUT R9, R9, R8, RZ, 0x3c, !PT ;  /* 0x0000000809097212 */ /* 0x000fc600078e3cff */
[----:B------:R0:W-:Y:S04]  /*12530*/  STL [R1+0x4b4], R6 ;  /* 0x0004b40601007387 */ /* 0x0001e80000100800 */
[----:B------:R3:W-:Y:S01]  /*12540*/  STL [R1+0x3a4], R7 ;  /* 0x0003a40701007387 */ /* 0x0007e20000100800 */
[----:B------:R-:W-:-:S03]  /*12550*/  LOP3.LUT R8, R9, R8, RZ, 0x3c, !PT ;  /* 0x0000000809087212 */ /* 0x000fc600078e3cff */
[----:B0-----:R-:W2:Y:S01]  /*12560*/  LDL.LU R6, [R1+0x3ac] ;  /* 0x0003ac0001067983 */ /* 0x001ea20000300800 */
[----:B---3--:R-:W-:Y:S01]  /*12570*/  IMAD.MOV.U32 R7, RZ, RZ, R10 ;  /* 0x000000ffff077224 */ /* 0x008fe200078e000a */
[----:B------:R-:W-:Y:S01]  /*12580*/  LOP3.LUT R9, R9, R8, RZ, 0x3c, !PT ;  /* 0x0000000809097212 */ /* 0x000fe200078e3cff */
[----:B----4-:R-:W-:Y:S02]  /*12590*/  IMAD.MOV.U32 R10, RZ, RZ, R11 ;  /* 0x000000ffff0a7224 */ /* 0x010fe400078e000b */
[----:B------:R-:W-:-:S04]  /*125a0*/  IMAD.WIDE R8, R193, 0x2, R8 ;  /* 0x00000002c1087825 */ /* 0x000fc800078e0208 */
        /* <DEDUP_REMOVED lines=34> */
[----:B------:R-:W-:Y:S04]  /*127d0*/  STL [R1+0x3b0], R8 ;  /* 0x0003b00801007387 */ /* 0x000fe80000100800 */
[----:B------:R0:W-:Y:S02]  /*127e0*/  STL [R1+0x264], R9 ;  /* 0x0002640901007387 */ /* 0x0001e40000100800 */
[----:B0-----:R-:W-:Y:S02]  /*127f0*/  IMAD.MOV.U32 R9, RZ, RZ, R5 ;  /* 0x000000ffff097224 */ /* 0x001fe400078e0005 */
[----:B------:R-:W2:Y:S04]  /*12800*/  LDL.LU R5, [R1+0x730] ;  /* 0x0007300001057983 */ /* 0x000ea80000300800 */
[----:B------:R0:W-:Y:S04]  /*12810*/  STL [R1+0x4bc], R6 ;  /* 0x0004bc0601007387 */ /* 0x0001e80000100800 */
[----:B------:R4:W-:Y:S04]  /*12820*/  STL [R1+0x3b4], R7 ;  /* 0x0003b40701007387 */ /* 0x0009e80000100800 */
[----:B0-----:R-:W2:Y:S01]  /*12830*/  LDL.LU R6, [R1+0x3b8] ;  /* 0x0003b80001067983 */ /* 0x001ea20000300800 */
[----:B------:R-:W-:-:S02]  /*12840*/  IMAD.MOV.U32 R8, RZ, RZ, R9 ;  /* 0x000000ffff087224 */ /* 0x000fc400078e0009 */
[----:B------:R-:W-:Y:S02]  /*12850*/  IMAD.MOV.U32 R9, RZ, RZ, R223 ;  /* 0x000000ffff097224 */ /* 0x000fe400078e00df */
[----:B----4-:R-:W-:Y:S02]  /*12860*/  IMAD.MOV.U32 R7, RZ, RZ, R10 ;  /* 0x000000ffff077224 */ /* 0x010fe400078e000a */
[----:B---3--:R-:W-:Y:S02]  /*12870*/  IMAD.MOV.U32 R10, RZ, RZ, R11 ;  /* 0x000000ffff0a7224 */ /* 0x008fe400078e000b */
[----:B------:R-:W-:Y:S02]  /*12880*/  IMAD.MOV.U32 R11, RZ, RZ, R222 ;  /* 0x000000ffff0b7224 */ /* 0x000fe400078e00de */
[----:B------:R-:W-:-:S04]  /*12890*/  IMAD.WIDE R8, R193, 0x2, R8 ;  /* 0x00000002c1087825 */ /* 0x000fc800078e0208 */
[----:B------:R-:W-:-:S05]  /*128a0*/  IMAD.WIDE R10, R193, 0x2, R10 ;  /* 0x00000002c10a7825 */ /* 0x000fca00078e020a */
[----:B------:R-:W-:Y:S01]  /*128b0*/  STL [R1+0x268], R10 ;  /* 0x0002680a01007387 */ /* 0x000fe20000100800 */
[----:B------:R-:W-:-:S03]  /*128c0*/  IMAD.MOV.U32 R223, RZ, RZ, R9 ;  /* 0x000000ffffdf7224 */ /* 0x000fc600078e0009 */
[----:B------:R0:W-:Y:S04]  /*128d0*/  STL [R1+0x26c], R8 ;  /* 0x00026c0801007387 */ /* 0x0001e80000100800 */
[----:B0-----:R-:W3:Y:S04]  /*128e0*/  LDL.LU R8, [R1+0x274] ;  /* 0x0002740001087983 */ /* 0x001ee80000300800 */
[----:B------:R-:W3:Y:S01]  /*128f0*/  LDL.LU R9, [R1+0x3bc] ;  /* 0x0003bc0001097983 */ /* 0x000ee20000300800 */
[----:B------:R-:W-:Y:S02]  /*12900*/  IMAD.MOV.U32 R222, RZ, RZ, R11 ;  /* 0x000000ffffde7224 */ /* 0x000fe400078e000b */
[----:B------:R-:W-:-:S02]  /*12910*/  IMAD.MOV.U32 R10, RZ, RZ, R225 ;  /* 0x000000ffff0a7224 */ /* 0x000fc400078e00e1 */
        /* <DEDUP_REMOVED lines=17> */
[----:B---3--:R-:W-:-:S02]  /*12a30*/  LOP3.LUT R9, R9, R8, RZ, 0x3c, !PT ;  /* 0x0000000809097212 */ /* 0x008fc400078e3cff */
[----:B------:R-:W-:Y:S02]  /*12a40*/  LOP3.LUT R7, R7, R6, RZ, 0x3c, !PT ;  /* 0x0000000607077212 */ /* 0x000fe400078e3cff */
[----:B------:R-:W-:Y:S02]  /*12a50*/  LOP3.LUT R8, R9, R8, RZ, 0x3c, !PT ;  /* 0x0000000809087212 */ /* 0x000fe400078e3cff */
[----:B------:R-:W-:Y:S02]  /*12a60*/  LOP3.LUT R6, R7, R6, RZ, 0x3c, !PT ;  /* 0x0000000607067212 */ /* 0x000fe400078e3cff */
[----:B------:R-:W-:Y:S02]  /*12a70*/  LOP3.LUT R9, R9, R8, RZ, 0x3c, !PT ;  /* 0x0000000809097212 */ /* 0x000fe400078e3cff */
[----:B------:R-:W-:Y:S01]  /*12a80*/  LOP3.LUT R7, R7, R6, RZ, 0x3c, !PT ;  /* 0x0000000607077212 */ /* 0x000fe200078e3cff */
[----:B------:R-:W-:-:S04]  /*12a90*/  IMAD.WIDE R8, R193, 0x2, R8 ;  /* 0x00000002c1087825 */ /* 0x000fc800078e0208 */
[----:B------:R-:W-:Y:S01]  /*12aa0*/  IMAD.WIDE R6, R193, 0x2, R6 ;  /* 0x00000002c1067825 */ /* 0x000fe200078e0206 */
[----:B------:R0:W-:Y:S04]  /*12ab0*/  STL [R1+0x3bc], R8 ;  /* 0x0003bc0801007387 */ /* 0x0001e80000100800 */
[----:B------:R1:W-:Y:S01]  /*12ac0*/  STL [R1+0x274], R9 ;  /* 0x0002740901007387 */ /* 0x0003e20000100800 */
[----:B0-----:R-:W-:-:S03]  /*12ad0*/  IMAD.MOV.U32 R8, RZ, RZ, R236 ;  /* 0x000000ffff087224 */ /* 0x001fc600078e00ec */
[----:B------:R-:W3:Y:S01]  /*12ae0*/  LDL.LU R236, [R1+0x720] ;  /* 0x0007200001ec7983 */ /* 0x000ee20000300800 */
[----:B-1----:R-:W-:-:S03]  /*12af0*/  IMAD.MOV.U32 R9, RZ, RZ, R239 ;  /* 0x000000ffff097224 */ /* 0x002fc600078e00ef */
[----:B------:R-:W3:Y:S04]  /*12b00*/  LDL.LU R239, [R1+0x71c] ;  /* 0x00071c0001ef7983 */ /* 0x000ee80000300800 */
[----:B------:R0:W-:Y:S01]  /*12b10*/  STL [R1+0x4c4], R6 ;  /* 0x0004c40601007387 */ /* 0x0001e20000100800 */
[----:B------:R-:W-:-:S03]  /*12b20*/  LOP3.LUT R9, R9, R8, RZ, 0x3c, !PT ;  /* 0x0000000809097212 */ /* 0x000fc600078e3cff */
[----:B------:R4:W-:Y:S01]  /*12b30*/  STL [R1+0x3c0], R7 ;  /* 0x0003c00701007387 */ /* 0x0009e20000100800 */
[----:B------:R-:W-:-:S03]  /*12b40*/  LOP3.LUT R8, R9, R8, RZ, 0x3c, !PT ;  /* 0x0000000809087212 */ /* 0x000fc600078e3cff */
[----:B0-----:R-:W3:Y:S01]  /*12b50*/  LDL.LU R6, [R1+0x3c8] ;  /* 0x0003c80001067983 */ /* 0x001ee20000300800 */
[----:B------:R-:W-:-:S03]  /*12b60*/  LOP3.LUT R9, R9, R8, RZ, 0x3c, !PT ;  /* 0x0000000809097212 */ /* 0x000fc600078e3cff */
[----:B------:R-:W-:-:S04]  /*12b70*/  IMAD.WIDE R8, R193, 0x2, R8 ;  /* 0x00000002c1087825 */ /* 0x000fc800078e0208 */
        /* <DEDUP_REMOVED lines=25> */
[----:B------:R0:W-:Y:S01]  /*12d10*/  STL [R1+0x280], R10 ;  /* 0x0002800a01007387 */ /* 0x0001e20000100800 */
[----:B------:R-:W-:-:S04]  /*12d20*/  LOP3.LUT R7, R7, R6, RZ, 0x3c, !PT ;  /* 0x0000000607077212 */ /* 0x000fc800078e3cff */
[C---:B------:R-:W-:Y:S01]  /*12d30*/  LOP3.LUT R6, R7.reuse, R6, RZ, 0x3c, !PT ;  /* 0x0000000607067212 */ /* 0x040fe200078e3cff */
        /* <DEDUP_REMOVED lines=19> */
[----:B------:R-:W-:-:S03]  /*12e70*/  LOP3.LUT R9, R9, R8, RZ, 0x3c, !PT ;  /* 0x0000000809097212 */ /* 0x000fc600078e3cff */
[----:B------:R-:W-:-:S04]  /*12e80*/  IMAD.WIDE R8, R193, 0x2, R8 ;  /* 0x00000002c1087825 */ /* 0x000fc800078e0208 */
[----:B----4-:R-:W-:Y:S02]  /*12e90*/  IMAD.MOV.U32 R7, RZ, RZ, R10 ;  /* 0x000000ffff077224 */ /* 0x010fe400078e000a */
[----:B---3--:R-:W-:Y:S02]  /*12ea0*/  IMAD.MOV.U32 R10, RZ, RZ, R11 ;  /* 0x000000ffff0a7224 */ /* 0x008fe400078e000b */
[----:B------:R-:W-:Y:S02]  /*12eb0*/  IMAD.MOV.U32 R11, RZ, RZ, R227 ;  /* 0x000000ffff0b7224 */ /* 0x000fe400078e00e3 */
        /* <DEDUP_REMOVED lines=55> */
[----:B---3--:R-:W-:-:S04]  /*13230*/  LOP3.LUT R7, R7, R6, RZ, 0x3c, !PT ;  /* 0x0000000607077212 */ /* 0x008fc800078e3cff */
[----:B------:R-:W-:-:S04]  /*13240*/  LOP3.LUT R6, R7, R6, RZ, 0x3c, !PT ;  /* 0x0000000607067212 */ /* 0x000fc800078e3cff */
[----:B------:R-:W-:-:S03]  /*13250*/  LOP3.LUT R7, R7, R6, RZ, 0x3c, !PT ;  /* 0x0000000607077212 */ /* 0x000fc600078e3cff */
[----:B------:R-:W-:-:S05]  /*13260*/  IMAD.WIDE R6, R193, 0x2, R6 ;  /* 0x00000002c1067825 */ /* 0x000fca00078e0206 */
[----:B------:R0:W-:Y:S04]  /*13270*/  STL [R1+0x4d8], R6 ;  /* 0x0004d80601007387 */ /* 0x0001e80000100800 */
[----:B------:R1:W-:Y:S01]  /*13280*/  STL [R1+0x3e8], R7 ;  /* 0x0003e80701007387 */ /* 0x0003e20000100800 */
[----:B0-----:R-:W-:-:S03]  /*13290*/  IMAD.MOV.U32 R6, RZ, RZ, R250 ;  /* 0x000000ffff067224 */ /* 0x001fc600078e00fa */
[----:B------:R-:W3:Y:S04]  /*132a0*/  LDL.LU R250, [R1+0x6f0] ;  /* 0x0006f00001fa7983 */ /* 0x000ee80000300800 */
[----:B-1----:R-:W4:Y:S01]  /*132b0*/  LDL.LU R7, [R1+0x4dc] ;  /* 0x0004dc0001077983 */ /* 0x002f220000300800 */
[----:B------:R-:W-:Y:S02]  /*132c0*/  IMAD.MOV.U32 R229, RZ, RZ, R11 ;  /* 0x000000ffffe57224 */ /* 0x000fe400078e000b */
[----:B------:R-:W-:Y:S02]  /*132d0*/  IMAD.MOV.U32 R10, RZ, RZ, R242 ;  /* 0x000000ffff0a7224 */ /* 0x000fe400078e00f2 */
[----:B------:R-:W-:Y:S01]  /*132e0*/  IMAD.MOV.U32 R11, RZ, RZ, R230 ;  /* 0x000000ffff0b7224 */ /* 0x000fe200078e00e6 */
[----:B------:R-:W3:Y:S01]  /*132f0*/  LDL.LU R242, [R1+0x6ec] ;  /* 0x0006ec0001f27983 */ /* 0x000ee20000300800 */
[----:B------:R-:W-:-:S04]  /*13300*/  IMAD.WIDE R10, R193, 0x2, R10 ;  /* 0x00000002c10a7825 */ /* 0x000fc800078e020a */
[----:B------:R-:W-:Y:S01]  /*13310*/  IMAD.MOV.U32 R230, RZ, RZ, R11 ;  /* 0x000000ffffe67224 */ /* 0x000fe200078e000b */
[----:B------:R0:W-:Y:S04]  /*13320*/  STL [R1+0x2a0], R10 ;  /* 0x0002a00a01007387 */ /* 0x0001e80000100800 */
[----:B0-----:R-:W3:Y:S04]  /*13330*/  LDL.LU R10, [R1+0x4e0] ;  /* 0x0004e000010a7983 */ /* 0x001ee80000300800 */
[----:B------:R-:W3:Y:S01]  /*13340*/  LDL.LU R11, [R1+0x2a8] ;  /* 0x0002a800010b7983 */ /* 0x000ee20000300800 */
        /* <DEDUP_REMOVED lines=9> */
[----:B------:R-:W2:Y:S02]  /*133e0*/  LDL.LU R243, [R1+0x6e4] ;  /* 0x0006e40001f37983 */ /* 0x000ea40000300800 */
[----:B------:R-:W-:Y:S02]  /*133f0*/  LOP3.LUT R9, R9, R8, RZ, 0x3c, !PT ;  /* 0x0000000809097212 */ /* 0x000fe400078e3cff */
[----:B----4-:R-:W-:-:S04]  /*13400*/  LOP3.LUT R7, R7, R6, RZ, 0x3c, !PT ;  /* 0x0000000607077212 */ /* 0x010fc800078e3cff */
[----:B------:R-:W-:-:S04]  /*13410*/  LOP3.LUT R6, R7, R6, RZ, 0x3c, !PT ;  /* 0x0000000607067212 */ /* 0x000fc800078e3cff */
[----:B------:R-:W-:-:S03]  /*13420*/  LOP3.LUT R7, R7, R6, RZ, 0x3c, !PT ;  /* 0x0000000607077212 */ /* 0x000fc600078e3cff */
[----:B------:R-:W-:Y:S01]  /*13430*/  IMAD.WIDE R6, R193, 0x2, R6 ;  /* 0x00000002c1067825 */ /* 0x000fe200078e0206 */
[----:B------:R-:W-:-:S04]  /*13440*/  LOP3.LUT R8, R9, R8, RZ, 0x3c, !PT ;  /* 0x0000000809087212 */ /* 0x000fc800078e3cff */
[----:B------:R0:W-:Y:S01]  /*13450*/  STL [R1+0x4dc], R6 ;  /* 0x0004dc0601007387 */ /* 0x0001e20000100800 */
[----:B------:R-:W-:-:S03]  /*13460*/  LOP3.LUT R9, R9, R8, RZ, 0x3c, !PT ;  /* 0x0000000809097212 */ /* 0x000fc600078e3cff */
[----:B------:R3:W-:Y:S01]  /*13470*/  STL [R1+0x3f0], R7 ;  /* 0x0003f00701007387 */ /* 0x0007e20000100800 */
[----:B------:R-:W-:-:S03]  /*13480*/  IMAD.WIDE R8, R193, 0x2, R8 ;  /* 0x00000002c1087825 */ /* 0x000fc600078e0208 */
[----:B0-----:R-:W4:Y:S01]  /*13490*/  LDL.LU R6, [R1+0x3f8] ;  /* 0x0003f80001067983 */ /* 0x001f220000300800 */
[----:B---3--:R-:W-:Y:S02]  /*134a0*/  IMAD.MOV.U32 R7, RZ, RZ, R10 ;  /* 0x000000ffff077224 */ /* 0x008fe400078e000a */
[----:B------:R-:W-:Y:S02]  /*134b0*/  IMAD.MOV.U32 R10, RZ, RZ, R11 ;  /* 0x000000ffff0a7224 */ /* 0x000fe400078e000b */
[----:B--2---:R-:W-:Y:S02]  /*134c0*/  IMAD.MOV.U32 R11, RZ, RZ, R231 ;  /* 0x000000ffff0b7224 */ /* 0x004fe400078e00e7 */
        /* <DEDUP_REMOVED lines=8> */
[----:B------:R-:W-:Y:S02]  /*13550*/  IMAD.MOV.U32 R11, RZ, RZ, R232 ;  /* 0x000000ffff0b7224 */ /* 0x000fe400078e00e8 */
[----:B------:R-:W-:Y:S01]  /*13560*/  IMAD.WIDE R10, R193, 0x2, R10 ;  /* 0x00000002c10a7825 */ /* 0x000fe200078e020a */
[----:B----4-:R-:W-:-:S04]  /*13570*/  LOP3.LUT R7, R7, R6, RZ, 0x3c, !PT ;  /* 0x0000000607077212 */ /* 0x010fc800078e3cff */
[----:B------:R-:W-:-:S04]  /*13580*/  LOP3.LUT R6, R7, R6, RZ, 0x3c, !PT ;  /* 0x0000000607067212 */ /* 0x000fc800078e3cff */
[----:B------:R-:W-:-:S03]  /*13590*/  LOP3.LUT R7, R7, R6, RZ, 0x3c, !PT ;  /* 0x0000000607077212 */ /* 0x000fc600078e3cff */
[----:B------:R-:W-:-:S05]  /*135a0*/  IMAD.WIDE R6, R193, 0x2, R6 ;  /* 0x00000002c1067825 */ /* 0x000fca00078e0206 */
[----:B------:R0:W-:Y:S04]  /*135b0*/  STL [R1+0x4e0], R6 ;  /* 0x0004e00601007387 */ /* 0x0001e80000100800 */
[----:B------:R1:W-:Y:S01]  /*135c0*/  STL [R1+0x3f8], R7 ;  /* 0x0003f80701007387 */ /* 0x0003e20000100800 */
[----:B------:R-:W-:Y:S02]  /*135d0*/  IMAD.MOV.U32 R232, RZ, RZ, R11 ;  /* 0x000000ffffe87224 */ /* 0x000fe400078e000b */
[----:B0-----:R-:W-:Y:S02]  /*135e0*/  IMAD.MOV.U32 R6, RZ, RZ, R247 ;  /* 0x000000ffff067224 */ /* 0x001fe400078e00f7 */
[----:B------:R-:W3:Y:S01]  /*135f0*/  LDL.LU R247, [R1+0x6e0] ;  /* 0x0006e00001f77983 */ /* 0x000ee20000300800 */
[----:B-1----:R-:W-:-:S03]  /*13600*/  IMAD.MOV.U32 R7, RZ, RZ, R251 ;  /* 0x000000ffff077224 */ /* 0x002fc600078e00fb */
[----:B------:R-:W4:Y:S04]  /*13610*/  LDL.LU R251, [R1+0x6dc] ;  /* 0x0006dc0001fb7983 */ /* 0x000f280000300800 */
[----:B------:R-:W4:Y:S04]  /*13620*/  LDL.LU R248, [R1+0x6d8] ;  /* 0x0006d80001f87983 */ /* 0x000f280000300800 */
[----:B------:R0:W-:Y:S01]  /*13630*/  STL [R1+0x2b0], R10 ;  /* 0x0002b00a01007387 */ /* 0x0001e20000100800 */
[----:B------:R-:W-:-:S03]  /*13640*/  LOP3.LUT R7, R7, R6, RZ, 0x3c, !PT ;  /* 0x0000000607077212 */ /* 0x000fc600078e3cff */
[----:B0-----:R-:W3:Y:S04]  /*13650*/  LDL.LU R10, [R1+0x4e8] ;  /* 0x0004e800010a7983 */ /* 0x001ee80000300800 */
[----:B------:R-:W4:Y:S01]  /*13660*/  LDL.LU R11, [R1+0x2b8] ;  /* 0x0002b800010b7983 */ /* 0x000f220000300800 */
[----:B------:R-:W-:-:S04]  /*13670*/  LOP3.LUT R6, R7, R6, RZ, 0x3c, !PT ;  /* 0x0000000607067212 */ /* 0x000fc800078e3cff */
        /* <DEDUP_REMOVED lines=47> */
[----:B------:R-:W-:-:S04]  /*13970*/  LOP3.LUT R7, R7, R6, RZ, 0x3c, !PT ;  /* 0x0000000607077212 */ /* 0x000fc800078e3cff */
        /* <DEDUP_REMOVED lines=9> */
[----:B0-----:R-:W-:Y:S02]  /*13a10*/  IMAD.MOV.U32 R8, RZ, RZ, R12 ;  /* 0x000000ffff087224 */ /* 0x001fe400078e000c */
[----:B-1----:R-:W-:Y:S01]  /*13a20*/  IMAD.MOV.U32 R9, RZ, RZ, R195 ;  /* 0x000000ffff097224 */ /* 0x002fe200078e00c3 */
[----:B------:R-:W2:Y:S04]  /*13a30*/  LDL.LU R12, [R1+0x6c0] ;  /* 0x0006c000010c7983 */ /* 0x000ea80000300800 */
[-C--:B------:R-:W-:Y:S01]  /*13a40*/  LOP3.LUT R9, R9, R8.reuse, RZ, 0x3c, !PT ;  /* 0x0000000809097212 */ /* 0x080fe200078e3cff */
[----:B------:R-:W2:Y:S03]  /*13a50*/  LDL.LU R195, [R1+0x6bc] ;  /* 0x0006bc0001c37983 */ /* 0x000ea60000300800 */
[C---:B------:R-:W-:Y:S01]  /*13a60*/  LOP3.LUT R8, R9.reuse, R8, RZ, 0x3c, !PT ;  /* 0x0000000809087212 */ /* 0x040fe200078e3cff */
[----:B------:R-:W-:Y:S04]  /*13a70*/  STL [R1+0x4ec], R6 ;  /* 0x0004ec0601007387 */ /* 0x000fe80000100800 */
[----:B------:R4:W-:Y:S01]  /*13a80*/  STL [R1+0x410], R7 ;  /* 0x0004100701007387 */ /* 0x0009e20000100800 */
[----:B------:R-:W-:Y:S01]  /*13a90*/  LOP3.LUT R9, R9, R8, RZ, 0x3c, !PT ;  /* 0x0000000809097212 */ /* 0x000fe200078e3cff */
[----:B----4-:R-:W-:-:S02]  /*13aa0*/  IMAD.MOV.U32 R7, RZ, RZ, R10 ;  /* 0x000000ffff077224 */ /* 0x010fc400078e000a */
[----:B------:R-:W4:Y:S01]  /*13ab0*/  LDL.LU R6, [R1+0x418] ;  /* 0x0004180001067983 */ /* 0x000f220000300800 */
        /* <DEDUP_REMOVED lines=14> */
[----:B----4-:R-:W-:-:S04]  /*13ba0*/  LOP3.LUT R7, R7, R6, RZ, 0x3c, !PT ;  /* 0x0000000607077212 */ /* 0x010fc800078e3cff */
[----:B------:R-:W-:-:S04]  /*13bb0*/  LOP3.LUT R6, R7, R6, RZ, 0x3c, !PT ;  /* 0x0000000607067212 */ /* 0x000fc800078e3cff */
[----:B------:R-:W-:-:S03]  /*13bc0*/  LOP3.LUT R7, R7, R6, RZ, 0x3c, !PT ;  /* 0x0000000607077212 */ /* 0x000fc600078e3cff */
[----:B------:R-:W-:-:S05]  /*13bd0*/  IMAD.WIDE R6, R193, 0x2, R6 ;  /* 0x00000002c1067825 */ /* 0x000fca00078e0206 */
[----:B------:R0:W-:Y:S04]  /*13be0*/  STL [R1+0x4f0], R6 ;  /* 0x0004f00601007387 */ /* 0x0001e80000100800 */
[----:B------:R1:W-:Y:S01]  /*13bf0*/  STL [R1+0x418], R7 ;  /* 0x0004180701007387 */ /* 0x0003e20000100800 */
[----:B---3--:R-:W-:-:S04]  /*13c00*/  LOP3.LUT R9, R9, R8, RZ, 0x3c, !PT ;  /* 0x0000000809097212 */ /* 0x008fc800078e3cff */
[C---:B------:R-:W-:Y:S01]  /*13c10*/  LOP3.LUT R8, R9.reuse, R8, RZ, 0x3c, !PT ;  /* 0x0000000809087212 */ /* 0x040fe200078e3cff */
[----:B0-----:R-:W-:Y:S02]  /*13c20*/  IMAD.MOV.U32 R6, RZ, RZ, R245 ;  /* 0x000000ffff067224 */ /* 0x001fe400078e00f5 */
[----:B------:R-:W3:Y:S01]  /*13c30*/  LDL.LU R245, [R1+0x6b8] ;  /* 0x0006b80001f57983 */ /* 0x000ee20000300800 */
[----:B------:R-:W-:Y:S01]  /*13c40*/  LOP3.LUT R9, R9, R8, RZ, 0x3c, !PT ;  /* 0x0000000809097212 */ /* 0x000fe200078e3cff */
[----:B-1----:R-:W-:Y:S02]  /*13c50*/  IMAD.MOV.U32 R7, RZ, RZ, R237 ;  /* 0x000000ffff077224 */ /* 0x002fe400078e00ed */
[----:B------:R-:W4:Y:S01]  /*13c60*/  LDL.LU R237, [R1+0x6b4] ;  /* 0x0006b40001ed7983 */ /* 0x000f220000300800 */
[----:B------:R-:W-:-:S03]  /*13c70*/  IMAD.WIDE R8, R193, 0x2, R8 ;  /* 0x00000002c1087825 */ /* 0x000fc600078e0208 */
[----:B------:R-:W2:Y:S04]  /*13c80*/  LDL.LU R239, [R1+0x6b0] ;  /* 0x0006b00001ef7983 */ /* 0x000ea80000300800 */
[----:B------:R0:W-:Y:S04]  /*13c90*/  STL [R1+0x2d0], R10 ;  /* 0x0002d00a01007387 */ /* 0x0001e80000100800 */
[----:B0-----:R-:W3:Y:S04]  /*13ca0*/  LDL.LU R10, [R1+0x2e0] ;  /* 0x0002e000010a7983 */ /* 0x001ee80000300800 */
[----:B------:R-:W4:Y:S04]  /*13cb0*/  LDL.LU R11, [R1+0x2d8] ;  /* 0x0002d800010b7983 */ /* 0x000f280000300800 */
[----:B------:R0:W-:Y:S04]  /*13cc0*/  STL [R1+0x41c], R8 ;  /* 0x00041c0801007387 */ /* 0x0001e80000100800 */
[----:B------:R1:W-:Y:S04]  /*13cd0*/  STL [R1+0x2d4], R9 ;  /* 0x0002d40901007387 */ /* 0x0003e80000100800 */
[----:B0-----:R-:W2:Y:S01]  /*13ce0*/  LDL.LU R8, [R1+0x424] ;  /* 0x0004240001087983 */ /* 0x001ea20000300800 */
[----:B------:R-:W-:-:S04]  /*13cf0*/  LOP3.LUT R7, R7, R6, RZ, 0x3c, !PT ;  /* 0x0000000607077212 */ /* 0x000fc800078e3cff */
[----:B------:R-:W-:-:S04]  /*13d00*/  LOP3.LUT R6, R7, R6, RZ, 0x3c, !PT ;  /* 0x0000000607067212 */ /* 0x000fc800078e3cff */
[----:B------:R-:W-:Y:S01]  /*13d10*/  LOP3.LUT R7, R7, R6, RZ, 0x3c, !PT ;  /* 0x0000000607077212 */ /* 0x000fe200078e3cff */
[----:B-1----:R-:W-:Y:S02]  /*13d20*/  IMAD.MOV.U32 R9, RZ, RZ, R206 ;  /* 0x000000ffff097224 */ /* 0x002fe400078e00ce */
[----:B------:R-:W2:Y:S01]  /*13d30*/  LDL.LU R206, [R1+0x6ac] ;  /* 0x0006ac0001ce7983 */ /* 0x000ea20000300800 */
[----:B------:R-:W-:-:S05]  /*13d40*/  IMAD.WIDE R6, R193, 0x2, R6 ;  /* 0x00000002c1067825 */ /* 0x000fca00078e0206 */
[----:B------:R-:W-:Y:S04]  /*13d50*/  STL [R1+0x4f4], R6 ;  /* 0x0004f40601007387 */ /* 0x000fe80000100800 */
[----:B------:R3:W-:Y:S02]  /*13d60*/  STL [R1+0x420], R7 ;  /* 0x0004200701007387 */ /* 0x0007e40000100800 */
[----:B---3--:R-:W-:Y:S02]  /*13d70*/  IMAD.MOV.U32 R7, RZ, RZ, R10 ;  /* 0x000000ffff077224 */ /* 0x008fe400078e000a */
[----:B----4-:R-:W-:Y:S02]  /*13d80*/  IMAD.MOV.U32 R10, RZ, RZ, R11 ;  /* 0x000000ffff0a7224 */ /* 0x010fe400078e000b */
[----:B------:R-:W-:-:S02]  /*13d90*/  IMAD.MOV.U32 R11, RZ, RZ, R237 ;  /* 0x000000ffff0b7224 */ /* 0x000fc400078e00ed */
[----:B------:R-:W-:-:S04]  /*13da0*/  IMAD.WIDE R10, R193, 0x2, R10 ;  /* 0x00000002c10a7825 */ /* 0x000fc800078e020a */
[----:B--2---:R-:W-:Y:S02]  /*13db0*/  IMAD.MOV.U32 R237, RZ, RZ, R8 ;  /* 0x000000ffffed7224 */ /* 0x004fe400078e0008 */
[----:B------:R-:W-:Y:S02]  /*13dc0*/  IMAD.MOV.U32 R8, RZ, RZ, R9 ;  /* 0x000000ffff087224 */ /* 0x000fe400078e0009 */
[----:B------:R-:W-:Y:S02]  /*13dd0*/  IMAD.MOV.U32 R9, RZ, RZ, R238 ;  /* 0x000000ffff097224 */ /* 0x000fe400078e00ee */
[----:B------:R-:W-:Y:S01]  /*13de0*/  IMAD.WIDE R8, R193, 0x2, R8 ;  /* 0x00000002c1087825 */ /* 0x000fe200078e0208 */
[----:B------:R-:W-:Y:S04]  /*13df0*/  STL [R1+0x2d8], R10 ;  /* 0x0002d80a01007387 */ /* 0x000fe80000100800 */
[----:B------:R0:W-:Y:S04]  /*13e00*/  STL [R1+0x2dc], R8 ;  /* 0x0002dc0801007387 */ /* 0x0001e80000100800 */
[----:B0-----:R-:W2:Y:S01]  /*13e10*/  LDL.LU R8, [R1+0x2e8] ;  /* 0x0002e80001087983 */ /* 0x001ea20000300800 */
[----:B------:R-:W-:-:S02]  /*13e20*/  IMAD.MOV.U32 R6, RZ, RZ, R7 ;  /* 0x000000ffff067224 */ /* 0x000fc400078e0007 */
[----:B------:R-:W-:Y:S02]  /*13e30*/  IMAD.MOV.U32 R7, RZ, RZ, R239 ;  /* 0x000000ffff077224 */ /* 0x000fe400078e00ef */
[----:B------:R-:W-:Y:S02]  /*13e40*/  IMAD.MOV.U32 R239, RZ, RZ, R237 ;  /* 0x000000ffffef7224 */ /* 0x000fe400078e00ed */
[----:B------:R-:W-:Y:S02]  /*13e50*/  IMAD.MOV.U32 R238, RZ, RZ, R9 ;  /* 0x000000ffffee7224 */ /* 0x000fe400078e0009 */
[----:B------:R-:W-:Y:S02]  /*13e60*/  IMAD.MOV.U32 R9, RZ, RZ, R239 ;  /* 0x000000ffff097224 */ /* 0x000fe400078e00ef */
[----:B------:R-:W-:-:S04]  /*13e70*/  IMAD.WIDE R6, R193, 0x2, R6 ;  /* 0x00000002c1067825 */ /* 0x000fc800078e0206 */
[----:B------:R-:W-:Y:S02]  /*13e80*/  IMAD.MOV.U32 R237, RZ, RZ, R11 ;  /* 0x000000ffffed7224 */ /* 0x000fe400078e000b */
[----:B------:R-:W-:Y:S02]  /*13e90*/  IMAD.MOV.U32 R10, RZ, RZ, R241 ;  /* 0x000000ffff0a7224 */ /* 0x000fe400078e00f1 */
[----:B------:R-:W-:Y:S01]  /*13ea0*/  IMAD.MOV.U32 R11, RZ, RZ, R240 ;  /* 0x000000ffff0b7224 */ /* 0x000fe200078e00f0 */
[----:B------:R0:W-:Y:S01]  /*13eb0*/  STL [R1+0x2e0], R6 ;  /* 0x0002e00601007387 */ /* 0x0001e20000100800 */
[----:B------:R-:W-:Y:S02]  /*13ec0*/  IMAD.MOV.U32 R239, RZ, RZ, R7 ;  /* 0x000000ffffef7224 */ /* 0x000fe400078e0007 */
[----:B------:R-:W-:-:S04]  /*13ed0*/  IMAD.WIDE R10, R193, 0x2, R10 ;  /* 0x00000002c10a7825 */ /* 0x000fc800078e020a */
[----:B------:R-:W-:Y:S02]  /*13ee0*/  IMAD.MOV.U32 R240, RZ, RZ, R11 ;  /* 0x000000fffff07224 */ /* 0x000fe400078e000b */
[----:B0-----:R-:W-:Y:S02]  /*13ef0*/  IMAD.MOV.U32 R6, RZ, RZ, R246 ;  /* 0x000000ffff067224 */ /* 0x001fe400078e00f6 */
[----:B------:R-:W3:Y:S01]  /*13f00*/  LDL.LU R246, [R1+0x6a8] ;  /* 0x0006a80001f67983 */ /* 0x000ee20000300800 */
[----:B------:R-:W-:-:S03]  /*13f10*/  IMAD.MOV.U32 R7, RZ, RZ, R4 ;  /* 0x000000ffff077224 */ /* 0x000fc600078e0004 */
        /* <DEDUP_REMOVED lines=16> */
[----:B------:R-:W2:Y:S04]  /*14020*/  LDL.LU R250, [R1+0x69c] ;  /* 0x00069c0001fa7983 */ /* 0x000ea80000300800 */
[----:B-1----:R-:W2:Y:S04]  /*14030*/  LDL.LU R9, [R1+0x42c] ;  /* 0x00042c0001097983 */ /* 0x002ea80000300800 */
[----:B------:R0:W-:Y:S04]  /*14040*/  STL [R1+0x4f8], R6 ;  /* 0x0004f80601007387 */ /* 0x0001e80000100800 */
[----:B------:R4:W-:Y:S04]  /*14050*/  STL [R1+0x428], R7 ;  /* 0x0004280701007387 */ /* 0x0009e80000100800 */
[----:B0-----:R-:W2:Y:S01]  /*14060*/  LDL.LU R6, [R1+0x430] ;  /* 0x0004300001067983 */ /* 0x001ea20000300800 */
[----:B----4-:R-:W-:-:S02]  /*14070*/  IMAD.MOV.U32 R7, RZ, RZ, R10 ;  /* 0x000000ffff077224 */ /* 0x010fc400078e000a */
[----:B---3--:R-:W-:Y:S02]  /*14080*/  IMAD.MOV.U32 R10, RZ, RZ, R11 ;  /* 0x000000ffff0a7224 */ /* 0x008fe400078e000b */
[----:B------:R-:W-:Y:S02]  /*14090*/  IMAD.MOV.U32 R11, RZ, RZ, R241 ;  /* 0x000000ffff0b7224 */ /* 0x000fe400078e00f1 */
[----:B------:R-:W-:-:S05]  /*140a0*/  IMAD.WIDE R10, R193, 0x2, R10 ;  /* 0x00000002c10a7825 */ /* 0x000fca00078e020a */
[----:B------:R0:W-:Y:S01]  /*140b0*/  STL [R1+0x2ec], R10 ;  /* 0x0002ec0a01007387 */ /* 0x0001e20000100800 */
[----:B------:R-:W-:Y:S02]  /*140c0*/  IMAD.MOV.U32 R241, RZ, RZ, R11 ;  /* 0x000000fffff17224 */ /* 0x000fe400078e000b */
[----:B0-----:R-:W-:Y:S02]  /*140d0*/  IMAD.MOV.U32 R10, RZ, RZ, R243 ;  /* 0x000000ffff0a7224 */ /* 0x001fe400078e00f3 */
        /* <DEDUP_REMOVED lines=13> */
[----:B------:R-:W-:-:S03]  /*141b0*/  LOP3.LUT R7, R7, R6, RZ, 0x3c, !PT ;  /* 0x0000000607077212 */ /* 0x000fc600078e3cff */
[----:B------:R-:W-:-:S05]  /*141c0*/  IMAD.WIDE R6, R193, 0x2, R6 ;  /* 0x00000002c1067825 */ /* 0x000fca00078e0206 */
[----:B------:R0:W-:Y:S04]  /*141d0*/  STL [R1+0x4fc], R6 ;  /* 0x0004fc0601007387 */ /* 0x0001e80000100800 */
[----:B------:R1:W-:Y:S01]  /*141e0*/  STL [R1+0x430], R7 ;  /* 0x0004300701007387 */ /* 0x0003e20000100800 */
[----:B0-----:R-:W-:-:S03]  /*141f0*/  IMAD.MOV.U32 R6, RZ, RZ, R247 ;  /* 0x000000ffff067224 */ /* 0x001fc600078e00f7 */
        /* <DEDUP_REMOVED lines=56> */
[----:B------:R-:W4:Y:S04]  /*14580*/  LDL.LU R5, [R1+0x67c] ;  /* 0x00067c0001057983 */ /* 0x000f280000300800 */
[----:B------:R0:W-:Y:S04]  /*14590*/  STL [R1+0x304], R10 ;  /* 0x0003040a01007387 */ /* 0x0001e80000100800 */
[----:B0-----:R-:W2:Y:S04]  /*145a0*/  LDL.LU R10, [R1+0x50c] ;  /* 0x00050c00010a7983 */ /* 0x001ea80000300800 */
[----:B------:R-:W3:Y:S04]  /*145b0*/  LDL.LU R11, [R1+0x30c] ;  /* 0x00030c00010b7983 */ /* 0x000ee80000300800 */
[----:B------:R0:W-:Y:S04]  /*145c0*/  STL [R1+0x444], R8 ;  /* 0x0004440801007387 */ /* 0x0001e80000100800 */
[----:B------:R1:W-:Y:S01]  /*145d0*/  STL [R1+0x308], R9 ;  /* 0x0003080901007387 */ /* 0x0003e20000100800 */
[----:B0-----:R-:W-:-:S03]  /*145e0*/  IMAD.MOV.U32 R8, RZ, RZ, R245 ;  /* 0x000000ffff087224 */ /* 0x001fc600078e00f5 */
[----:B------:R-:W4:Y:S01]  /*145f0*/  LDL.LU R245, [R1+0x678] ;  /* 0x0006780001f57983 */ /* 0x000f220000300800 */
[----:B------:R-:W-:-:S04]  /*14600*/  LOP3.LUT R7, R7, R6, RZ, 0x3c, !PT ;  /* 0x0000000607077212 */ /* 0x000fc800078e3cff */
[----:B------:R-:W-:-:S04]  /*14610*/  LOP3.LUT R6, R7, R6, RZ, 0x3c, !PT ;  /* 0x0000000607067212 */ /* 0x000fc800078e3cff */
[----:B------:R-:W-:Y:S01]  /*14620*/  LOP3.LUT R7, R7, R6, RZ, 0x3c, !PT ;  /* 0x0000000607077212 */ /* 0x000fe200078e3cff */
[----:B-1----:R-:W-:Y:S02]  /*14630*/  IMAD.MOV.U32 R9, RZ, RZ, R206 ;  /* 0x000000ffff097224 */ /* 0x002fe400078e00ce */
[----:B------:R-:W4:Y:S01]  /*14640*/  LDL.LU R206, [R1+0x674] ;  /* 0x0006740001ce7983 */ /* 0x000f220000300800 */
[----:B------:R-:W-:-:S05]  /*14650*/  IMAD.WIDE R6, R193, 0x2, R6 ;  /* 0x00000002c1067825 */ /* 0x000fca00078e0206 */
[----:B------:R0:W-:Y:S04]  /*14660*/  STL [R1+0x508], R6 ;  /* 0x0005080601007387 */ /* 0x0001e80000100800 */
[----:B------:R2:W-:Y:S04]  /*14670*/  STL [R1+0x448], R7 ;  /* 0x0004480701007387 */ /* 0x0005e80000100800 */
[----:B0-----:R-:W4:Y:S01]  /*14680*/  LDL.LU R6, [R1+0x450] ;  /* 0x0004500001067983 */ /* 0x001f220000300800 */
[----:B------:R-:W-:-:S04]  /*14690*/  LOP3.LUT R9, R9, R8, RZ, 0x3c, !PT ;  /* 0x0000000809097212 */ /* 0x000fc800078e3cff */
[----:B------:R-:W-:-:S04]  /*146a0*/  LOP3.LUT R8, R9, R8, RZ, 0x3c, !PT ;  /* 0x0000000809087212 */ /* 0x000fc800078e3cff */
[----:B------:R-:W-:-:S03]  /*146b0*/  LOP3.LUT R9, R9, R8, RZ, 0x3c, !PT ;  /* 0x0000000809097212 */ /* 0x000fc600078e3cff */
[----:B------:R-:W-:-:S04]  /*146c0*/  IMAD.WIDE R8, R193, 0x2, R8 ;  /* 0x00000002c1087825 */ /* 0x000fc800078e0208 */
[----:B--2---:R-:W-:Y:S02]  /*146d0*/  IMAD.MOV.U32 R7, RZ, RZ, R10 ;  /* 0x000000ffff077224 */ /* 0x004fe400078e000a */
[----:B---3--:R-:W-:Y:S02]  /*146e0*/  IMAD.MOV.U32 R10, RZ, RZ, R11 ;  /* 0x000000ffff0a7224 */ /* 0x008fe400078e000b */
[----:B----4-:R-:W-:Y:S02]  /*146f0*/  IMAD.MOV.U32 R11, RZ, RZ, R245 ;  /* 0x000000ffff0b7224 */ /* 0x010fe400078e00f5 */
        /* <DEDUP_REMOVED lines=32> */
[----:B----4-:R-:W-:-:S04]  /*14900*/  LOP3.LUT R7, R7, R6, RZ, 0x3c, !PT ;  /* 0x0000000607077212 */ /* 0x010fc800078e3cff */
        /* <DEDUP_REMOVED lines=8> */
[----:B------:R-:W-:Y:S01]  /*14990*/  LOP3.LUT R9, R9, R8, RZ, 0x3c, !PT ;  /* 0x0000000809097212 */ /* 0x000fe200078e3cff */
[----:B---3--:R-:W-:-:S03]  /*149a0*/  IMAD.MOV.U32 R7, RZ, RZ, R10 ;  /* 0x000000ffff077224 */ /* 0x008fc600078e000a */
[----:B------:R-:W-:Y:S01]  /*149b0*/  LOP3.LUT R8, R9, R8, RZ, 0x3c, !PT ;  /* 0x0000000809087212 */ /* 0x000fe200078e3cff */
[----:B------:R-:W-:-:S03]  /*149c0*/  IMAD.MOV.U32 R10, RZ, RZ, R11 ;  /* 0x000000ffff0a7224 */ /* 0x000fc600078e000b */
[----:B------:R-:W-:-:S03]  /*149d0*/  LOP3.LUT R9, R9, R8, RZ, 0x3c, !PT ;  /* 0x0000000809097212 */ /* 0x000fc600078e3cff */
        /* <DEDUP_REMOVED lines=57> */
[----:B------:R-:W-:Y:S01]  /*14d70*/  WARPGROUP.ARRIVE ;  /* 0x00000000000079c5 */ /* 0x000fe20000000000 */
[----:B------:R-:W-:Y:S01]  /*14d80*/  UMOV UR16, UR32 ;  /* 0x0000002000107c82 */ /* 0x000fe20008000000 */
[----:B------:R-:W-:-:S04]  /*14d90*/  UMOV UR17, UR33 ;  /* 0x0000002100117c82 */ /* 0x000fc80008000000 */
[----:B------:R-:W-:Y:S01]  /*14da0*/  HGMMA.64x256x16.F32.BF16 R24, gdesc[UR16].tnspA, R24, gsb0 ;  /* 0x23e00000101879f0 */ /* 0x000fe20008001818 */
[----:B------:R-:W-:Y:S02]  /*14db0*/  IMAD.MOV.U32 R249, RZ, RZ, R11 ;  /* 0x000000fffff97224 */ /* 0x000fe400078e000b */
[----:B------:R-:W-:Y:S02]  /*14dc0*/  IMAD.MOV.U32 R10, RZ, RZ, R4 ;  /* 0x000000ffff0a7224 */ /* 0x000fe400078e0004 */
[----:B------:R-:W-:Y:S02]  /*14dd0*/  IMAD.MOV.U32 R11, RZ, RZ, R250 ;  /* 0x000000ffff0b7224 */ /* 0x000fe400078e00fa */
[----:B------:R-:W-:Y:S01]  /*14de0*/  IMAD.WIDE R10, R193, 0x2, R10 ;  /* 0x00000002c10a7825 */ /* 0x000fe200078e020a */
[----:B------:R-:W-:Y:S01]  /*14df0*/  UMOV UR20, UR4 ;  /* 0x0000000400147c82 */ /* 0x000fe20008000000 */
[----:B------:R-:W-:Y:S01]  /*14e00*/  UMOV UR21, UR5 ;  /* 0x0000000500157c82 */ /* 0x000fe20008000000 */
[----:B--2---:R-:W-:-:S04]  /*14e10*/  LOP3.LUT R7, R7, R6, RZ, 0x3c, !PT ;  /* 0x0000000607077212 */ /* 0x004fc800078e3cff */
[----:B------:R-:W-:-:S04]  /*14e20*/  LOP3.LUT R6, R7, R6, RZ, 0x3c, !PT ;  /* 0x0000000607067212 */ /* 0x000fc800078e3cff */
[----:B------:R-:W-:-:S03]  /*14e30*/  LOP3.LUT R7, R7, R6, RZ, 0x3c, !PT ;  /* 0x0000000607077212 */ /* 0x000fc600078e3cff */
[----:B------:R-:W-:-:S05]  /*14e40*/  IMAD.WIDE R6, R193, 0x2, R6 ;  /* 0x00000002c1067825 */ /* 0x000fca00078e0206 */
[----:B------:R0:W-:Y:S04]  /*14e50*/  STL [R1+0x51c], R6 ;  /* 0x00051c0601007387 */ /* 0x0001e80000100800 */
[----:B------:R1:W-:Y:S04]  /*14e60*/  STL [R1+0x470], R7 ;  /* 0x0004700701007387 */ /* 0x0003e80000100800 */
[----:B0-----:R-:W2:Y:S01]  /*14e70*/  LDL.LU R6, [R1+0x478] ;  /* 0x0004780001067983 */ /* 0x001ea20000300800 */
[----:B-1----:R-:W-:-:S03]  /*14e80*/  IMAD.MOV.U32 R7, RZ, RZ, R251 ;  /* 0x000000ffff077224 */ /* 0x002fc600078e00fb */
[----:B------:R-:W4:Y:S04]  /*14e90*/  LDL.LU R251, [R1+0x64c] ;  /* 0x00064c0001fb7983 */ /* 0x000f280000300800 */
[----:B------:R-:W4:Y:S01]  /*14ea0*/  LDL.LU R4, [R1+0x648] ;  /* 0x0006480001047983 */ /* 0x000f220000300800 */
[----:B---3--:R-:W-:-:S04]  /*14eb0*/  LOP3.LUT R9, R9, R8, RZ, 0x3c, !PT ;  /* 0x0000000809097212 */ /* 0x008fc800078e3cff */
[----:B------:R-:W-:-:S04]  /*14ec0*/  LOP3.LUT R8, R9, R8, RZ, 0x3c, !PT ;  /* 0x0000000809087212 */ /* 0x000fc800078e3cff */
[----:B------:R-:W-:Y:S01]  /*14ed0*/  LOP3.LUT R9, R9, R8, RZ, 0x3c, !PT ;  /* 0x0000000809097212 */ /* 0x000fe200078e3cff */
[----:B------:R-:W-:Y:S02]  /*14ee0*/  STL [R1+0x334], R10 ;  /* 0x0003340a01007387 */ /* 0x000fe40000100800 */
[----:B------:R-:W-:-:S05]  /*14ef0*/  IMAD.WIDE R8, R193, 0x2, R8 ;  /* 0x00000002c1087825 */ /* 0x000fca00078e0208 */
[----:B------:R0:W-:Y:S04]  /*14f00*/  STL [R1+0x474], R8 ;  /* 0x0004740801007387 */ /* 0x0001e80000100800 */
[----:B------:R1:W-:Y:S01]  /*14f10*/  STL [R1+0x338], R9 ;  /* 0x0003380901007387 */ /* 0x0003e20000100800 */
[----:B0-----:R-:W-:-:S03]  /*14f20*/  IMAD.MOV.U32 R8, RZ, RZ, R5 ;  /* 0x000000ffff087224 */ /* 0x001fc600078e0005 */
[----:B------:R-:W3:Y:S01]  /*14f30*/  LDL.LU R5, [R1+0x644] ;  /* 0x0006440001057983 */ /* 0x000ee20000300800 */
[----:B-1----:R-:W-:-:S03]  /*14f40*/  IMAD.MOV.U32 R9, RZ, RZ, R206 ;  /* 0x000000ffff097224 */ /* 0x002fc600078e00ce */
[----:B------:R-:W3:Y:S01]  /*14f50*/  LDL.LU R206, [R1+0x640] ;  /* 0x0006400001ce7983 */ /* 0x000ee20000300800 */
[----:B------:R-:W-:Y:S02]  /*14f60*/  WARPGROUP.DEPBAR.LE gsb0, 0x0 ;  /* 0x00008000000079c5 */ /* 0x000fe40000010000 */
[----:B------:R-:W-:-:S06]  /*14f70*/  WARPGROUP.ARRIVE ;  /* 0x00000000000079c5 */ /* 0x000fcc0000000000 */
[----:B------:R-:W-:Y:S01]  /*14f80*/  HGMMA.64x256x16.F32.BF16 R24, gdesc[UR20].tnspA, R24, gsb0 ;  /* 0x23e00000141879f0 */ /* 0x000fe20008001818 */
[----:B------:R-:W-:Y:S01]  /*14f90*/  UMOV UR24, UR8 ;  /* 0x0000000800187c82 */ /* 0x000fe20008000000 */
[----:B------:R-:W-:Y:S01]  /*14fa0*/  UMOV UR25, UR9 ;  /* 0x0000000900197c82 */ /* 0x000fe20008000000 */
[----:B------:R-:W-:Y:S01]  /*14fb0*/  IMAD.MOV.U32 R250, RZ, RZ, R11 ;  /* 0x000000fffffa7224 */ /* 0x000fe200078e000b */
[----:B------:R-:W-:Y:S01]  /*14fc0*/  UMOV UR28, UR12 ;  /* 0x0000000c001c7c82 */ /* 0x000fe20008000000 */
[----:B------:R-:W-:Y:S01]  /*14fd0*/  UMOV UR29, UR13 ;  /* 0x0000000d001d7c82 */ /* 0x000fe20008000000 */
[----:B--2---:R-:W-:-:S04]  /*14fe0*/  LOP3.LUT R7, R7, R6, RZ, 0x3c, !PT ;  /* 0x0000000607077212 */ /* 0x004fc800078e3cff */
[----:B------:R-:W-:-:S04]  /*14ff0*/  LOP3.LUT R6, R7, R6, RZ, 0x3c, !PT ;  /* 0x0000000607067212 */ /* 0x000fc800078e3cff */
[----:B------:R-:W-:-:S03]  /*15000*/  LOP3.LUT R7, R7, R6, RZ, 0x3c, !PT ;  /* 0x0000000607077212 */ /* 0x000fc600078e3cff */
[----:B------:R-:W-:-:S05]  /*15010*/  IMAD.WIDE R6, R193, 0x2, R6 ;  /* 0x00000002c1067825 */ /* 0x000fca00078e0206 */
[----:B------:R0:W-:Y:S01]  /*15020*/  STL [R1+0x520], R6 ;  /* 0x0005200601007387 */ /* 0x0001e20000100800 */
[----:B------:R-:W-:Y:S02]  /*15030*/  WARPGROUP.DEPBAR.LE gsb0, 0x0 ;  /* 0x00008000000079c5 */ /* 0x000fe40000010000 */
[----:B------:R-:W-:Y:S01]  /*15040*/  WARPGROUP.ARRIVE ;  /* 0x00000000000079c5 */ /* 0x000fe20000000000 */
[----:B------:R1:W-:Y:S04]  /*15050*/  STL [R1+0x478], R7 ;  /* 0x0004780701007387 */ /* 0x0003e80000100800 */
[----:B0-----:R-:W2:Y:S01]  /*15060*/  LDL.LU R6, [R1+0x480] ;  /* 0x0004800001067983 */ /* 0x001ea20000300800 */
[----:B------:R-:W-:Y:S01]  /*15070*/  HGMMA.64x256x16.F32.BF16 R24, gdesc[UR24].tnspA, R24, gsb0 ;  /* 0x23e00000181879f0 */ /* 0x000fe20008001818 */
[----:B----4-:R-:W-:-:S02]  /*15080*/  IMAD.MOV.U32 R11, RZ, RZ, R251 ;  /* 0x000000ffff0b7224 */ /* 0x010fc400078e00fb */
[----:B-1----:R-:W-:Y:S02]  /*15090*/  IMAD.MOV.U32 R7, RZ, RZ, R4 ;  /* 0x000000ffff077224 */ /* 0x002fe400078e0004 */
[----:B------:R-:W4:Y:S01]  /*150a0*/  LDL.LU R4, [R1+0x63c] ;  /* 0x00063c0001047983 */ /* 0x000f220000300800 */
[----:B---3--:R-:W-:-:S03]  /*150b0*/  IMAD.MOV.U32 R10, RZ, RZ, R5 ;  /* 0x000000ffff0a7224 */ /* 0x008fc600078e0005 */
[----:B------:R-:W4:Y:S01]  /*150c0*/  LDL.LU R5, [R1+0x638] ;  /* 0x0006380001057983 */ /* 0x000f220000300800 */
[----:B------:R-:W-:-:S04]  /*150d0*/  IMAD.WIDE R10, R193, 0x2, R10 ;  /* 0x00000002c10a7825 */ /* 0x000fc800078e020a */
[----:B------:R-:W-:Y:S01]  /*150e0*/  IMAD.MOV.U32 R251, RZ, RZ, R11 ;  /* 0x000000fffffb7224 */ /* 0x000fe200078e000b */
[----:B------:R-:W-:Y:S01]  /*150f0*/  STL [R1+0x33c], R10 ;  /* 0x00033c0a01007387 */ /* 0x000fe20000100800 */
[----:B------:R-:W-:-:S03]  /*15100*/  IMAD.MOV.U32 R11, RZ, RZ, R206 ;  /* 0x000000ffff0b7224 */ /* 0x000fc600078e00ce */
[----:B------:R-:W3:Y:S01]  /*15110*/  LDL.LU R206, [R1+0x634] ;  /* 0x0006340001ce7983 */ /* 0x000ee20000300800 */
[----:B------:R-:W-:-:S04]  /*15120*/  LOP3.LUT R9, R9, R8, RZ, 0x3c, !PT ;  /* 0x0000000809097212 */ /* 0x000fc800078e3cff */
[----:B------:R-:W-:-:S04]  /*15130*/  LOP3.LUT R8, R9, R8, RZ, 0x3c, !PT ;  /* 0x0000000809087212 */ /* 0x000fc800078e3cff */
[----:B------:R-:W-:-:S03]  /*15140*/  LOP3.LUT R9, R9, R8, RZ, 0x3c, !PT ;  /* 0x0000000809097212 */ /* 0x000fc600078e3cff */
[----:B------:R-:W-:-:S05]  /*15150*/  IMAD.WIDE R8, R193, 0x2, R8 ;  /* 0x00000002c1087825 */ /* 0x000fca00078e0208 */
[----:B------:R0:W-:Y:S04]  /*15160*/  STL [R1+0x47c], R8 ;  /* 0x00047c0801007387 */ /* 0x0001e80000100800 */
[----:B------:R1:W-:Y:S01]  /*15170*/  STL [R1+0x340], R9 ;  /* 0x0003400901007387 */ /* 0x0003e20000100800 */
[----:B0-----:R-:W-:Y:S02]  /*15180*/  IMAD.MOV.U32 R8, RZ, RZ, R195 ;  /* 0x000000ffff087224 */ /* 0x001fe400078e00c3 */
[----:B------:R-:W0:Y:S01]  /*15190*/  S2R R195, SR_TID.X ;  /* 0x0000000000c37919 */ /* 0x000e220000002100 */
[----:B-1----:R-:W-:Y:S02]  /*151a0*/  IMAD.MOV.U32 R9, RZ, RZ, R12 ;  /* 0x000000ffff097224 */ /* 0x002fe400078e000c */
[----:B------:R-:W-:Y:S01]  /*151b0*/  IMAD.WIDE R8, R193, 0x2, R8 ;  /* 0x00000002c1087825 */ /* 0x000fe200078e0208 */
[----:B------:R-:W-:Y:S01]  /*151c0*/  UIADD3 UR41, UR41, -0x40, URZ ;  /* 0xffffffc029297890 */ /* 0x000fe2000fffe03f */
[----:B------:R-:W-:-:S02]  /*151d0*/  WARPGROUP.DEPBAR.LE gsb0, 0x0 ;  /* 0x00008000000079c5 */ /* 0x000fc40000010000 */
[----:B------:R-:W-:-:S06]  /*151e0*/  WARPGROUP.ARRIVE ;  /* 0x00000000000079c5 */ /* 0x000fcc0000000000 */
[----:B------:R-:W-:Y:S01]  /*151f0*/  HGMMA.64x256x16.F32.BF16 R24, gdesc[UR28].tnspA, R24, gsb0 ;  /* 0x23e000001c1879f0 */ /* 0x000fe20008001818 */
[----:B--2---:R-:W-:-:S04]  /*15200*/  LOP3.LUT R7, R7, R6, RZ, 0x3c, !PT ;  /* 0x0000000607077212 */ /* 0x004fc800078e3cff */
[----:B------:R-:W-:-:S04]  /*15210*/  LOP3.LUT R6, R7, R6, RZ, 0x3c, !PT ;  /* 0x0000000607067212 */ /* 0x000fc800078e3cff */
[----:B------:R-:W-:-:S03]  /*15220*/  LOP3.LUT R7, R7, R6, RZ, 0x3c, !PT ;  /* 0x0000000607077212 */ /* 0x000fc600078e3cff */
[----:B------:R-:W-:-:S05]  /*15230*/  IMAD.WIDE R6, R193, 0x2, R6 ;  /* 0x00000002c1067825 */ /* 0x000fca00078e0206 */
[----:B------:R1:W-:Y:S04]  /*15240*/  STL [R1+0x524], R6 ;  /* 0x0005240601007387 */ /* 0x0003e80000100800 */
[----:B------:R2:W-:Y:S04]  /*15250*/  STL [R1+0x480], R7 ;  /* 0x0004800701007387 */ /* 0x0005e80000100800 */
[----:B------:R0:W5:Y:S01]  /*15260*/  LDL.LU R12, [R1+0x630] ;  /* 0x00063000010c7983 */ /* 0x0001620000300800 */
[----:B-1----:R-:W-:Y:S02]  /*15270*/  IMAD.MOV.U32 R6, RZ, RZ, R3 ;  /* 0x000000ffff067224 */ /* 0x002fe400078e0003 */
[----:B------:R-:W1:Y:S01]  /*15280*/  LDC R3, c[0x0][0x238] ;  /* 0x00008e00ff037b82 */ /* 0x000e620000000800 */
[----:B--2---:R-:W-:Y:S01]  /*15290*/  IMAD.MOV.U32 R7, RZ, RZ, R11 ;  /* 0x000000ffff077224 */ /* 0x004fe200078e000b */
[----:B------:R2:W-:Y:S01]  /*152a0*/  STL [R1+0x484], R8 ;  /* 0x0004840801007387 */ /* 0x0005e20000100800 */
[----:B------:R-:W-:-:S03]  /*152b0*/  IMAD.WIDE R6, R193, 0x2, R6 ;  /* 0x00000002c1067825 */ /* 0x000fc600078e0206 */
[----:B------:R2:W-:Y:S01]  /*152c0*/  STL [R1+0x344], R9 ;  /* 0x0003440901007387 */ /* 0x0005e20000100800 */
[----:B---3--:R-:W-:-:S03]  /*152d0*/  VIADD R206, R206, 0xffffffff ;  /* 0xffffffffcece7836 */ /* 0x008fc60000000000 */
[----:B------:R2:W-:Y:S04]  /*152e0*/  STL [R1+0x488], R6 ;  /* 0x0004880601007387 */ /* 0x0005e80000100800 */
[----:B------:R2:W-:Y:S01]  /*152f0*/  STL [R1+0x348], R7 ;  /* 0x0003480701007387 */ /* 0x0005e20000100800 */
[----:B------:R-:W-:Y:S02]  /*15300*/  ISETP.NE.U32.AND P0, PT, R206, RZ, PT ;  /* 0x000000ffce00720c */ /* 0x000fe40003f05070 */
[----:B0-----:R-:W-:Y:S01]  /*15310*/  SHF.R.U32.HI R195, RZ, 0x7, R195 ;  /* 0x00000007ffc37819 */ /* 0x001fe200000116c3 */
[----:B-1----:R-:W-:-:S04]  /*15320*/  IMAD.SHL.U32 R3, R3, 0x40, RZ ;  /* 0x0000004003037824 */ /* 0x002fc800078e00ff */
[----:B----4-:R-:W-:Y:S01]  /*15330*/  IMAD.WIDE R4, R3, 0x2, R4 ;  /* 0x0000000203047825 */ /* 0x010fe200078e0204 */
[----:B------:R-:W-:-:S03]  /*15340*/  SGXT.U32 R195, R195, 0x1 ;  /* 0x00000001c3c3781a */ /* 0x000fc60000000000 */
[----:B------:R-:W-:Y:S02]  /*15350*/  IMAD.MOV.U32 R3, RZ, RZ, R4 ;  /* 0x000000ffff037224 */ /* 0x000fe400078e0004 */
[----:B------:R-:W-:Y:S01]  /*15360*/  IMAD.MOV.U32 R4, RZ, RZ, R5 ;  /* 0x000000ffff047224 */ /* 0x000fe200078e0005 */
[----:B------:R-:W-:Y:S02]  /*15370*/  WARPGROUP.DEPBAR.LE gsb0, 0x0 ;  /* 0x00008000000079c5 */ /* 0x000fe40000010000 */
[----:B--2---:R-:W-:Y:S05]  /*15380*/  @P0 BRA `(.L_x_1) ;  /* 0xffffff5000900947 */ /* 0x004fea000383ffff */
[----:B------:R-:W2:Y:S04]  /*15390*/  LDL.LU R3, [R1+0x1f0] ;  /* 0x0001f00001037983 */ /* 0x000ea80000300800 */
[----:B------:R-:W2:Y:S04]  /*153a0*/  LDL.LU R4, [R1+0x1e0] ;  /* 0x0001e00001047983 */ /* 0x000ea80000300800 */
[----:B------:R-:W3:Y:S04]  /*153b0*/  LDL.LU R198, [R1+0x1dc] ;  /* 0x0001dc0001c67983 */ /* 0x000ee80000300800 */
[----:B------:R-:W4:Y:S04]  /*153c0*/  LDL.LU R201, [R1+0x1d8] ;  /* 0x0001d80001c97983 */ /* 0x000f280000300800 */
        /* <DEDUP_REMOVED lines=58> */
[----:B------:R-:W4:Y:S01]  /*15770*/  LDL.LU R251, [R1+0xd4] ;  /* 0x0000d40001fb7983 */ /* 0x000f220000300800 */
[----:B------:R-:W-:-:S03]  /*15780*/  F2FP.BF16.F32.PACK_AB R147, R151, R147 ;  /* 0x000000939793723e */ /* 0x000fc600000010ff */
        /* <DEDUP_REMOVED lines=10> */
[----:B------:R-:W4:Y:S04]  /*15830*/  LDL.LU R150, [R1+0x1f4] ;  /* 0x0001f40001967983 */ /* 0x000f280000300800 */
[----:B------:R-:W4:Y:S04]  /*15840*/  LDL.LU R149, [R1+0x1e8] ;  /* 0x0001e80001957983 */ /* 0x000f280000300800 */
[----:B------:R-:W4:Y:S04]  /*15850*/  LDL.LU R148, [R1+0x1f8] ;  /* 0x0001f80001947983 */ /* 0x000f280000300800 */
[----:B------:R-:W4:Y:S04]  /*15860*/  LDL.LU R143, [R1+0x1ec] ;  /* 0x0001ec00018f7983 */ /* 0x000f280000300800 */
[----:B------:R-:W4:Y:S01]  /*15870*/  LDL.LU R142, [R1+0x1fc] ;  /* 0x0001fc00018e7983 */ /* 0x000f220000300800 */
[----:B------:R-:W-:-:S02]  /*15880*/  F2FP.BF16.F32.PACK_AB R27, R31, R27 ;  /* 0x0000001b1f1b723e */ /* 0x000fc400000010ff */
[----:B------:R-:W-:Y:S02]  /*15890*/  F2FP.BF16.F32.PACK_AB R26, R30, R26 ;  /* 0x0000001a1e1a723e */ /* 0x000fe400000010ff */
[----:B------:R-:W-:Y:S02]  /*158a0*/  F2FP.BF16.F32.PACK_AB R25, R29, R25 ;  /* 0x000000191d19723e */ /* 0x000fe400000010ff */
[----:B------:R-:W-:Y:S02]  /*158b0*/  F2FP.BF16.F32.PACK_AB R24, R28, R24 ;  /* 0x000000181c18723e */ /* 0x000fe400000010ff */
[----:B------:R-:W-:Y:S02]  /*158c0*/  F2FP.BF16.F32.PACK_AB R137, R141, R137 ;  /* 0x000000898d89723e */ /* 0x000fe400000010ff */
[----:B------:R-:W-:Y:S02]  /*158d0*/  F2FP.BF16.F32.PACK_AB R136, R140, R136 ;  /* 0x000000888c88723e */ /* 0x000fe400000010ff */
        /* <DEDUP_REMOVED lines=36> */
[----:B--2---:R-:W-:-:S02]  /*15b20*/  F2FP.BF16.F32.PACK_AB R28, R3, R4 ;  /* 0x00000004031c723e */ /* 0x004fc400000010ff */
        /* <DEDUP_REMOVED lines=16> */
[----:B---3--:R-:W-:Y:S02]  /*15c30*/  F2FP.BF16.F32.PACK_AB R19, R198, R19 ;  /* 0x00000013c613723e */ /* 0x008fe400000010ff */
[----:B----4-:R-:W-:-:S02]  /*15c40*/  F2FP.BF16.F32.PACK_AB R18, R201, R18 ;  /* 0x00000012c912723e */ /* 0x010fc400000010ff */
        /* <DEDUP_REMOVED lines=60> */
[----:B------:R-:W-:-:S07]  /*16010*/  F2FP.BF16.F32.PACK_AB R142, R162, R161 ;  /* 0x000000a1a28e723e */ /* 0x000fce00000010ff */
.L_x_0:
[----:B------:R-:W2:Y:S01]  /*16020*/  LDL.LU R13, [R1+0x528] ;  /* 0x00052800010d7983 */ /* 0x000ea20000300800 */
[----:B------:R-:W-:Y:S01]  /*16030*/  ULDC.64 UR6, c[0x0][0x228] ;  /* 0x00008a0000067ab9 */ /* 0x000fe20000000a00 */
[----:B------:R-:W-:Y:S01]  /*16040*/  ULDC UR4, c[0x0][0x244] ;  /* 0x0000910000047ab9 */ /* 0x000fe20000000800 */
[----:B------:R-:W-:Y:S01]  /*16050*/  ULDC UR8, c[0x0][0x22c] ;  /* 0x00008b0000087ab9 */ /* 0x000fe20000000800 */
[----:B------:R-:W1:Y:S01]  /*16060*/  S2R R14, SR_TID.X ;  /* 0x00000000000e7919 */ /* 0x000e620000002100 */
[----:B------:R-:W-:Y:S01]  /*16070*/  ULDC UR9, c[0x0][0x22c] ;  /* 0x00008b0000097ab9 */ /* 0x000fe20000000800 */
[C-C-:B-----5:R-:W-:Y:S01]  /*16080*/  LOP3.LUT R15, R12.reuse, 0x6, R195.reuse, 0xfe, !PT ;  /* 0x000000060c0f7812 */ /* 0x160fe200078efec3 */
[----:B------:R-:W-:Y:S01]  /*16090*/  ULDC UR10, c[0x0][0x22c] ;  /* 0x00008b00000a7ab9 */ /* 0x000fe20000000800 */
[----:B------:R-:W-:Y:S01]  /*160a0*/  ULDC UR11, c[0x0][0x22c] ;  /* 0x00008b00000b7ab9 */ /* 0x000fe20000000800 */
[----:B------:R-:W3:Y:S01]  /*160b0*/  LDC R236, c[0x0][0x248] ;  /* 0x00009200ffec7b82 */ /* 0x000ee20000000800 */
[----:B------:R-:W-:-:S02]  /*160c0*/  LOP3.LUT R232, R12, 0xca, R195, 0xfe, !PT ;  /* 0x000000ca0ce87812 */ /* 0x000fc400078efec3 */
[C-C-:B------:R-:W-:Y:S02]  /*160d0*/  LOP3.LUT R230, R12.reuse, 0xcc, R195.reuse, 0xfe, !PT ;  /* 0x000000cc0ce67812 */ /* 0x140fe400078efec3 */
[C-C-:B------:R-:W-:Y:S02]  /*160e0*/  LOP3.LUT R228, R12.reuse, 0xce, R195.reuse, 0xfe, !PT ;  /* 0x000000ce0ce47812 */ /* 0x140fe400078efec3 */
[C-C-:B------:R-:W-:Y:S01]  /*160f0*/  LOP3.LUT R227, R12.reuse, 0xd2, R195.reuse, 0xfe, !PT ;  /* 0x000000d20ce37812 */ /* 0x140fe200078efec3 */
[----:B------:R-:W4:Y:S01]  /*16100*/  LDC R238, c[0x0][0x248] ;  /* 0x00009200ffee7b82 */ /* 0x000f220000000800 */
[C-C-:B------:R-:W-:Y:S02]  /*16110*/  LOP3.LUT R220, R12.reuse, 0xd4, R195.reuse, 0xfe, !PT ;  /* 0x000000d40cdc7812 */ /* 0x140fe400078efec3 */
[C-C-:B------:R-:W-:Y:S02]  /*16120*/  LOP3.LUT R222, R12.reuse, 0xd6, R195.reuse, 0xfe, !PT ;  /* 0x000000d60cde7812 */ /* 0x140fe400078efec3 */
[----:B------:R-:W-:-:S02]  /*16130*/  LOP3.LUT R218, R12, 0xd8, R195, 0xfe, !PT ;  /* 0x000000d80cda7812 */ /* 0x000fc400078efec3 */
[C-C-:B------:R-:W-:Y:S02]  /*16140*/  LOP3.LUT R217, R12.reuse, 0xda, R195.reuse, 0xfe, !PT ;  /* 0x000000da0cd97812 */ /* 0x140fe400078efec3 */
[C-C-:B------:R-:W-:Y:S02]  /*16150*/  LOP3.LUT R216, R12.reuse, 0xdc, R195.reuse, 0xfe, !PT ;  /* 0x000000dc0cd87812 */ /* 0x140fe400078efec3 */
[C-C-:B------:R-:W-:Y:S02]  /*16160*/  LOP3.LUT R234, R12.reuse, 0xde, R195.reuse, 0xfe, !PT ;  /* 0x000000de0cea7812 */ /* 0x140fe400078efec3 */
[C-C-:B------:R-:W-:Y:S02]  /*16170*/  LOP3.LUT R233, R12.reuse, 0xe0, R195.reuse, 0xfe, !PT ;  /* 0x000000e00ce97812 */ /* 0x140fe400078efec3 */
[C-C-:B------:R-:W-:Y:S02]  /*16180*/  LOP3.LUT R231, R12.reuse, 0xe2, R195.reuse, 0xfe, !PT ;  /* 0x000000e20ce77812 */ /* 0x140fe400078efec3 */
[--C-:B------:R-:W-:Y:S01]  /*16190*/  LOP3.LUT R229, R12, 0xe4, R195.reuse, 0xfe, !PT ;  /* 0x000000e40ce57812 */ /* 0x100fe200078efec3 */
[----:B-1----:R-:W-:Y:S01]  /*161a0*/  IMAD.SHL.U32 R0, R14, 0x10, RZ ;  /* 0x000000100e007824 */ /* 0x002fe200078e00ff */
[--C-:B------:R-:W-:Y:S01]  /*161b0*/  LOP3.LUT R225, R12, 0xe6, R195.reuse, 0xfe, !PT ;  /* 0x000000e60ce17812 */ /* 0x100fe200078efec3 */
[----:B------:R-:W-:Y:S01]  /*161c0*/  IMAD.SHL.U32 R3, R14, 0x100, RZ ;  /* 0x000001000e037824 */ /* 0x000fe200078e00ff */
[----:B------:R-:W-:Y:S01]  /*161d0*/  LOP3.LUT R226, R12, 0xe8, R195, 0xfe, !PT ;  /* 0x000000e80ce27812 */ /* 0x000fe200078efec3 */
[----:B------:R-:W-:Y:S01]  /*161e0*/  IMAD.SHL.U32 R2, R14, 0x8, RZ ;  /* 0x000000080e027824 */ /* 0x000fe200078e00ff */
[----:B------:R-:W-:-:S02]  /*161f0*/  LOP3.LUT R0, R0, 0x70, RZ, 0xc0, !PT ;  /* 0x0000007000007812 */ /* 0x000fc400078ec0ff */
[----:B------:R-:W-:Y:S02]  /*16200*/  LOP3.LUT R3, R3, 0x800, RZ, 0xc0, !PT ;  /* 0x0000080003037812 */ /* 0x000fe400078ec0ff */
[----:B------:R-:W-:Y:S02]  /*16210*/  LOP3.LUT R2, R2, 0x780, RZ, 0xc0, !PT ;  /* 0x0000078002027812 */ /* 0x000fe400078ec0ff */
[----:B------:R-:W-:Y:S02]  /*16220*/  IADD3 R3, R3, UR36, R0 ;  /* 0x0000002403037c10 */ /* 0x000fe4000fffe000 */
        /* <DEDUP_REMOVED lines=42> */
[----:B------:R-:W-:Y:S01]  /*164d0*/  LOP3.LUT R214, R12, 0x1fa, R195, 0xfe, !PT ;  /* 0x000001fa0cd67812 */ /* 0x000fe200078efec3 */
[----:B------:R-:W-:Y:S01]  /*164e0*/  BAR.SYNC.DEFER_BLOCKING 0x0 ;  /* 0x0000000000007b1d */ /* 0x000fe20000010000 */
[C---:B--2---:R-:W-:Y:S01]  /*164f0*/  ISETP.GE.AND P0, PT, R13.reuse, UR6, PT ;  /* 0x000000060d007c0c */ /* 0x044fe2000bf06270 */
[----:B------:R-:W-:-:S04]  /*16500*/  IMAD R0, R13, UR4, RZ ;  /* 0x000000040d007c24 */ /* 0x000fc8000f8e02ff */
[----:B------:R-:W-:Y:S01]  /*16510*/  ULDC.64 UR4, c[0x0][0x220] ;  /* 0x0000880000047ab9 */ /* 0x000fe20000000a00 */
[----:B------:R-:W-:Y:S01]  /*16520*/  IMAD.IADD R13, R2, 0x1, R3 ;  /* 0x00000001020d7824 */ /* 0x000fe200078e0203 */
[----:B------:R-:W-:Y:S01]  /*16530*/  LOP3.LUT R3, R14, 0xff, RZ, 0xc0, !PT ;  /* 0x000000ff0e037812 */ /* 0x000fe200078ec0ff */
[----:B------:R-:W-:Y:S01]  /*16540*/  ULDC UR6, c[0x0][0x248] ;  /* 0x0000920000067ab9 */ /* 0x000fe20000000800 */
[----:B------:R-:W-:Y:S01]  /*16550*/  LEA R2, P2, R0, UR4, 0x1 ;  /* 0x0000000400027c11 */ /* 0x000fe2000f8408ff */
[----:B------:R-:W-:Y:S01]  /*16560*/  ULDC UR4, c[0x0][0x248] ;  /* 0x0000920000047ab9 */ /* 0x000fe20000000800 */
[----:B------:R-:W-:Y:S01]  /*16570*/  STSM.16.M88.4 [R13], R116 ;  /* 0x000000740d007844 */ /* 0x000fe20000000200 */
[----:B------:R-:W-:Y:S02]  /*16580*/  LEA R3, R3, UR36, 0x4 ;  /* 0x0000002403037c11 */ /* 0x000fe4000f8e20ff */
[----:B------:R-:W-:Y:S01]  /*16590*/  LOP3.LUT R14, R12, R195, RZ, 0xfc, !PT ;  /* 0x000000c30c0e7212 */ /* 0x000fe200078efcff */
[----:B------:R-:W-:Y:S01]  /*165a0*/  BAR.SYNC.DEFER_BLOCKING 0x0 ;  /* 0x0000000000007b1d */ /* 0x000fe20000010000 */
[----:B------:R-:W-:-:S02]  /*165b0*/  LEA.HI.X.SX32 R0, R0, UR5, 0x1, P2 ;  /* 0x0000000500007c11 */ /* 0x000fc400090f0eff */
[----:B------:R-:W-:Y:S02]  /*165c0*/  ISETP.LT.AND P1, PT, R14, UR7, !P0 ;  /* 0x000000070e007c0c */ /* 0x000fe4000c721270 */
[----:B------:R-:W-:Y:S01]  /*165d0*/  ISETP.LT.AND P4, PT, R15, UR10, !P0 ;  /* 0x0000000a0f007c0c */ /* 0x000fe2000c781270 */
[----:B------:R-:W-:Y:S01]  /*165e0*/  ULDC UR5, c[0x0][0x248] ;  /* 0x0000920000057ab9 */ /* 0x000fe20000000800 */
[----:B------:R-:W-:Y:S01]  /*165f0*/  ULDC UR7, c[0x0][0x248] ;  /* 0x0000920000077ab9 */ /* 0x000fe20000000800 */
[----:B------:R-:W-:Y:S01]  /*16600*/  ULDC UR10, c[0x0][0x22c] ;  /* 0x00008b00000a7ab9 */ /* 0x000fe20000000800 */
[----:B0-----:R-:W0:Y:S01]  /*16610*/  LDS.128 R44, [R3] ;  /* 0x00000000032c7984 */ /* 0x001e220000000c00 */
[----:B------:R-:W-:Y:S06]  /*16620*/  BAR.SYNC.DEFER_BLOCKING 0x0 ;  /* 0x0000000000007b1d */ /* 0x000fec0000010000 */
[----:B------:R-:W-:Y:S02]  /*16630*/  STSM.16.M88.4 [R13], R140 ;  /* 0x0000008c0d007844 */ /* 0x000fe40000000200 */
[----:B------:R-:W-:Y:S06]  /*16640*/  BAR.SYNC.DEFER_BLOCKING 0x0 ;  /* 0x0000000000007b1d */ /* 0x000fec0000010000 */
[----:B------:R-:W1:Y:S02]  /*16650*/  LDS.128 R52, [R3] ;  /* 0x0000000003347984 */ /* 0x000e640000000c00 */
[----:B------:R-:W-:Y:S06]  /*16660*/  BAR.SYNC.DEFER_BLOCKING 0x0 ;  /* 0x0000000000007b1d */ /* 0x000fec0000010000 */
[----:B------:R-:W-:Y:S02]  /*16670*/  STSM.16.M88.4 [R13], R148 ;  /* 0x000000940d007844 */ /* 0x000fe40000000200 */
[----:B------:R-:W-:Y:S06]  /*16680*/  BAR.SYNC.DEFER_BLOCKING 0x0 ;  /* 0x0000000000007b1d */ /* 0x000fec0000010000 */
[----:B------:R-:W2:Y:S02]  /*16690*/  LDS.128 R124, [R3] ;  /* 0x00000000037c7984 */ /* 0x000ea40000000c00 */
[----:B------:R-:W-:Y:S06]  /*166a0*/  BAR.SYNC.DEFER_BLOCKING 0x0 ;  /* 0x0000000000007b1d */ /* 0x000fec0000010000 */
[----:B------:R-:W-:Y:S02]  /*166b0*/  STSM.16.M88.4 [R13], R108 ;  /* 0x0000006c0d007844 */ /* 0x000fe40000000200 */
[----:B------:R-:W-:Y:S06]  /*166c0*/  BAR.SYNC.DEFER_BLOCKING 0x0 ;  /* 0x0000000000007b1d */ /* 0x000fec0000010000 */
[----:B------:R-:W3:Y:S02]  /*166d0*/  LDS.128 R132, [R3] ;  /* 0x0000000003847984 */ /* 0x000ee40000000c00 */
[----:B------:R-:W-:Y:S06]  /*166e0*/  BAR.SYNC.DEFER_BLOCKING 0x0 ;  /* 0x0000000000007b1d */ /* 0x000fec0000010000 */
[----:B------:R-:W-:Y:S02]  /*166f0*/  STSM.16.M88.4 [R13], R100 ;  /* 0x000000640d007844 */ /* 0x000fe40000000200 */
[----:B------:R-:W-:Y:S06]  /*16700*/  BAR.SYNC.DEFER_BLOCKING 0x0 ;  /* 0x0000000000007b1d */ /* 0x000fec0000010000 */
[----:B------:R-:W4:Y:S02]  /*16710*/  LDS.128 R140, [R3] ;  /* 0x00000000038c7984 */ /* 0x000f240000000c00 */
        /* <DEDUP_REMOVED lines=29> */
[----:B------:R0:W-:Y:S02]  /*168f0*/  STSM.16.M88.4 [R13], R36 ;  /* 0x000000240d007844 */ /* 0x0001e40000000200 */
[----:B------:R-:W-:Y:S08]  /*16900*/  BAR.SYNC.DEFER_BLOCKING 0x0 ;  /* 0x0000000000007b1d */ /* 0x000ff00000010000 */
[----:B0-----:R-:W0:Y:S01]  /*16910*/  LDC R36, c[0x0][0x248] ;  /* 0x00009200ff247b82 */ /* 0x001e220000000800 */
[----:B------:R-:W-:-:S02]  /*16920*/  LOP3.LUT R39, R12, 0x1a2, R195, 0xfe, !PT ;  /* 0x000001a20c277812 */ /* 0x000fc400078efec3 */
[----:B------:R-:W-:-:S05]  /*16930*/  LOP3.LUT R37, R12, 0x1bc, R195, 0xfe, !PT ;  /* 0x000001bc0c257812 */ /* 0x000fca00078efec3 */
[----:B------:R-:W0:Y:S01]  /*16940*/  LDC R38, c[0x0][0x248] ;  /* 0x00009200ff267b82 */ /* 0x000e220000000800 */
[----:B------:R-:W0:Y:S07]  /*16950*/  LDS.128 R76, [R3] ;  /* 0x00000000034c7984 */ /* 0x000e2e0000000c00 */
[----:B------:R-:W-:Y:S06]  /*16960*/  BAR.SYNC.DEFER_BLOCKING 0x0 ;  /* 0x0000000000007b1d */ /* 0x000fec0000010000 */
[----:B------:R-:W-:Y:S02]  /*16970*/  STSM.16.M88.4 [R13], R20 ;  /* 0x000000140d007844 */ /* 0x000fe40000000200 */
[----:B------:R-:W-:Y:S06]  /*16980*/  BAR.SYNC.DEFER_BLOCKING 0x0 ;  /* 0x0000000000007b1d */ /* 0x000fec0000010000 */
[----:B------:R-:W0:Y:S02]  /*16990*/  LDS.128 R8, [R3] ;  /* 0x0000000003087984 */ /* 0x000e240000000c00 */
[----:B------:R-:W-:Y:S06]  /*169a0*/  BAR.SYNC.DEFER_BLOCKING 0x0 ;  /* 0x0000000000007b1d */ /* 0x000fec0000010000 */
[----:B------:R-:W-:Y:S02]  /*169b0*/  STSM.16.M88.4 [R13], R16 ;  /* 0x000000100d007844 */ /* 0x000fe40000000200 */
[----:B------:R-:W-:Y:S06]  /*169c0*/  BAR.SYNC.DEFER_BLOCKING 0x0 ;  /* 0x0000000000007b1d */ /* 0x000fec0000010000 */
[----:B------:R-:W0:Y:S02]  /*169d0*/  LDS.128 R4, [R3] ;  /* 0x0000000003047984 */ /* 0x000e240000000c00 */
[----:B------:R-:W-:Y:S06]  /*169e0*/  BAR.SYNC.DEFER_BLOCKING 0x0 ;  /* 0x0000000000007b1d */ /* 0x000fec0000010000 */
[----:B------:R1:W-:Y:S02]  /*169f0*/  STSM.16.M88.4 [R13], R28 ;  /* 0x0000001c0d007844 */ /* 0x0003e40000000200 */
[----:B------:R-:W-:Y:S01]  /*16a00*/  BAR.SYNC.DEFER_BLOCKING 0x0 ;  /* 0x0000000000007b1d */ /* 0x000fe20000010000 */
[----:B-1----:R-:W-:-:S05]  /*16a10*/  IMAD R31, R15, UR7, RZ ;  /* 0x000000070f1f7c24 */ /* 0x002fca000f8e02ff */
[----:B------:R-:W-:Y:S01]  /*16a20*/  ULDC UR7, c[0x0][0x248] ;  /* 0x0000920000077ab9 */ /* 0x000fe20000000800 */
[----:B------:R-:W-:Y:S01]  /*16a30*/  PRMT R30, R44, 0x7632, R30 ;  /* 0x000076322c1e7816 */ /* 0x000fe2000000001e */
[----:B------:R-:W1:Y:S01]  /*16a40*/  LDS.128 R68, [R3] ;  /* 0x0000000003447984 */ /* 0x000e620000000c00 */
[----:B------:R-:W-:Y:S06]  /*16a50*/  BAR.SYNC.DEFER_BLOCKING 0x0 ;  /* 0x0000000000007b1d */ /* 0x000fec0000010000 */
[----:B------:R2:W-:Y:S02]  /*16a60*/  STSM.16.M88.4 [R13], R24 ;  /* 0x000000180d007844 */ /* 0x0005e40000000200 */
[----:B------:R-:W-:Y:S01]  /*16a70*/  BAR.SYNC.DEFER_BLOCKING 0x0 ;  /* 0x0000000000007b1d */ /* 0x000fe20000010000 */
[--C-:B--2---:R-:W-:Y:S01]  /*16a80*/  LOP3.LUT R25, R12, 0x2, R195.reuse, 0xfe, !PT ;  /* 0x000000020c197812 */ /* 0x104fe200078efec3 */
[----:B------:R-:W-:Y:S01]  /*16a90*/  IMAD R27, R14, UR4, RZ ;  /* 0x000000040e1b7c24 */ /* 0x000fe2000f8e02ff */
[----:B------:R-:W-:-:S03]  /*16aa0*/  LOP3.LUT R24, R12, 0x4, R195, 0xfe, !PT ;  /* 0x000000040c187812 */ /* 0x000fc600078efec3 */
[----:B------:R-:W-:Y:S01]  /*16ab0*/  ULDC UR4, c[0x0][0x248] ;  /* 0x0000920000047ab9 */ /* 0x000fe20000000800 */
[C---:B------:R-:W-:Y:S01]  /*16ac0*/  ISETP.LT.AND P3, PT, R25.reuse, UR8, !P0 ;  /* 0x0000000819007c0c */ /* 0x040fe2000c761270 */
[----:B------:R-:W-:Y:S01]  /*16ad0*/  IMAD R25, R25, UR5, RZ ;  /* 0x0000000519197c24 */ /* 0x000fe2000f8e02ff */
[C---:B------:R-:W-:Y:S01]  /*16ae0*/  ISETP.LT.AND P2, PT, R24.reuse, UR9, !P0 ;  /* 0x0000000918007c0c */ /* 0x040fe2000c741270 */
[----:B------:R-:W-:Y:S01]  /*16af0*/  IMAD R29, R24, UR6, RZ ;  /* 0x00000006181d7c24 */ /* 0x000fe2000f8e02ff */
[-C--:B------:R-:W-:Y:S01]  /*16b00*/  LEA R14, P6, R27, R2.reuse, 0x1 ;  /* 0x000000021b0e7211 */ /* 0x080fe200078c08ff */
[----:B------:R-:W-:Y:S01]  /*16b10*/  ULDC UR8, c[0x0][0x22c] ;  /* 0x00008b0000087ab9 */ /* 0x000fe20000000800 */
[----:B------:R-:W-:Y:S01]  /*16b20*/  LEA R24, P5, R25, R2, 0x1 ;  /* 0x0000000219187211 */ /* 0x000fe200078a08ff */
[----:B------:R-:W-:Y:S01]  /*16b30*/  ULDC UR5, c[0x0][0x248] ;  /* 0x0000920000057ab9 */ /* 0x000fe20000000800 */
[----:B------:R-:W2:Y:S01]  /*16b40*/  LDS.128 R20, [R3] ;  /* 0x0000000003147984 */ /* 0x000ea20000000c00 */
[-C--:B------:R-:W-:Y:S01]  /*16b50*/  LEA.HI.X.SX32 R15, R27, R0.reuse, 0x1, P6 ;  /* 0x000000001b0f7211 */ /* 0x080fe200030f0eff */
[----:B------:R-:W-:Y:S01]  /*16b60*/  ULDC UR9, c[0x0][0x22c] ;  /* 0x00008b0000097ab9 */ /* 0x000fe20000000800 */
[----:B------:R-:W-:Y:S01]  /*16b70*/  LEA.HI.X.SX32 R25, R25, R0, 0x1, P5 ;  /* 0x0000000019197211 */ /* 0x000fe200028f0eff */
[----:B------:R-:W-:Y:S01]  /*16b80*/  BAR.SYNC.DEFER_BLOCKING 0x0 ;  /* 0x0000000000007b1d */ /* 0x000fe20000010000 */
[----:B------:R-:W-:-:S02]  /*16b90*/  LEA R26, P6, R29, R2, 0x1 ;  /* 0x000000021d1a7211 */ /* 0x000fc400078c08ff */
[----:B------:R-:W-:Y:S02]  /*16ba0*/  LEA R28, P5, R31, R2, 0x1 ;  /* 0x000000021f1c7211 */ /* 0x000fe400078a08ff */
[-C--:B------:R-:W-:Y:S01]  /*16bb0*/  LEA.HI.X.SX32 R27, R29, R0.reuse, 0x1, P6 ;  /* 0x000000001d1b7211 */ /* 0x080fe200030f0eff */
[----:B------:R-:W-:Y:S01]  /*16bc0*/  ULDC UR6, c[0x0][0x248] ;  /* 0x0000920000067ab9 */ /* 0x000fe20000000800 */
[----:B------:R-:W-:Y:S02]  /*16bd0*/  LEA.HI.X.SX32 R29, R31, R0, 0x1, P5 ;  /* 0x000000001f1d7211 */ /* 0x000fe400028f0eff */
[----:B------:R-:W-:Y:S01]  /*16be0*/  PRMT R31, R45, 0x7632, R31 ;  /* 0x000076322d1f7816 */ /* 0x000fe2000000001f */
[----:B------:R3:W-:Y:S01]  /*16bf0*/  STSM.16.M88.4 [R13], R32 ;  /* 0x000000200d007844 */ /* 0x0007e20000000200 */
[----:B------:R-:W-:Y:S01]  /*16c00*/  BAR.SYNC.DEFER_BLOCKING 0x0 ;  /* 0x0000000000007b1d */ /* 0x000fe20000010000 */
[----:B---3--:R-:W-:-:S07]  /*16c10*/  PRMT R32, R46, 0x7632, R32 ;  /* 0x000076322e207816 */ /* 0x008fce0000000020 */
[----:B------:R-:W3:Y:S01]  /*16c20*/  LDC R34, c[0x0][0x248] ;  /* 0x00009200ff227b82 */ /* 0x000ee20000000800 */
[C-C-:B------:R-:W-:Y:S01]  /*16c30*/  LOP3.LUT R35, R12.reuse, 0x1b4, R195.reuse, 0xfe, !PT ;  /* 0x000001b40c237812 */ /* 0x140fe200078efec3 */
[----:B------:R-:W2:Y:S06]  /*16c40*/  LDS.128 R16, [R3] ;  /* 0x0000000003107984 */ /* 0x000eac0000000c00 */
[----:B------:R-:W-:Y:S06]  /*16c50*/  BAR.SYNC.DEFER_BLOCKING 0x0 ;  /* 0x0000000000007b1d */ /* 0x000fec0000010000 */
[----:B------:R4:W-:Y:S02]  /*16c60*/  STSM.16.M88.4 [R13], R40 ;  /* 0x000000280d007844 */ /* 0x0009e40000000200 */
[----:B------:R-:W-:Y:S01]  /*16c70*/  BAR.SYNC.DEFER_BLOCKING 0x0 ;  /* 0x0000000000007b1d */ /* 0x000fe20000010000 */
[----:B----4-:R-:W-:-:S02]  /*16c80*/  LOP3.LUT R43, R12, 0x1a6, R195, 0xfe, !PT ;  /* 0x000001a60c2b7812 */ /* 0x010fc400078efec3 */
[C-C-:B------:R-:W-:Y:S02]  /*16c90*/  LOP3.LUT R42, R12.reuse, 0x1aa, R195.reuse, 0xfe, !PT ;  /* 0x000001aa0c2a7812 */ /* 0x140fe400078efec3 */
[C-C-:B------:R-:W-:Y:S02]  /*16ca0*/  LOP3.LUT R40, R12.reuse, 0x1ae, R195.reuse, 0xfe, !PT ;  /* 0x000001ae0c287812 */ /* 0x140fe400078efec3 */
[C-C-:B------:R-:W-:Y:S01]  /*16cb0*/  LOP3.LUT R41, R12.reuse, 0x1b2, R195.reuse, 0xfe, !PT ;  /* 0x000001b20c297812 */ /* 0x140fe200078efec3 */
[----:B------:R-:W4:Y:S01]  /*16cc0*/  LDS.128 R60, [R3] ;  /* 0x00000000033c7984 */ /* 0x000f220000000c00 */
[----:B------:R-:W-:Y:S06]  /*16cd0*/  BAR.SYNC.DEFER_BLOCKING 0x0 ;  /* 0x0000000000007b1d */ /* 0x000fec0000010000 */
[----:B------:R0:W-:Y:S02]  /*16ce0*/  STSM.16.M88.4 [R13], R48 ;  /* 0x000000300d007844 */ /* 0x0001e40000000200 */
[----:B------:R-:W-:Y:S01]  /*16cf0*/  BAR.SYNC.DEFER_BLOCKING 0x0 ;  /* 0x0000000000007b1d */ /* 0x000fe20000010000 */
[----:B0-----:R-:W-:-:S02]  /*16d00*/  LOP3.LUT R48, R12, 0x18e, R195, 0xfe, !PT ;  /* 0x0000018e0c307812 */ /* 0x001fc400078efec3 */
[C-C-:B------:R-:W-:Y:S02]  /*16d10*/  LOP3.LUT R50, R12.reuse, 0x194, R195.reuse, 0xfe, !PT ;  /* 0x000001940c327812 */ /* 0x140fe400078efec3 */
[C-C-:B------:R-:W-:Y:S02]  /*16d20*/  LOP3.LUT R51, R12.reuse, 0x198, R195.reuse, 0xfe, !PT ;  /* 0x000001980c337812 */ /* 0x140fe400078efec3 */
[C-C-:B------:R-:W-:Y:S01]  /*16d30*/  LOP3.LUT R49, R12.reuse, 0x1a0, R195.reuse, 0xfe, !PT ;  /* 0x000001a00c317812 */ /* 0x140fe200078efec3 */
[----:B------:R-:W0:Y:S01]  /*16d40*/  LDS.128 R84, [R3] ;  /* 0x0000000003547984 */ /* 0x000e220000000c00 */
[----:B------:R-:W-:Y:S06]  /*16d50*/  BAR.SYNC.DEFER_BLOCKING 0x0 ;  /* 0x0000000000007b1d */ /* 0x000fec0000010000 */
[----:B------:R1:W-:Y:S02]  /*16d60*/  STSM.16.M88.4 [R13], R56 ;  /* 0x000000380d007844 */ /* 0x0003e40000000200 */
[----:B------:R-:W-:Y:S01]  /*16d70*/  BAR.SYNC.DEFER_BLOCKING 0x0 ;  /* 0x0000000000007b1d */ /* 0x000fe20000010000 */
[----:B-1----:R-:W-:-:S02]  /*16d80*/  LOP3.LUT R59, R12, 0x184, R195, 0xfe, !PT ;  /* 0x000001840c3b7812 */ /* 0x002fc400078efec3 */
[C-C-:B------:R-:W-:Y:S02]  /*16d90*/  LOP3.LUT R57, R12.reuse, 0x186, R195.reuse, 0xfe, !PT ;  /* 0x000001860c397812 */ /* 0x140fe400078efec3 */
[C-C-:B------:R-:W-:Y:S02]  /*16da0*/  LOP3.LUT R56, R12.reuse, 0x188, R195.reuse, 0xfe, !PT ;  /* 0x000001880c387812 */ /* 0x140fe400078efec3 */
[C-C-:B------:R-:W-:Y:S01]  /*16db0*/  LOP3.LUT R58, R12.reuse, 0x190, R195.reuse, 0xfe, !PT ;  /* 0x000001900c3a7812 */ /* 0x140fe200078efec3 */
[----:B------:R-:W1:Y:S01]  /*16dc0*/  LDS.128 R92, [R3] ;  /* 0x00000000035c7984 */ /* 0x000e620000000c00 */
[----:B------:R-:W-:Y:S06]  /*16dd0*/  BAR.SYNC.DEFER_BLOCKING 0x0 ;  /* 0x0000000000007b1d */ /* 0x000fec0000010000 */
[----:B------:R-:W-:Y:S02]  /*16de0*/  STSM.16.M88.4 [R13], R64 ;  /* 0x000000400d007844 */ /* 0x000fe40000000200 */
[----:B------:R-:W-:Y:S06]  /*16df0*/  BAR.SYNC.DEFER_BLOCKING 0x0 ;  /* 0x0000000000007b1d */ /* 0x000fec0000010000 */
[----:B------:R-:W1:Y:S02]  /*16e00*/  LDS.128 R64, [R3] ;  /* 0x0000000003407984 */ /* 0x000e640000000c00 */
        /* <DEDUP_REMOVED lines=25> */
[----:B------:R2:W-:Y:S02]  /*16fa0*/  STSM.16.M88.4 [R13], R120 ;  /* 0x000000780d007844 */ /* 0x0005e40000000200 */
[----:B------:R-:W-:Y:S01]  /*16fb0*/  BAR.SYNC.DEFER_BLOCKING 0x0 ;  /* 0x0000000000007b1d */ /* 0x000fe20000010000 */
[----:B--2---:R-:W-:-:S02]  /*16fc0*/  LOP3.LUT R122, R12, 0x172, R195, 0xfe, !PT ;  /* 0x000001720c7a7812 */ /* 0x004fc400078efec3 */
[C-C-:B------:R-:W-:Y:S02]  /*16fd0*/  LOP3.LUT R123, R12.reuse, 0x17e, R195.reuse, 0xfe, !PT ;  /* 0x0000017e0c7b7812 */ /* 0x140fe400078efec3 */
[C-C-:B------:R-:W-:Y:S02]  /*16fe0*/  LOP3.LUT R121, R12.reuse, 0x180, R195.reuse, 0xfe, !PT ;  /* 0x000001800c797812 */ /* 0x140fe400078efec3 */
[C-C-:B------:R-:W-:Y:S01]  /*16ff0*/  LOP3.LUT R120, R12.reuse, 0x18c, R195.reuse, 0xfe, !PT ;  /* 0x0000018c0c787812 */ /* 0x140fe200078efec3 */
[----:B------:R-:W2:Y:S01]  /*17000*/  LDS.128 R108, [R3] ;  /* 0x00000000036c7984 */ /* 0x000ea20000000c00 */
[----:B------:R-:W-:Y:S06]  /*17010*/  BAR.SYNC.DEFER_BLOCKING 0x0 ;  /* 0x0000000000007b1d */ /* 0x000fec0000010000 */
[----:B------:R3:W-:Y:S02]  /*17020*/  STSM.16.M88.4 [R13], R128 ;  /* 0x000000800d007844 */ /* 0x0007e40000000200 */
[----:B------:R-:W-:Y:S01]  /*17030*/  BAR.SYNC.DEFER_BLOCKING 0x0 ;  /* 0x0000000000007b1d */ /* 0x000fe20000010000 */
[----:B---3--:R-:W-:-:S02]  /*17040*/  LOP3.LUT R131, R12, 0x15e, R195, 0xfe, !PT ;  /* 0x0000015e0c837812 */ /* 0x008fc400078efec3 */
[C-C-:B------:R-:W-:Y:S02]  /*17050*/  LOP3.LUT R128, R12.reuse, 0x16a, R195.reuse, 0xfe, !PT ;  /* 0x0000016a0c807812 */ /* 0x140fe400078efec3 */
[C-C-:B------:R-:W-:Y:S02]  /*17060*/  LOP3.LUT R129, R12.reuse, 0x174, R195.reuse, 0xfe, !PT ;  /* 0x000001740c817812 */ /* 0x140fe400078efec3 */
[C-C-:B------:R-:W-:Y:S01]  /*17070*/  LOP3.LUT R130, R12.reuse, 0x178, R195.reuse, 0xfe, !PT ;  /* 0x000001780c827812 */ /* 0x140fe200078efec3 */
[----:B------:R-:W3:Y:S01]  /*17080*/  LDS.128 R112, [R3] ;  /* 0x0000000003707984 */ /* 0x000ee20000000c00 */
        /* <DEDUP_REMOVED lines=14> */
[C-C-:B------:R-:W-:Y:S02]  /*17170*/  LOP3.LUT R145, R12.reuse, 0x150, R195.reuse, 0xfe, !PT ;  /* 0x000001500c917812 */ /* 0x140fe400078efec3 */
[C-C-:B------:R-:W-:Y:S01]  /*17180*/  LOP3.LUT R144, R12.reuse, 0x15c, R195.reuse, 0xfe, !PT ;  /* 0x0000015c0c907812 */ /* 0x140fe200078efec3 */
[----:B------:R0:W-:Y:S04]  /*17190*/  @P1 STG.E.U16 desc[UR38][R14.64], R44 ;  /* 0x0000002c0e001986 */ /* 0x0001e8000c101526 */
[----:B------:R1:W-:Y:S04]  /*171a0*/  @P3 STG.E.U16 desc[UR38][R24.64], R45 ;  /* 0x0000002d18003986 */ /* 0x0003e8000c101526 */
[----:B------:R2:W-:Y:S01]  /*171b0*/  @P2 STG.E.U16 desc[UR38][R26.64], R46 ;  /* 0x0000002e1a002986 */ /* 0x0005e2000c101526 */
[----:B0-----:R-:W-:-:S03]  /*171c0*/  LOP3.LUT R15, R12, 0xa, R195, 0xfe, !PT ;  /* 0x0000000a0c0f7812 */ /* 0x001fc600078efec3 */
[----:B------:R0:W-:Y:S01]  /*171d0*/  @P4 STG.E.U16 desc[UR38][R28.64], R47 ;  /* 0x0000002f1c004986 */ /* 0x0001e2000c101526 */
[C-C-:B------:R-:W-:Y:S02]  /*171e0*/  LOP3.LUT R14, R12.reuse, 0xc, R195.reuse, 0xfe, !PT ;  /* 0x0000000c0c0e7812 */ /* 0x140fe400078efec3 */
[----:B-1----:R-:W-:Y:S02]  /*171f0*/  LOP3.LUT R24, R12, 0x8, R195, 0xfe, !PT ;  /* 0x000000080c187812 */ /* 0x002fe400078efec3 */
[C---:B------:R-:W-:Y:S01]  /*17200*/  ISETP.LT.AND P3, PT, R15.reuse, UR9, !P0 ;  /* 0x000000090f007c0c */ /* 0x040fe2000c761270 */
[----:B------:R-:W-:Y:S01]  /*17210*/  ULDC UR9, c[0x0][0x22c] ;  /* 0x00008b0000097ab9 */ /* 0x000fe20000000800 */
[C---:B------:R-:W-:Y:S01]  /*17220*/  ISETP.LT.AND P1, PT, R24.reuse, UR8, !P0 ;  /* 0x0000000818007c0c */ /* 0x040fe2000c721270 */
[----:B------:R-:W-:Y:S01]  /*17230*/  IMAD R25, R24, UR4, RZ ;  /* 0x0000000418197c24 */ /* 0x000fe2000f8e02ff */
[C---:B------:R-:W-:Y:S01]  /*17240*/  ISETP.LT.AND P2, PT, R14.reuse, UR10, !P0 ;  /* 0x0000000a0e007c0c */ /* 0x040fe2000c741270 */
[----:B--2---:R-:W-:Y:S01]  /*17250*/  IMAD R27, R15, UR5, RZ ;  /* 0x000000050f1b7c24 */ /* 0x004fe2000f8e02ff */
[----:B------:R-:W-:Y:S01]  /*17260*/  ISETP.LT.AND P4, PT, R13, UR11, !P0 ;  /* 0x0000000b0d007c0c */ /* 0x000fe2000c781270 */
[----:B0-----:R-:W-:Y:S01]  /*17270*/  IMAD R29, R14, UR6, RZ ;  /* 0x000000060e1d7c24 */ /* 0x001fe2000f8e02ff */
[-C--:B------:R-:W-:Y:S01]  /*17280*/  LEA R14, P6, R25, R2.reuse, 0x1 ;  /* 0x00000002190e7211 */ /* 0x080fe200078c08ff */
[----:B------:R-:W-:Y:S01]  /*17290*/  IMAD R13, R13, UR7, RZ ;  /* 0x000000070d0d7c24 */ /* 0x000fe2000f8e02ff */
[----:B------:R-:W-:Y:S01]  /*172a0*/  LEA R24, P5, R27, R2, 0x1 ;  /* 0x000000021b187211 */ /* 0x000fe200078a08ff */
[----:B------:R-:W-:Y:S01]  /*172b0*/  ULDC UR4, c[0x0][0x248] ;  /* 0x0000920000047ab9 */ /* 0x000fe20000000800 */
[-C--:B------:R-:W-:Y:S01]  /*172c0*/  LEA.HI.X.SX32 R15, R25, R0.reuse, 0x1, P6 ;  /* 0x00000000190f7211 */ /* 0x080fe200030f0eff */
[----:B------:R-:W-:Y:S01]  /*172d0*/  ULDC UR8, c[0x0][0x22c] ;  /* 0x00008b0000087ab9 */ /* 0x000fe20000000800 */
[----:B------:R-:W-:Y:S01]  /*172e0*/  LEA.HI.X.SX32 R25, R27, R0, 0x1, P5 ;  /* 0x000000001b197211 */ /* 0x000fe200028f0eff */
[----:B------:R-:W-:Y:S01]  /*172f0*/  ULDC UR5, c[0x0][0x248] ;  /* 0x0000920000057ab9 */ /* 0x000fe20000000800 */
[-C--:B------:R-:W-:Y:S01]  /*17300*/  LEA R26, P6, R29, R2.reuse, 0x1 ;  /* 0x000000021d1a7211 */ /* 0x080fe200078c08ff */
[----:B------:R0:W-:Y:S01]  /*17310*/  @P1 STG.E.U16 desc[UR38][R14.64], R30 ;  /* 0x0000001e0e001986 */ /* 0x0001e2000c101526 */
[----:B------:R-:W-:Y:S01]  /*17320*/  LEA R28, P5, R13, R2, 0x1 ;  /* 0x000000020d1c7211 */ /* 0x000fe200078a08ff */
[----:B------:R-:W-:Y:S01]  /*17330*/  ULDC UR6, c[0x0][0x248] ;  /* 0x0000920000067ab9 */ /* 0x000fe20000000800 */
[-C--:B------:R-:W-:Y:S01]  /*17340*/  LEA.HI.X.SX32 R27, R29, R0.reuse, 0x1, P6 ;  /* 0x000000001d1b7211 */ /* 0x080fe200030f0eff */
[----:B------:R1:W-:Y:S01]  /*17350*/  @P3 STG.E.U16 desc[UR38][R24.64], R31 ;  /* 0x0000001f18003986 */ /* 0x0003e2000c101526 */
[----:B------:R-:W-:Y:S01]  /*17360*/  PRMT R47, R47, 0x7632, R47 ;  /* 0x000076322f2f7816 */ /* 0x000fe2000000002f */
[----:B------:R-:W-:Y:S01]  /*17370*/  ULDC UR10, c[0x0][0x22c] ;  /* 0x00008b00000a7ab9 */ /* 0x000fe20000000800 */
[----:B------:R-:W-:Y:S01]  /*17380*/  LEA.HI.X.SX32 R29, R13, R0, 0x1, P5 ;  /* 0x000000000d1d7211 */ /* 0x000fe200028f0eff */
[----:B------:R2:W-:Y:S01]  /*17390*/  @P2 STG.E.U16 desc[UR38][R26.64], R32 ;  /* 0x000000201a002986 */ /* 0x0005e2000c101526 */
[C-C-:B------:R-:W-:Y:S01]  /*173a0*/  LOP3.LUT R13, R12.reuse, 0x16, R195.reuse, 0xfe, !PT ;  /* 0x000000160c0d7812 */ /* 0x140fe200078efec3 */
[----:B------:R-:W-:Y:S01]  /*173b0*/  ULDC UR7, c[0x0][0x248] ;  /* 0x0000920000077ab9 */ /* 0x000fe20000000800 */
[----:B------:R-:W-:Y:S01]  /*173c0*/  ULDC UR11, c[0x0][0x22c] ;  /* 0x00008b00000b7ab9 */ /* 0x000fe20000000800 */
[C-C-:B0-----:R-:W-:Y:S01]  /*173d0*/  LOP3.LUT R15, R12.reuse, 0x12, R195.reuse, 0xfe, !PT ;  /* 0x000000120c0f7812 */ /* 0x141fe200078efec3 */
[----:B------:R0:W-:Y:S01]  /*173e0*/  @P4 STG.E.U16 desc[UR38][R28.64], R47 ;  /* 0x0000002f1c004986 */ /* 0x0001e2000c101526 */
[----:B------:R-:W-:-:S02]  /*173f0*/  LOP3.LUT R14, R12, 0x14, R195, 0xfe, !PT ;  /* 0x000000140c0e7812 */ /* 0x000fc400078efec3 */
[----:B-1----:R-:W-:Y:S01]  /*17400*/  LOP3.LUT R24, R12, 0x10, R195, 0xfe, !PT ;  /* 0x000000100c187812 */ /* 0x002fe200078efec3 */
[----:B------:R-:W-:Y:S01]  /*17410*/  IMAD R31, R13, UR7, RZ ;  /* 0x000000070d1f7c24 */ /* 0x000fe2000f8e02ff */
[C---:B------:R-:W-:Y:S01]  /*17420*/  ISETP.LT.AND P3, PT, R15.reuse, UR9, !P0 ;  /* 0x000000090f007c0c */ /* 0x040fe2000c761270 */
[----:B------:R-:W-:Y:S01]  /*17430*/  ULDC UR7, c[0x0][0x248] ;  /* 0x0000920000077ab9 */ /* 0x000fe20000000800 */
[C---:B------:R-:W-:Y:S01]  /*17440*/  ISETP.LT.AND P1, PT, R24.reuse, UR8, !P0 ;  /* 0x0000000818007c0c */ /* 0x040fe2000c721270 */
[----:B------:R-:W-:Y:S01]  /*17450*/  IMAD R25, R24, UR4, RZ ;  /* 0x0000000418197c24 */ /* 0x000fe2000f8e02ff */
[C---:B------:R-:W-:Y:S01]  /*17460*/  ISETP.LT.AND P2, PT, R14.reuse, UR10, !P0 ;  /* 0x0000000a0e007c0c */ /* 0x040fe2000c741270 */
[----:B--2---:R-:W-:Y:S01]  /*17470*/  IMAD R27, R15, UR5, RZ ;  /* 0x000000050f1b7c24 */ /* 0x004fe2000f8e02ff */
[----:B------:R-:W-:Y:S01]  /*17480*/  ULDC UR4, c[0x0][0x22c] ;  /* 0x00008b0000047ab9 */ /* 0x000fe20000000800 */
[----:B0-----:R-:W-:Y:S01]  /*17490*/  IMAD R29, R14, UR6, RZ ;  /* 0x000000060e1d7c24 */ /* 0x001fe2000f8e02ff */
[-C--:B------:R-:W-:Y:S01]  /*174a0*/  LEA R14, P6, R25, R2.reuse, 0x1 ;  /* 0x00000002190e7211 */ /* 0x080fe200078c08ff */
[----:B------:R-:W-:Y:S01]  /*174b0*/  ULDC UR5, c[0x0][0x248] ;  /* 0x0000920000057ab9 */ /* 0x000fe20000000800 */
[----:B------:R-:W-:Y:S01]  /*174c0*/  LEA R24, P4, R27, R2, 0x1 ;  /* 0x000000021b187211 */ /* 0x000fe200078808ff */
[----:B------:R-:W-:Y:S01]  /*174d0*/  ULDC UR6, c[0x0][0x248] ;  /* 0x0000920000067ab9 */ /* 0x000fe20000000800 */
[-C--:B------:R-:W-:Y:S01]  /*174e0*/  LEA.HI.X.SX32 R15, R25, R0.reuse, 0x1, P6 ;  /* 0x00000000190f7211 */ /* 0x080fe200030f0eff */
[----:B------:R-:W-:Y:S01]  /*174f0*/  ULDC UR10, c[0x0][0x22c] ;  /* 0x00008b00000a7ab9 */ /* 0x000fe20000000800 */
[----:B------:R-:W-:Y:S01]  /*17500*/  LEA.HI.X.SX32 R25, R27, R0, 0x1, P4 ;  /* 0x000000001b197211 */ /* 0x000fe200020f0eff */
[----:B------:R-:W-:Y:S01]  /*17510*/  ULDC UR8, c[0x0][0x22c] ;  /* 0x00008b0000087ab9 */ /* 0x000fe20000000800 */
[----:B------:R-:W-:Y:S01]  /*17520*/  ISETP.LT.AND P6, PT, R13, UR4, !P0 ;  /* 0x000000040d007c0c */ /* 0x000fe2000c7c1270 */
[----:B------:R0:W-:Y:S01]  /*17530*/  @P1 STG.E.U16 desc[UR38][R14.64], R52 ;  /* 0x000000340e001986 */ /* 0x0001e2000c101526 */
[-C--:B------:R-:W-:Y:S01]  /*17540*/  LEA R26, P5, R29, R2.reuse, 0x1 ;  /* 0x000000021d1a7211 */ /* 0x080fe200078a08ff */
[----:B------:R-:W-:Y:S01]  /*17550*/  ULDC UR4, c[0x0][0x248] ;  /* 0x0000920000047ab9 */ /* 0x000fe20000000800 */
[----:B------:R-:W-:Y:S01]  /*17560*/  LEA R28, P4, R31, R2, 0x1 ;  /* 0x000000021f1c7211 */ /* 0x000fe200078808ff */
[----:B------:R1:W-:Y:S01]  /*17570*/  @P3 STG.E.U16 desc[UR38][R24.64], R53 ;  /* 0x0000003518003986 */ /* 0x0003e2000c101526 */
[-C--:B------:R-:W-:Y:S01]  /*17580*/  LEA.HI.X.SX32 R27, R29, R0.reuse, 0x1, P5 ;  /* 0x000000001d1b7211 */ /* 0x080fe200028f0eff */
[----:B------:R-:W-:Y:S01]  /*17590*/  ULDC UR9, c[0x0][0x22c] ;  /* 0x00008b0000097ab9 */ /* 0x000fe20000000800 */
[----:B------:R-:W-:-:S02]  /*175a0*/  LEA.HI.X.SX32 R29, R31, R0, 0x1, P4 ;  /* 0x000000001f1d7211 */ /* 0x000fc400020f0eff */
[--C-:B------:R-:W-:Y:S01]  /*175b0*/  LOP3.LUT R13, R12, 0x1e, R195.reuse, 0xfe, !PT ;  /* 0x0000001e0c0d7812 */ /* 0x100fe200078efec3 */
[----:B------:R2:W-:Y:S01]  /*175c0*/  @P2 STG.E.U16 desc[UR38][R26.64], R54 ;  /* 0x000000361a002986 */ /* 0x0005e2000c101526 */
[----:B------:R-:W-:Y:S02]  /*175d0*/  PRMT R30, R52, 0x7632, R30 ;  /* 0x00007632341e7816 */ /* 0x000fe4000000001e */
[C-C-:B0-----:R-:W-:Y:S01]  /*175e0*/  LOP3.LUT R15, R12.reuse, 0x1a, R195.reuse, 0xfe, !PT ;  /* 0x0000001a0c0f7812 */ /* 0x141fe200078efec3 */
[----:B------:R0:W-:Y:S01]  /*175f0*/  @P6 STG.E.U16 desc[UR38][R28.64], R55 ;  /* 0x000000371c006986 */ /* 0x0001e2000c101526 */
[C-C-:B------:R-:W-:Y:S02]  /*17600*/  LOP3.LUT R14, R12.reuse, 0x1c, R195.reuse, 0xfe, !PT ;  /* 0x0000001c0c0e7812 */ /* 0x140fe400078efec3 */
[----:B-1----:R-:W-:Y:S02]  /*17610*/  LOP3.LUT R24, R12, 0x18, R195, 0xfe, !PT ;  /* 0x000000180c187812 */ /* 0x002fe400078efec3 */
[----:B------:R-:W-:Y:S01]  /*17620*/  ISETP.LT.AND P2, PT, R14, UR10, !P0 ;  /* 0x0000000a0e007c0c */ /* 0x000fe2000c741270 */
[----:B------:R-:W-:Y:S01]  /*17630*/  ULDC UR10, c[0x0][0x22c] ;  /* 0x00008b00000a7ab9 */ /* 0x000fe20000000800 */
[C---:B------:R-:W-:Y:S01]  /*17640*/  ISETP.LT.AND P1, PT, R24.reuse, UR8, !P0 ;  /* 0x0000000818007c0c */ /* 0x040fe2000c721270 */
[----:B------:R-:W-:Y:S01]  /*17650*/  IMAD R25, R24, UR4, RZ ;  /* 0x0000000418197c24 */ /* 0x000fe2000f8e02ff */
[----:B------:R-:W-:Y:S01]  /*17660*/  ISETP.LT.AND P4, PT, R13, UR11, !P0 ;  /* 0x0000000b0d007c0c */ /* 0x000fe2000c781270 */
[C---:B--2---:R-:W-:Y:S01]  /*17670*/  IMAD R27, R15.reuse, UR5, RZ ;  /* 0x000000050f1b7c24 */ /* 0x044fe2000f8e02ff */
[----:B------:R-:W-:Y:S01]  /*17680*/  ISETP.LT.AND P3, PT, R15, UR9, !P0 ;  /* 0x000000090f007c0c */ /* 0x000fe2000c761270 */
[----:B0-----:R-:W-:Y:S01]  /*17690*/  IMAD R29, R14, UR6, RZ ;  /* 0x000000060e1d7c24 */ /* 0x001fe2000f8e02ff */
[-C--:B------:R-:W-:Y:S01]  /*176a0*/  LEA R14, P6, R25, R2.reuse, 0x1 ;  /* 0x00000002190e7211 */ /* 0x080fe200078c08ff */
[----:B------:R-:W-:Y:S01]  /*176b0*/  IMAD R13, R13, UR7, RZ ;  /* 0x000000070d0d7c24 */ /* 0x000fe2000f8e02ff */
[----:B------:R-:W-:Y:S01]  /*176c0*/  LEA R24, P5, R27, R2, 0x1 ;  /* 0x000000021b187211 */ /* 0x000fe200078a08ff */
[----:B------:R-:W-:Y:S01]  /*176d0*/  ULDC UR4, c[0x0][0x248] ;  /* 0x0000920000047ab9 */ /* 0x000fe20000000800 */
[----:B------:R-:W-:Y:S01]  /*176e0*/  LEA.HI.X.SX32 R15, R25, R0, 0x1, P6 ;  /* 0x00000000190f7211 */ /* 0x000fe200030f0eff */
[----:B------:R-:W-:Y:S01]  /*176f0*/  ULDC UR7, c[0x0][0x22c] ;  /* 0x00008b0000077ab9 */ /* 0x000fe20000000800 */
[----:B------:R-:W-:Y:S01]  /*17700*/  LEA R26, P6, R29, R2, 0x1 ;  /* 0x000000021d1a7211 */ /* 0x000fe200078c08ff */
[----:B------:R-:W-:Y:S01]  /*17710*/  ULDC UR5, c[0x0][0x248] ;  /* 0x0000920000057ab9 */ /* 0x000fe20000000800 */
[----:B------:R-:W-:Y:S01]  /*17720*/  LEA.HI.X.SX32 R25, R27, R0, 0x1, P5 ;  /* 0x000000001b197211 */ /* 0x000fe200028f0eff */
[----:B------:R0:W-:Y:S01]  /*17730*/  @P1 STG.E.U16 desc[UR38][R14.64], R30 ;  /* 0x0000001e0e001986 */ /* 0x0001e2000c101526 */
[----:B------:R-:W-:Y:S01]  /*17740*/  LEA R28, P5, R13, R2, 0x1 ;  /* 0x000000020d1c7211 */ /* 0x000fe200078a08ff */
[----:B------:R-:W-:Y:S01]  /*17750*/  ULDC UR8, c[0x0][0x22c] ;  /* 0x00008b0000087ab9 */ /* 0x000fe20000000800 */
[-C--:B------:R-:W-:Y:S01]  /*17760*/  LEA.HI.X.SX32 R27, R29, R0.reuse, 0x1, P6 ;  /* 0x000000001d1b7211 */ /* 0x080fe200030f0eff */
[----:B------:R-:W-:Y:S01]  /*17770*/  ULDC UR6, c[0x0][0x248] ;  /* 0x0000920000067ab9 */ /* 0x000fe20000000800 */
[----:B------:R-:W-:Y:S01]  /*17780*/  PRMT R31, R53, 0x7632, R31 ;  /* 0x00007632351f7816 */ /* 0x000fe2000000001f */
[----:B------:R-:W-:Y:S01]  /*17790*/  ULDC UR9, c[0x0][0x22c] ;  /* 0x00008b0000097ab9 */ /* 0x000fe20000000800 */
[----:B------:R-:W-:-:S02]  /*177a0*/  LEA.HI.X.SX32 R29, R13, R0, 0x1, P5 ;  /* 0x000000000d1d7211 */ /* 0x000fc400028f0eff */
[----:B------:R-:W-:Y:S01]  /*177b0*/  LOP3.LUT R13, R12, 0x20, R195, 0xfe, !PT ;  /* 0x000000200c0d7812 */ /* 0x000fe200078efec3 */
[----:B------:R1:W-:Y:S01]  /*177c0*/  @P3 STG.E.U16 desc[UR38][R24.64], R31 ;  /* 0x0000001f18003986 */ /* 0x0003e2000c101526 */
[----:B------:R-:W-:Y:S02]  /*177d0*/  PRMT R32, R54, 0x7632, R32 ;  /* 0x0000763236207816 */ /* 0x000fe40000000020 */
[----:B------:R-:W-:Y:S02]  /*177e0*/  PRMT R55, R55, 0x7632, R55 ;  /* 0x0000763237377816 */ /* 0x000fe40000000037 */
[C-C-:B0-----:R-:W-:Y:S01]  /*177f0*/  LOP3.LUT R15, R12.reuse, 0x22, R195.reuse, 0xfe, !PT ;  /* 0x000000220c0f7812 */ /* 0x141fe200078efec3 */
[----:B------:R0:W-:Y:S01]  /*17800*/  @P2 STG.E.U16 desc[UR38][R26.64], R32 ;  /* 0x000000201a002986 */ /* 0x0001e2000c101526 */
[----:B------:R-:W-:Y:S01]  /*17810*/  ISETP.LT.AND P5, PT, R13, UR7, !P0 ;  /* 0x000000070d007c0c */ /* 0x000fe2000c7a1270 */
[----:B------:R-:W-:Y:S01]  /*17820*/  ULDC UR7, c[0x0][0x22c] ;  /* 0x00008b0000077ab9 */ /* 0x000fe20000000800 */
[----:B------:R-:W-:Y:S01]  /*17830*/  ISETP.LT.AND P2, PT, R15, UR8, !P0 ;  /* 0x000000080f007c0c */ /* 0x000fe2000c741270 */
[----:B------:R2:W-:Y:S01]  /*17840*/  @P4 STG.E.U16 desc[UR38][R28.64], R55 ;  /* 0x000000371c004986 */ /* 0x0005e2000c101526 */
[----:B------:R-:W-:Y:S01]  /*17850*/  ULDC UR8, c[0x0][0x22c] ;  /* 0x00008b0000087ab9 */ /* 0x000fe20000000800 */
[----:B-1----:R-:W-:Y:S01]  /*17860*/  IMAD R25, R13, UR4, RZ ;  /* 0x000000040d197c24 */ /* 0x002fe2000f8e02ff */
[C-C-:B------:R-:W-:Y:S01]  /*17870*/  LOP3.LUT R24, R12.reuse, 0x24, R195.reuse, 0xfe, !PT ;  /* 0x000000240c187812 */ /* 0x140fe200078efec3 */
[----:B------:R-:W-:Y:S01]  /*17880*/  ULDC UR4, c[0x0][0x248] ;  /* 0x0000920000047ab9 */ /* 0x000fe20000000800 */
[----:B------:R-:W-:-:S02]  /*17890*/  LOP3.LUT R13, R12, 0x26, R195, 0xfe, !PT ;  /* 0x000000260c0d7812 */ /* 0x000fc400078efec3 */
[----:B------:R-:W-:Y:S01]  /*178a0*/  LEA R14, P1, R25, R2, 0x1 ;  /* 0x00000002190e7211 */ /* 0x000fe200078208ff */
[----:B0-----:R-:W-:Y:S01]  /*178b0*/  IMAD R27, R15, UR5, RZ ;  /* 0x000000050f1b7c24 */ /* 0x001fe2000f8e02ff */
[C---:B------:R-:W-:Y:S01]  /*178c0*/  ISETP.LT.AND P4, PT, R24.reuse, UR9, !P0 ;  /* 0x0000000918007c0c */ /* 0x040fe2000c781270 */
[----:B------:R-:W-:Y:S01]  /*178d0*/  IMAD R31, R13, UR4, RZ ;  /* 0x000000040d1f7c24 */ /* 0x000fe2000f8e02ff */
[----:B------:R-:W-:Y:S01]  /*178e0*/  LEA.HI.X.SX32 R15, R25, R0, 0x1, P1 ;  /* 0x00000000190f7211 */ /* 0x000fe200008f0eff */
[----:B--2---:R-:W-:Y:S01]  /*178f0*/  IMAD R29, R24, UR6, RZ ;  /* 0x00000006181d7c24 */ /* 0x004fe2000f8e02ff */
[-C--:B------:R-:W-:Y:S01]  /*17900*/  LEA R24, P1, R27, R2.reuse, 0x1 ;  /* 0x000000021b187211 */ /* 0x080fe200078208ff */
[----:B------:R-:W-:Y:S01]  /*17910*/  ULDC UR4, c[0x0][0x22c] ;  /* 0x00008b0000047ab9 */ /* 0x000fe20000000800 */
[----:B------:R-:W-:Y:S01]  /*17920*/  ISETP.LT.AND P3, PT, R13, UR7, !P0 ;  /* 0x000000070d007c0c */ /* 0x000fe2000c761270 */
[----:B------:R0:W-:Y:S01]  /*17930*/  @P5 STG.E.U16 desc[UR38][R14.64], R124 ;  /* 0x0000007c0e005986 */ /* 0x0001e2000c101526 */
[----:B------:R-:W-:Y:S01]  /*17940*/  LEA R26, P6, R29, R2, 0x1 ;  /* 0x000000021d1a7211 */ /* 0x000fe200078c08ff */
[----:B------:R-:W-:Y:S01]  /*17950*/  ULDC UR7, c[0x0][0x22c] ;  /* 0x00008b0000077ab9 */ /* 0x000fe20000000800 */
[-C--:B------:R-:W-:Y:S01]  /*17960*/  LEA.HI.X.SX32 R25, R27, R0.reuse, 0x1, P1 ;  /* 0x000000001b197211 */ /* 0x080fe200008f0eff */
[----:B------:R-:W-:Y:S01]  /*17970*/  ULDC UR5, c[0x0][0x248] ;  /* 0x0000920000057ab9 */ /* 0x000fe20000000800 */
[C-C-:B------:R-:W-:Y:S01]  /*17980*/  LOP3.LUT R13, R12.reuse, 0x42, R195.reuse, 0xfe, !PT ;  /* 0x000000420c0d7812 */ /* 0x140fe200078efec3 */
[----:B------:R-:W-:Y:S01]  /*17990*/  ULDC UR9, c[0x0][0x22c] ;  /* 0x00008b0000097ab9 */ /* 0x000fe20000000800 */
[----:B------:R-:W-:Y:S01]  /*179a0*/  LEA.HI.X.SX32 R27, R29, R0, 0x1, P6 ;  /* 0x000000001d1b7211 */ /* 0x000fe200030f0eff */
[----:B------:R1:W-:Y:S01]  /*179b0*/  @P2 STG.E.U16 desc[UR38][R24.64], R125 ;  /* 0x0000007d18002986 */ /* 0x0003e2000c101526 */
[----:B------:R-:W-:Y:S01]  /*179c0*/  LEA R28, P5, R31, R2, 0x1 ;  /* 0x000000021f1c7211 */ /* 0x000fe200078a08ff */
[----:B------:R-:W-:Y:S01]  /*179d0*/  ULDC UR6, c[0x0][0x248] ;  /* 0x0000920000067ab9 */ /* 0x000fe20000000800 */
[----:B------:R-:W-:Y:S01]  /*179e0*/  ISETP.LT.AND P1, PT, R13, UR4, !P0 ;  /* 0x000000040d007c0c */ /* 0x000fe2000c721270 */
[----:B------:R2:W-:Y:S01]  /*179f0*/  @P4 STG.E.U16 desc[UR38][R26.64], R126 ;  /* 0x0000007e1a004986 */ /* 0x0005e2000c101526 */
[C-C-:B0-----:R-:W-:Y:S01]  /*17a00*/  LOP3.LUT R15, R12.reuse, 0x28, R195.reuse, 0xfe, !PT ;  /* 0x000000280c0f7812 */ /* 0x141fe200078efec3 */
[----:B------:R-:W-:Y:S01]  /*17a10*/  ULDC UR4, c[0x0][0x248] ;  /* 0x0000920000047ab9 */ /* 0x000fe20000000800 */
[----:B------:R-:W-:Y:S01]  /*17a20*/  LEA.HI.X.SX32 R29, R31, R0, 0x1, P5 ;  /* 0x000000001f1d7211 */ /* 0x000fe200028f0eff */
[----:B------:R-:W0:Y:S01]  /*17a30*/  LDC R32, c[0x0][0x248] ;  /* 0x00009200ff207b82 */ /* 0x000e220000000800 */
[----:B------:R-:W-:-:S02]  /*17a40*/  LOP3.LUT R14, R12, 0x2a, R195, 0xfe, !PT ;  /* 0x0000002a0c0e7812 */ /* 0x000fc400078efec3 */
[C---:B------:R-:W-:Y:S01]  /*17a50*/  ISETP.LT.AND P4, PT, R15.reuse, UR7, !P0 ;  /* 0x000000070f007c0c */ /* 0x040fe2000c781270 */
[----:B------:R-:W-:Y:S01]  /*17a60*/  IMAD R15, R15, UR4, RZ ;  /* 0x000000040f0f7c24 */ /* 0x000fe2000f8e02ff */
[----:B------:R-:W-:Y:S01]  /*17a70*/  LOP3.LUT R13, R12, 0x2c, R195, 0xfe, !PT ;  /* 0x0000002c0c0d7812 */ /* 0x000fe200078efec3 */
[----:B------:R3:W-:Y:S01]  /*17a80*/  @P3 STG.E.U16 desc[UR38][R28.64], R127 ;  /* 0x0000007f1c003986 */ /* 0x0007e2000c101526 */
[C---:B------:R-:W-:Y:S01]  /*17a90*/  ISETP.LT.AND P3, PT, R14.reuse, UR8, !P0 ;  /* 0x000000080e007c0c */ /* 0x040fe2000c761270 */
[----:B-1----:R-:W-:Y:S01]  /*17aa0*/  IMAD R25, R14, UR5, RZ ;  /* 0x000000050e197c24 */ /* 0x002fe2000f8e02ff */
[C---:B------:R-:W-:Y:S01]  /*17ab0*/  ISETP.LT.AND P2, PT, R13.reuse, UR9, !P0 ;  /* 0x000000090d007c0c */ /* 0x040fe2000c741270 */
[----:B------:R-:W-:Y:S01]  /*17ac0*/  IMAD R13, R13, UR6, RZ ;  /* 0x000000060d0d7c24 */ /* 0x000fe2000f8e02ff */
[-C--:B------:R-:W-:Y:S01]  /*17ad0*/  LEA R14, P6, R15, R2.reuse, 0x1 ;  /* 0x000000020f0e7211 */ /* 0x080fe200078c08ff */
[----:B------:R-:W-:Y:S01]  /*17ae0*/  ULDC UR4, c[0x0][0x248] ;  /* 0x0000920000047ab9 */ /* 0x000fe20000000800 */
[----:B------:R-:W-:Y:S01]  /*17af0*/  LEA R24, P5, R25, R2, 0x1 ;  /* 0x0000000219187211 */ /* 0x000fe200078a08ff */
[----:B------:R-:W-:Y:S01]  /*17b00*/  ULDC UR8, c[0x0][0x22c] ;  /* 0x00008b0000087ab9 */ /* 0x000fe20000000800 */
[----:B------:R-:W-:Y:S01]  /*17b10*/  LEA.HI.X.SX32 R15, R15, R0, 0x1, P6 ;  /* 0x000000000f0f7211 */ /* 0x000fe200030f0eff */
[----:B------:R-:W-:Y:S01]  /*17b20*/  ULDC UR5, c[0x0][0x248] ;  /* 0x0000920000057ab9 */ /* 0x000fe20000000800 */
[----:B--2---:R-:W-:Y:S01]  /*17b30*/  LEA R26, P6, R13, R2, 0x1 ;  /* 0x000000020d1a7211 */ /* 0x004fe200078c08ff */
[----:B------:R-:W-:Y:S01]  /*17b40*/  ULDC UR9, c[0x0][0x22c] ;  /* 0x00008b0000097ab9 */ /* 0x000fe20000000800 */
[----:B------:R-:W-:Y:S01]  /*17b50*/  PRMT R124, R124, 0x7632, R124 ;  /* 0x000076327c7c7816 */ /* 0x000fe2000000007c */
[----:B------:R-:W-:Y:S01]  /*17b60*/  ULDC UR6, c[0x0][0x248] ;  /* 0x0000920000067ab9 */ /* 0x000fe20000000800 */
[----:B------:R-:W-:Y:S01]  /*17b70*/  PRMT R125, R125, 0x7632, R125 ;  /* 0x000076327d7d7816 */ /* 0x000fe2000000007d */
[----:B------:R-:W-:Y:S01]  /*17b80*/  ULDC UR7, c[0x0][0x248] ;  /* 0x0000920000077ab9 */ /* 0x000fe20000000800 */
[-C--:B------:R-:W-:Y:S01]  /*17b90*/  LEA.HI.X.SX32 R25, R25, R0.reuse, 0x1, P5 ;  /* 0x0000000019197211 */ /* 0x080fe200028f0eff */
[----:B------:R1:W-:Y:S01]  /*17ba0*/  @P4 STG.E.U16 desc[UR38][R14.64], R124 ;  /* 0x0000007c0e004986 */ /* 0x0003e2000c101526 */
[----:B------:R-:W-:-:S02]  /*17bb0*/  LEA.HI.X.SX32 R27, R13, R0, 0x1, P6 ;  /* 0x000000000d1b7211 */ /* 0x000fc400030f0eff */
[----:B------:R-:W-:Y:S01]  /*17bc0*/  LOP3.LUT R13, R12, 0x2e, R195, 0xfe, !PT ;  /* 0x0000002e0c0d7812 */ /* 0x000fe200078efec3 */
[----:B------:R2:W-:Y:S01]  /*17bd0*/  @P3 STG.E.U16 desc[UR38][R24.64], R125 ;  /* 0x0000007d18003986 */ /* 0x0005e2000c101526 */
[----:B------:R-:W-:Y:S02]  /*17be0*/  PRMT R126, R126, 0x7632, R126 ;  /* 0x000076327e7e7816 */ /* 0x000fe4000000007e */
[----:B------:R-:W-:Y:S02]  /*17bf0*/  ISETP.LT.AND P5, PT, R13, UR8, !P0 ;  /* 0x000000080d007c0c */ /* 0x000fe4000c7a1270 */
[----:B---3--:R-:W-:Y:S01]  /*17c00*/  PRMT R127, R127, 0x7632, R127 ;  /* 0x000076327f7f7816 */ /* 0x008fe2000000007f */
[----:B------:R3:W-:Y:S01]  /*17c10*/  @P2 STG.E.U16 desc[UR38][R26.64], R126 ;  /* 0x0000007e1a002986 */ /* 0x0007e2000c101526 */
[----:B------:R-:W-:Y:S02]  /*17c20*/  PRMT R30, R132, 0x7632, R30 ;  /* 0x00007632841e7816 */ /* 0x000fe4000000001e */
[----:B-1----:R-:W-:-:S02]  /*17c30*/  LOP3.LUT R15, R12, 0x30, R195, 0xfe, !PT ;  /* 0x000000300c0f7812 */ /* 0x002fc400078efec3 */
[C-C-:B------:R-:W-:Y:S01]  /*17c40*/  LOP3.LUT R124, R12.reuse, 0x182, R195.reuse, 0xfe, !PT ;  /* 0x000001820c7c7812 */ /* 0x140fe200078efec3 */
[----:B--2---:R-:W-:Y:S01]  /*17c50*/  IMAD R25, R13, UR4, RZ ;  /* 0x000000040d197c24 */ /* 0x004fe2000f8e02ff */
[C-C-:B------:R-:W-:Y:S01]  /*17c60*/  LOP3.LUT R24, R12.reuse, 0x32, R195.reuse, 0xfe, !PT ;  /* 0x000000320c187812 */ /* 0x140fe200078efec3 */
[----:B------:R-:W-:Y:S01]  /*17c70*/  ULDC UR4, c[0x0][0x22c] ;  /* 0x00008b0000047ab9 */ /* 0x000fe20000000800 */
[--C-:B------:R-:W-:Y:S02]  /*17c80*/  LOP3.LUT R13, R12, 0x34, R195.reuse, 0xfe, !PT ;  /* 0x000000340c0d7812 */ /* 0x100fe400078efec3 */
[----:B------:R-:W-:Y:S01]  /*17c90*/  LEA R14, P2, R25, R2, 0x1 ;  /* 0x00000002190e7211 */ /* 0x000fe200078408ff */
[C---:B---3--:R-:W-:Y:S01]  /*17ca0*/  IMAD R27, R15.reuse, UR5, RZ ;  /* 0x000000050f1b7c24 */ /* 0x048fe2000f8e02ff */
[----:B------:R-:W-:Y:S01]  /*17cb0*/  ISETP.LT.AND P4, PT, R15, UR9, !P0 ;  /* 0x000000090f007c0c */ /* 0x000fe2000c781270 */
[C---:B------:R-:W-:Y:S01]  /*17cc0*/  IMAD R29, R24.reuse, UR6, RZ ;  /* 0x00000006181d7c24 */ /* 0x040fe2000f8e02ff */
[----:B------:R-:W-:Y:S01]  /*17cd0*/  LEA.HI.X.SX32 R15, R25, R0, 0x1, P2 ;  /* 0x00000000190f7211 */ /* 0x000fe200010f0eff */
[----:B------:R-:W-:Y:S01]  /*17ce0*/  IMAD R31, R13, UR7, RZ ;  /* 0x000000070d1f7c24 */ /* 0x000fe2000f8e02ff */
[----:B------:R-:W-:Y:S01]  /*17cf0*/  ISETP.LT.AND P3, PT, R24, UR10, !P0 ;  /* 0x0000000a18007c0c */ /* 0x000fe2000c761270 */
[----:B------:R-:W-:Y:S01]  /*17d00*/  ULDC UR6, c[0x0][0x22c] ;  /* 0x00008b0000067ab9 */ /* 0x000fe20000000800 */
[-C--:B------:R-:W-:Y:S01]  /*17d10*/  LEA R24, P6, R27, R2.reuse, 0x1 ;  /* 0x000000021b187211 */ /* 0x080fe200078c08ff */
[----:B------:R1:W-:Y:S01]  /*17d20*/  @P5 STG.E.U16 desc[UR38][R14.64], R127 ;  /* 0x0000007f0e005986 */ /* 0x0003e2000c101526 */
[----:B------:R-:W-:Y:S01]  /*17d30*/  ISETP.LT.AND P2, PT, R13, UR4, !P0 ;  /* 0x000000040d007c0c */ /* 0x000fe2000c741270 */
[----:B------:R-:W-:Y:S01]  /*17d40*/  ULDC UR4, c[0x0][0x22c] ;  /* 0x00008b0000047ab9 */ /* 0x000fe20000000800 */
[----:B------:R-:W-:Y:S01]  /*17d50*/  LEA R26, P5, R29, R2, 0x1 ;  /* 0x000000021d1a7211 */ /* 0x000fe200078a08ff */
[----:B------:R-:W-:Y:S01]  /*17d60*/  ULDC UR5, c[0x0][0x248] ;  /* 0x0000920000057ab9 */ /* 0x000fe20000000800 */
[----:B------:R-:W-:Y:S01]  /*17d70*/  LOP3.LUT R13, R12, 0x44, R195, 0xfe, !PT ;  /* 0x000000440c0d7812 */ /* 0x000fe200078efec3 */
[----:B------:R-:W-:Y:S01]  /*17d80*/  ULDC UR7, c[0x0][0x22c] ;  /* 0x00008b0000077ab9 */ /* 0x000fe20000000800 */
[----:B------:R-:W-:-:S02]  /*17d90*/  LEA.HI.X.SX32 R25, R27, R0, 0x1, P6 ;  /* 0x000000001b197211 */ /* 0x000fc400030f0eff */
[----:B------:R-:W-:Y:S02]  /*17da0*/  LEA R28, P6, R31, R2, 0x1 ;  /* 0x000000021f1c7211 */ /* 0x000fe400078c08ff */
[-C--:B------:R-:W-:Y:S01]  /*17db0*/  LEA.HI.X.SX32 R27, R29, R0.reuse, 0x1, P5 ;  /* 0x000000001d1b7211 */ /* 0x080fe200028f0eff */
[----:B------:R2:W-:Y:S01]  /*17dc0*/  @P4 STG.E.U16 desc[UR38][R24.64], R132 ;  /* 0x0000008418004986 */ /* 0x0005e2000c101526 */
[--C-:B-1----:R-:W-:Y:S02]  /*17dd0*/  LOP3.LUT R14, R12, 0x36, R195.reuse, 0xfe, !PT ;  /* 0x000000360c0e7812 */ /* 0x102fe400078efec3 */
[----:B------:R-:W-:Y:S01]  /*17de0*/  ISETP.LT.AND P5, PT, R13, UR4, !P0 ;  /* 0x000000040d007c0c */ /* 0x000fe2000c7a1270 */
[----:B------:R-:W-:Y:S01]  /*17df0*/  ULDC UR4, c[0x0][0x248] ;  /* 0x0000920000047ab9 */ /* 0x000fe20000000800 */
[----:B------:R-:W-:Y:S01]  /*17e00*/  LEA.HI.X.SX32 R29, R31, R0, 0x1, P6 ;  /* 0x000000001f1d7211 */ /* 0x000fe200030f0eff */
[----:B------:R-:W-:Y:S01]  /*17e10*/  IMAD R15, R14, UR4, RZ ;  /* 0x000000040e0f7c24 */ /* 0x000fe2000f8e02ff */
[--C-:B------:R-:W-:Y:S01]  /*17e20*/  LOP3.LUT R13, R12, 0x38, R195.reuse, 0xfe, !PT ;  /* 0x000000380c0d7812 */ /* 0x100fe200078efec3 */
[----:B------:R1:W-:Y:S01]  /*17e30*/  @P3 STG.E.U16 desc[UR38][R26.64], R133 ;  /* 0x000000851a003986 */ /* 0x0003e2000c101526 */
[----:B------:R-:W-:Y:S01]  /*17e40*/  ISETP.LT.AND P4, PT, R14, UR6, !P0 ;  /* 0x000000060e007c0c */ /* 0x000fe2000c781270 */
[----:B------:R-:W-:Y:S01]  /*17e50*/  ULDC UR4, c[0x0][0x248] ;  /* 0x0000920000047ab9 */ /* 0x000fe20000000800 */
[-C--:B------:R-:W-:Y:S01]  /*17e60*/  LEA R14, P3, R15, R2.reuse, 0x1 ;  /* 0x000000020f0e7211 */ /* 0x080fe200078608ff */
[----:B------:R3:W-:Y:S01]  /*17e70*/  @P2 STG.E.U16 desc[UR38][R28.64], R134 ;  /* 0x000000861c002986 */ /* 0x0007e2000c101526 */
[C---:B--2---:R-:W-:Y:S01]  /*17e80*/  IMAD R25, R13.reuse, UR5, RZ ;  /* 0x000000050d197c24 */ /* 0x044fe2000f8e02ff */
[----:B------:R-:W-:Y:S01]  /*17e90*/  ISETP.LT.AND P2, PT, R13, UR7, !P0 ;  /* 0x000000070d007c0c */ /* 0x000fe2000c741270 */
[----:B------:R-:W-:Y:S01]  /*17ea0*/  ULDC UR5, c[0x0][0x22c] ;  /* 0x00008b0000057ab9 */ /* 0x000fe20000000800 */
[----:B------:R-:W-:Y:S01]  /*17eb0*/  LOP3.LUT R13, R12, 0x3a, R195, 0xfe, !PT ;  /* 0x0000003a0c0d7812 */ /* 0x000fe200078efec3 */
[----:B------:R-:W-:Y:S01]  /*17ec0*/  ULDC UR6, c[0x0][0x22c] ;  /* 0x00008b0000067ab9 */ /* 0x000fe20000000800 */
[----:B------:R-:W-:-:S02]  /*17ed0*/  LEA R24, P6, R25, R2, 0x1 ;  /* 0x0000000219187211 */ /* 0x000fc400078c08ff */
[-C--:B------:R-:W-:Y:S01]  /*17ee0*/  LEA.HI.X.SX32 R15, R15, R0.reuse, 0x1, P3 ;  /* 0x000000000f0f7211 */ /* 0x080fe200018f0eff */
[----:B-1----:R-:W-:Y:S01]  /*17ef0*/  IMAD R27, R13, UR4, RZ ;  /* 0x000000040d1b7c24 */ /* 0x002fe2000f8e02ff */
[--C-:B------:R-:W-:Y:S01]  /*17f00*/  LOP3.LUT R26, R12, 0x46, R195.reuse, 0xfe, !PT ;  /* 0x000000460c1a7812 */ /* 0x100fe200078efec3 */
[----:B------:R-:W-:Y:S01]  /*17f10*/  ULDC UR4, c[0x0][0x248] ;  /* 0x0000920000047ab9 */ /* 0x000fe20000000800 */
[----:B------:R-:W-:Y:S01]  /*17f20*/  LEA.HI.X.SX32 R25, R25, R0, 0x1, P6 ;  /* 0x0000000019197211 */ /* 0x000fe200030f0eff */
[----:B---3--:R-:W1:Y:S01]  /*17f30*/  LDC R28, c[0x0][0x248] ;  /* 0x00009200ff1c7b82 */ /* 0x008e620000000800 */
[----:B------:R-:W-:Y:S01]  /*17f40*/  ISETP.LT.AND P3, PT, R13, UR5, !P0 ;  /* 0x000000050d007c0c */ /* 0x000fe2000c761270 */
[----:B------:R2:W-:Y:S01]  /*17f50*/  @P4 STG.E.U16 desc[UR38][R14.64], R135 ;  /* 0x000000870e004986 */ /* 0x0005e2000c101526 */
[----:B------:R-:W-:Y:S01]  /*17f60*/  ISETP.LT.AND P4, PT, R26, UR6, !P0 ;  /* 0x000000061a007c0c */ /* 0x000fe2000c781270 */
[----:B------:R-:W-:Y:S01]  /*17f70*/  ULDC UR5, c[0x0][0x22c] ;  /* 0x00008b0000057ab9 */ /* 0x000fe20000000800 */
[----:B------:R-:W-:Y:S01]  /*17f80*/  LOP3.LUT R13, R12, 0x3c, R195, 0xfe, !PT ;  /* 0x0000003c0c0d7812 */ /* 0x000fe200078efec3 */
[----:B------:R3:W-:Y:S01]  /*17f90*/  @P2 STG.E.U16 desc[UR38][R24.64], R30 ;  /* 0x0000001e18002986 */ /* 0x0007e2000c101526 */
[----:B------:R-:W-:-:S02]  /*17fa0*/  LEA R26, P6, R27, R2, 0x1 ;  /* 0x000000021b1a7211 */ /* 0x000fc400078c08ff */
[----:B------:R-:W-:Y:S01]  /*17fb0*/  PRMT R133, R133, 0x7632, R133 ;  /* 0x0000763285857816 */ /* 0x000fe20000000085 */
[----:B------:R-:W-:Y:S01]  /*17fc0*/  IMAD R29, R13, UR4, RZ ;  /* 0x000000040d1d7c24 */ /* 0x000fe2000f8e02ff */
[----:B------:R-:W-:Y:S01]  /*17fd0*/  LEA.HI.X.SX32 R27, R27, R0, 0x1, P6 ;  /* 0x000000001b1b7211 */ /* 0x000fe200030f0eff */
[----:B------:R-:W-:Y:S01]  /*17fe0*/  ULDC UR4, c[0x0][0x248] ;  /* 0x0000920000047ab9 */ /* 0x000fe20000000800 */
[----:B------:R-:W-:Y:S01]  /*17ff0*/  ISETP.LT.AND P2, PT, R13, UR5, !P0 ;  /* 0x000000050d007c0c */ /* 0x000fe2000c741270 */
[----:B------:R-:W-:Y:S01]  /*18000*/  ULDC UR5, c[0x0][0x22c] ;  /* 0x00008b0000057ab9 */ /* 0x000fe20000000800 */
[C-C-:B------:R-:W-:Y:S01]  /*18010*/  LOP3.LUT R13, R12.reuse, 0x3e, R195.reuse, 0xfe, !PT ;  /* 0x0000003e0c0d7812 */ /* 0x140fe200078efec3 */
[----:B------:R4:W-:Y:S01]  /*18020*/  @P3 STG.E.U16 desc[UR38][R26.64], R133 ;  /* 0x000000851a003986 */ /* 0x0009e2000c101526 */
[----:B--2---:R-:W-:Y:S01]  /*18030*/  LEA R14, P6, R29, R2, 0x1 ;  /* 0x000000021d0e7211 */ /* 0x004fe200078c08ff */
[----:B---3--:R-:W2:Y:S01]  /*18040*/  LDC R30, c[0x0][0x248] ;  /* 0x00009200ff1e7b82 */ /* 0x008ea20000000800 */
[C---:B------:R-:W-:Y:S01]  /*18050*/  ISETP.LT.AND P3, PT, R13.reuse, UR5, !P0 ;  /* 0x000000050d007c0c */ /* 0x040fe2000c761270 */
[----:B------:R-:W-:Y:S01]  /*18060*/  IMAD R25, R13, UR4, RZ ;  /* 0x000000040d197c24 */ /* 0x000fe2000f8e02ff */
[----:B------:R-:W-:Y:S01]  /*18070*/  LOP3.LUT R13, R12, 0x40, R195, 0xfe, !PT ;  /* 0x000000400c0d7812 */ /* 0x000fe200078efec3 */
[----:B------:R-:W-:Y:S01]  /*18080*/  ULDC UR4, c[0x0][0x248] ;  /* 0x0000920000047ab9 */ /* 0x000fe20000000800 */
[----:B------:R-:W-:Y:S01]  /*18090*/  LEA.HI.X.SX32 R15, R29, R0, 0x1, P6 ;  /* 0x000000001d0f7211 */ /* 0x000fe200030f0eff */
[----:B------:R-:W-:Y:S01]  /*180a0*/  ULDC UR5, c[0x0][0x22c] ;  /* 0x00008b0000057ab9 */ /* 0x000fe20000000800 */
[----:B------:R-:W-:-:S02]  /*180b0*/  PRMT R134, R134, 0x7632, R134 ;  /* 0x0000763286867816 */ /* 0x000fc40000000086 */
[----:B------:R-:W-:Y:S01]  /*180c0*/  LEA R24, P6, R25, R2, 0x1 ;  /* 0x0000000219187211 */ /* 0x000fe200078c08ff */
[----:B----4-:R-:W-:Y:S01]  /*180d0*/  IMAD R27, R13, UR4, RZ ;  /* 0x000000040d1b7c24 */ /* 0x010fe2000f8e02ff */
[----:B------:R-:W-:Y:S01]  /*180e0*/  PRMT R135, R135, 0x7632, R135 ;  /* 0x0000763287877816 */ /* 0x000fe20000000087 */
[----:B------:R3:W-:Y:S01]  /*180f0*/  @P2 STG.E.U16 desc[UR38][R14.64], R134 ;  /* 0x000000860e002986 */ /* 0x0007e2000c101526 */
[----:B------:R-:W-:Y:S01]  /*18100*/  LEA.HI.X.SX32 R25, R25, R0, 0x1, P6 ;  /* 0x0000000019197211 */ /* 0x000fe200030f0eff */
[----:B-1----:R-:W-:Y:S01]  /*18110*/  IMAD R29, R28, 0x2, R27 ;  /* 0x000000021c1d7824 */ /* 0x002fe200078e021b */
[----:B------:R-:W-:Y:S01]  /*18120*/  ISETP.LT.AND P2, PT, R13, UR5, !P0 ;  /* 0x000000050d007c0c */ /* 0x000fe2000c741270 */
[----:B------:R-:W-:Y:S01]  /*18130*/  ULDC UR4, c[0x0][0x22c] ;  /* 0x00008b0000047ab9 */ /* 0x000fe20000000800 */
[C-C-:B------:R-:W-:Y:S01]  /*18140*/  LOP3.LUT R13, R12.reuse, 0x48, R195.reuse, 0xfe, !PT ;  /* 0x000000480c0d7812 */ /* 0x140fe200078efec3 */
[----:B------:R2:W-:Y:S01]  /*18150*/  @P3 STG.E.U16 desc[UR38][R24.64], R135 ;  /* 0x0000008718003986 */ /* 0x0005e2000c101526 */
[----:B------:R-:W-:Y:S01]  /*18160*/  ULDC UR5, c[0x0][0x22c] ;  /* 0x00008b0000057ab9 */ /* 0x000fe20000000800 */
[----:B------:R-:W-:-:S02]  /*18170*/  LOP3.LUT R133, R12, 0x164, R195, 0xfe, !PT ;  /* 0x000001640c857812 */ /* 0x000fc400078efec3 */
[----:B------:R-:W-:Y:S01]  /*18180*/  ISETP.LT.AND P3, PT, R13, UR4, !P0 ;  /* 0x000000040d007c0c */ /* 0x000fe2000c761270 */
[----:B------:R-:W-:Y:S01]  /*18190*/  ULDC UR4, c[0x0][0x22c] ;  /* 0x00008b0000047ab9 */ /* 0x000fe20000000800 */
[C---:B---3--:R-:W-:Y:S02]  /*181a0*/  LEA R14, P6, R27.reuse, R2, 0x1 ;  /* 0x000000021b0e7211 */ /* 0x048fe400078c08ff */
[----:B------:R-:W-:Y:S02]  /*181b0*/  LOP3.LUT R13, R12, 0x4a, R195, 0xfe, !PT ;  /* 0x0000004a0c0d7812 */ /* 0x000fe400078efec3 */
[----:B------:R-:W-:Y:S01]  /*181c0*/  LEA.HI.X.SX32 R15, R27, R0, 0x1, P6 ;  /* 0x000000001b0f7211 */ /* 0x000fe200030f0eff */
[----:B--2---:R-:W-:Y:S01]  /*181d0*/  IMAD R25, R30, 0x2, R29 ;  /* 0x000000021e197824 */ /* 0x004fe200078e021d */
[C---:B------:R-:W-:Y:S01]  /*181e0*/  LEA R26, P6, R29.reuse, R2, 0x1 ;  /* 0x000000021d1a7211 */ /* 0x040fe200078c08ff */
[----:B------:R-:W1:Y:S02]  /*181f0*/  LDC R30, c[0x0][0x248] ;  /* 0x00009200ff1e7b82 */ /* 0x000e640000000800 */
[----:B------:R-:W-:Y:S01]  /*18200*/  @P2 STG.E.U16 desc[UR38][R14.64], R140 ;  /* 0x0000008c0e002986 */ /* 0x000fe2000c101526 */
[----:B0-----:R-:W-:Y:S01]  /*18210*/  IMAD R31, R32, 0x2, R25 ;  /* 0x00000002201f7824 */ /* 0x001fe200078e0219 */
[----:B------:R-:W-:-:S02]  /*18220*/  LEA.HI.X.SX32 R27, R29, R0, 0x1, P6 ;  /* 0x000000001d1b7211 */ /* 0x000fc400030f0eff */
[----:B------:R-:W-:Y:S02]  /*18230*/  LEA R24, P6, R25, R2, 0x1 ;  /* 0x0000000219187211 */ /* 0x000fe400078c08ff */
[----:B------:R-:W-:Y:S01]  /*18240*/  ISETP.LT.AND P2, PT, R13, UR4, !P0 ;  /* 0x000000040d007c0c */ /* 0x000fe2000c741270 */
[----:B------:R0:W-:Y:S01]  /*18250*/  @P1 STG.E.U16 desc[UR38][R26.64], R141 ;  /* 0x0000008d1a001986 */ /* 0x0001e2000c101526 */
[----:B------:R-:W-:Y:S01]  /*18260*/  LEA.HI.X.SX32 R25, R25, R0, 0x1, P6 ;  /* 0x0000000019197211 */ /* 0x000fe200030f0eff */
[----:B------:R-:W2:Y:S01]  /*18270*/  LDC R32, c[0x0][0x248] ;  /* 0x00009200ff207b82 */ /* 0x000ea20000000800 */
[C---:B------:R-:W-:Y:S01]  /*18280*/  LEA R28, P6, R31.reuse, R2, 0x1 ;  /* 0x000000021f1c7211 */ /* 0x040fe200078c08ff */
[----:B------:R-:W-:Y:S01]  /*18290*/  ULDC UR4, c[0x0][0x22c] ;  /* 0x00008b0000047ab9 */ /* 0x000fe20000000800 */
[----:B------:R-:W-:Y:S01]  /*182a0*/  LOP3.LUT R13, R12, 0x4c, R195, 0xfe, !PT ;  /* 0x0000004c0c0d7812 */ /* 0x000fe200078efec3 */
[----:B------:R3:W-:Y:S01]  /*182b0*/  @P5 STG.E.U16 desc[UR38][R24.64], R142 ;  /* 0x0000008e18005986 */ /* 0x0007e2000c101526 */
[----:B------:R-:W-:Y:S01]  /*182c0*/  LEA.HI.X.SX32 R29, R31, R0, 0x1, P6 ;  /* 0x000000001f1d7211 */ /* 0x000fe200030f0eff */
[----:B------:R-:W-:Y:S01]  /*182d0*/  IMAD R31, R34, 0x2, R31 ;  /* 0x00000002221f7824 */ /* 0x000fe200078e021f */
[----:B------:R-:W-:Y:S01]  /*182e0*/  ISETP.LT.AND P1, PT, R13, UR4, !P0 ;  /* 0x000000040d007c0c */ /* 0x000fe2000c721270 */
[----:B------:R-:W-:Y:S01]  /*182f0*/  ULDC UR4, c[0x0][0x22c] ;  /* 0x00008b0000047ab9 */ /* 0x000fe20000000800 */
[----:B------:R-:W-:Y:S01]  /*18300*/  LOP3.LUT R13, R12, 0x4e, R195, 0xfe, !PT ;  /* 0x0000004e0c0d7812 */ /* 0x000fe200078efec3 */
[----:B0-----:R-:W0:Y:S01]  /*18310*/  LDC R26, c[0x0][0x248] ;  /* 0x00009200ff1a7b82 */ /* 0x001e220000000800 */
[----:B------:R4:W-:Y:S01]  /*18320*/  @P4 STG.E.U16 desc[UR38][R28.64], R143 ;  /* 0x0000008f1c004986 */ /* 0x0009e2000c101526 */
[----:B------:R-:W-:Y:S01]  /*18330*/  LEA R14, P6, R31, R2, 0x1 ;  /* 0x000000021f0e7211 */ /* 0x000fe200078c08ff */
[----:B-1----:R-:W-:Y:S01]  /*18340*/  IMAD R27, R30, 0x2, R31 ;  /* 0x000000021e1b7824 */ /* 0x002fe200078e021f */
[----:B------:R-:W-:Y:S01]  /*18350*/  ISETP.LT.AND P5, PT, R13, UR4, !P0 ;  /* 0x000000040d007c0c */ /* 0x000fe2000c7a1270 */
[----:B------:R-:W-:Y:S01]  /*18360*/  ULDC UR4, c[0x0][0x22c] ;  /* 0x00008b0000047ab9 */ /* 0x000fe20000000800 */
[----:B------:R-:W-:-:S02]  /*18370*/  LOP3.LUT R13, R12, 0x50, R195, 0xfe, !PT ;  /* 0x000000500c0d7812 */ /* 0x000fc400078efec3 */
[----:B------:R-:W1:Y:S01]  /*18380*/  LDC R30, c[0x0][0x248] ;  /* 0x00009200ff1e7b82 */ /* 0x000e620000000800 */
[----:B------:R-:W-:Y:S02]  /*18390*/  LEA.HI.X.SX32 R15, R31, R0, 0x1, P6 ;  /* 0x000000001f0f7211 */ /* 0x000fe400030f0eff */
[----:B------:R-:W-:Y:S02]  /*183a0*/  PRMT R140, R140, 0x7632, R140 ;  /* 0x000076328c8c7816 */ /* 0x000fe4000000008c */
[----:B---3--:R-:W-:Y:S02]  /*183b0*/  LEA R24, P6, R27, R2, 0x1 ;  /* 0x000000021b187211 */ /* 0x008fe400078c08ff */
[----:B------:R-:W-:Y:S01]  /*183c0*/  ISETP.LT.AND P4, PT, R13, UR4, !P0 ;  /* 0x000000040d007c0c */ /* 0x000fe2000c781270 */
[----:B----4-:R-:W3:Y:S01]  /*183d0*/  LDC R28, c[0x0][0x248] ;  /* 0x00009200ff1c7b82 */ /* 0x010ee20000000800 */
[----:B------:R-:W-:Y:S01]  /*183e0*/  LOP3.LUT R13, R12, 0x52, R195, 0xfe, !PT ;  /* 0x000000520c0d7812 */ /* 0x000fe200078efec3 */
[----:B------:R-:W-:Y:S01]  /*183f0*/  ULDC UR4, c[0x0][0x22c] ;  /* 0x00008b0000047ab9 */ /* 0x000fe20000000800 */
[----:B------:R-:W-:Y:S01]  /*18400*/  LEA.HI.X.SX32 R25, R27, R0, 0x1, P6 ;  /* 0x000000001b197211 */ /* 0x000fe200030f0eff */
[----:B------:R4:W-:Y:S01]  /*18410*/  @P3 STG.E.U16 desc[UR38][R14.64], R140 ;  /* 0x0000008c0e003986 */ /* 0x0009e2000c101526 */
[----:B------:R-:W-:-:S02]  /*18420*/  PRMT R141, R141, 0x7632, R141 ;  /* 0x000076328d8d7816 */ /* 0x000fc4000000008d */
[----:B------:R-:W-:Y:S01]  /*18430*/  ISETP.LT.AND P3, PT, R13, UR4, !P0 ;  /* 0x000000040d007c0c */ /* 0x000fe2000c761270 */
[----:B0-----:R-:W-:Y:S01]  /*18440*/  IMAD R27, R26, 0x2, R27 ;  /* 0x000000021a1b7824 */ /* 0x001fe200078e021b */
[----:B------:R-:W-:Y:S01]  /*18450*/  LOP3.LUT R13, R12, 0x54, R195, 0xfe, !PT ;  /* 0x000000540c0d7812 */ /* 0x000fe200078efec3 */
[----:B------:R-:W0:Y:S01]  /*18460*/  LDC R34, c[0x0][0x248] ;  /* 0x00009200ff227b82 */ /* 0x000e220000000800 */
[----:B------:R-:W-:Y:S01]  /*18470*/  ULDC UR4, c[0x0][0x22c] ;  /* 0x00008b0000047ab9 */ /* 0x000fe20000000800 */
[----:B------:R3:W-:Y:S01]  /*18480*/  @P2 STG.E.U16 desc[UR38][R24.64], R141 ;  /* 0x0000008d18002986 */ /* 0x0007e2000c101526 */
[----:B------:R-:W-:Y:S02]  /*18490*/  LEA R26, P6, R27, R2, 0x1 ;  /* 0x000000021b1a7211 */ /* 0x000fe400078c08ff */
[----:B------:R-:W-:Y:S01]  /*184a0*/  ISETP.LT.AND P2, PT, R13, UR4, !P0 ;  /* 0x000000040d007c0c */ /* 0x000fe2000c741270 */
[----:B--2---:R-:W-:Y:S01]  /*184b0*/  IMAD R13, R32, 0x2, R27 ;  /* 0x00000002200d7824 */ /* 0x004fe200078e021b */
[----:B------:R-:W-:Y:S01]  /*184c0*/  LEA.HI.X.SX32 R27, R27, R0, 0x1, P6 ;  /* 0x000000001b1b7211 */ /* 0x000fe200030f0eff */
[----:B------:R-:W-:Y:S01]  /*184d0*/  ULDC UR4, c[0x0][0x22c] ;  /* 0x00008b0000047ab9 */ /* 0x000fe20000000800 */
[----:B------:R-:W-:Y:S01]  /*184e0*/  PRMT R142, R142, 0x7632, R142 ;  /* 0x000076328e8e7816 */ /* 0x000fe2000000008e */
[----:B------:R-:W2:Y:S01]  /*184f0*/  LDC R32, c[0x0][0x248] ;  /* 0x00009200ff207b82 */ /* 0x000ea20000000800 */
[----:B----4-:R-:W-:-:S02]  /*18500*/  LOP3.LUT R15, R12, 0x56, R195, 0xfe, !PT ;  /* 0x000000560c0f7812 */ /* 0x010fc400078efec3 */
[----:B------:R-:W-:Y:S01]  /*18510*/  LEA R14, P6, R13, R2, 0x1 ;  /* 0x000000020d0e7211 */ /* 0x000fe200078c08ff */
[----:B---3--:R-:W-:Y:S01]  /*18520*/  IMAD R25, R28, 0x2, R13 ;  /* 0x000000021c197824 */ /* 0x008fe200078e020d */
[----:B------:R1:W-:Y:S01]  /*18530*/  @P1 STG.E.U16 desc[UR38][R26.64], R142 ;  /* 0x0000008e1a001986 */ /* 0x0003e2000c101526 */
[----:B------:R-:W-:Y:S01]  /*18540*/  ISETP.LT.AND P1, PT, R15, UR4, !P0 ;  /* 0x000000040f007c0c */ /* 0x000fe2000c721270 */
[----:B------:R-:W-:Y:S01]  /*18550*/  ULDC UR4, c[0x0][0x22c] ;  /* 0x00008b0000047ab9 */ /* 0x000fe20000000800 */
[----:B------:R-:W3:Y:S01]  /*18560*/  LDC R28, c[0x0][0x248] ;  /* 0x00009200ff1c7b82 */ /* 0x000ee20000000800 */
[----:B------:R-:W-:Y:S02]  /*18570*/  LEA.HI.X.SX32 R15, R13, R0, 0x1, P6 ;  /* 0x000000000d0f7211 */ /* 0x000fe400030f0eff */
[----:B------:R-:W-:Y:S02]  /*18580*/  PRMT R143, R143, 0x7632, R143 ;  /* 0x000076328f8f7816 */ /* 0x000fe4000000008f */
[----:B------:R-:W-:-:S02]  /*18590*/  LOP3.LUT R13, R12, 0x58, R195, 0xfe, !PT ;  /* 0x000000580c0d7812 */ /* 0x000fc400078efec3 */
[----:B------:R-:W-:Y:S01]  /*185a0*/  LOP3.LUT R140, R12, 0x156, R195, 0xfe, !PT ;  /* 0x000001560c8c7812 */ /* 0x000fe200078efec3 */
[----:B------:R4:W-:Y:S01]  /*185b0*/  @P5 STG.E.U16 desc[UR38][R14.64], R143 ;  /* 0x0000008f0e005986 */ /* 0x0009e2000c101526 */
[----:B------:R-:W-:Y:S01]  /*185c0*/  LEA R24, P5, R25, R2, 0x1 ;  /* 0x0000000219187211 */ /* 0x000fe200078a08ff */
[----:B-1----:R-:W-:Y:S01]  /*185d0*/  IMAD R27, R30, 0x2, R25 ;  /* 0x000000021e1b7824 */ /* 0x002fe200078e0219 */
[----:B------:R-:W-:Y:S01]  /*185e0*/  ISETP.LT.AND P6, PT, R13, UR4, !P0 ;  /* 0x000000040d007c0c */ /* 0x000fe2000c7c1270 */
[----:B------:R-:W1:Y:S01]  /*185f0*/  LDC R30, c[0x0][0x248] ;  /* 0x00009200ff1e7b82 */ /* 0x000e620000000800 */
[----:B------:R-:W-:Y:S01]  /*18600*/  LEA.HI.X.SX32 R25, R25, R0, 0x1, P5 ;  /* 0x0000000019197211 */ /* 0x000fe200028f0eff */
[----:B0-----:R-:W-:Y:S01]  /*18610*/  IMAD R29, R34, 0x2, R27 ;  /* 0x00000002221d7824 */ /* 0x001fe200078e021b */
[C---:B------:R-:W-:Y:S01]  /*18620*/  LEA R26, P5, R27.reuse, R2, 0x1 ;  /* 0x000000021b1a7211 */ /* 0x040fe200078a08ff */
[----:B------:R-:W-:Y:S01]  /*18630*/  ULDC UR4, c[0x0][0x22c] ;  /* 0x00008b0000047ab9 */ /* 0x000fe20000000800 */
[----:B------:R-:W-:Y:S01]  /*18640*/  LOP3.LUT R13, R12, 0x5a, R195, 0xfe, !PT ;  /* 0x0000005a0c0d7812 */ /* 0x000fe200078efec3 */
[----:B------:R0:W-:Y:S01]  /*18650*/  @P4 STG.E.U16 desc[UR38][R24.64], R148 ;  /* 0x0000009418004986 */ /* 0x0001e2000c101526 */
[----:B------:R-:W-:Y:S01]  /*18660*/  LEA.HI.X.SX32 R27, R27, R0, 0x1, P5 ;  /* 0x000000001b1b7211 */ /* 0x000fe200028f0eff */
[----:B------:R-:W2:Y:S01]  /*18670*/  LDC R34, c[0x0][0x248] ;  /* 0x00009200ff227b82 */ /* 0x000ea20000000800 */
[----:B----4-:R-:W-:-:S02]  /*18680*/  LEA R14, P5, R29, R2, 0x1 ;  /* 0x000000021d0e7211 */ /* 0x010fc400078a08ff */
[----:B------:R-:W-:Y:S01]  /*18690*/  ISETP.LT.AND P4, PT, R13, UR4, !P0 ;  /* 0x000000040d007c0c */ /* 0x000fe2000c781270 */
[----:B------:R-:W-:Y:S01]  /*186a0*/  ULDC UR4, c[0x0][0x22c] ;  /* 0x00008b0000047ab9 */ /* 0x000fe20000000800 */
[----:B------:R-:W-:Y:S01]  /*186b0*/  LOP3.LUT R13, R12, 0x5c, R195, 0xfe, !PT ;  /* 0x0000005c0c0d7812 */ /* 0x000fe200078efec3 */
[----:B------:R4:W-:Y:S01]  /*186c0*/  @P3 STG.E.U16 desc[UR38][R26.64], R149 ;  /* 0x000000951a003986 */ /* 0x0009e2000c101526 */
[----:B------:R-:W-:Y:S01]  /*186d0*/  LEA.HI.X.SX32 R15, R29, R0, 0x1, P5 ;  /* 0x000000001d0f7211 */ /* 0x000fe200028f0eff */
[----:B---3--:R-:W-:Y:S01]  /*186e0*/  IMAD R29, R28, 0x2, R29 ;  /* 0x000000021c1d7824 */ /* 0x008fe200078e021d */
[----:B------:R-:W-:Y:S02]  /*186f0*/  LOP3.LUT R28, R12, 0x5e, R195, 0xfe, !PT ;  /* 0x0000005e0c1c7812 */ /* 0x000fe400078efec3 */
[----:B------:R-:W-:Y:S01]  /*18700*/  ISETP.LT.AND P5, PT, R13, UR4, !P0 ;  /* 0x000000040d007c0c */ /* 0x000fe2000c7a1270 */
[----:B------:R-:W-:Y:S01]  /*18710*/  ULDC UR4, c[0x0][0x22c] ;  /* 0x00008b0000047ab9 */ /* 0x000fe20000000800 */
[----:B------:R3:W-:Y:S01]  /*18720*/  @P2 STG.E.U16 desc[UR38][R14.64], R150 ;  /* 0x000000960e002986 */ /* 0x0007e2000c101526 */
[----:B------:R-:W-:Y:S01]  /*18730*/  ISETP.LT.AND P3, PT, R28, UR4, !P0 ;  /* 0x000000041c007c0c */ /* 0x000fe2000c761270 */
[----:B------:R-:W-:Y:S01]  /*18740*/  ULDC UR4, c[0x0][0x22c] ;  /* 0x00008b0000047ab9 */ /* 0x000fe20000000800 */
[----:B0-----:R-:W-:Y:S01]  /*18750*/  LEA R24, P2, R29, R2, 0x1 ;  /* 0x000000021d187211 */ /* 0x001fe200078408ff */
[----:B------:R-:W0:Y:S01]  /*18760*/  LDC R28, c[0x0][0x248] ;  /* 0x00009200ff1c7b82 */ /* 0x000e220000000800 */
[----:B------:R-:W-:-:S02]  /*18770*/  PRMT R148, R148, 0x7632, R148 ;  /* 0x0000763294947816 */ /* 0x000fc40000000094 */
[----:B------:R-:W-:Y:S01]  /*18780*/  LEA.HI.X.SX32 R25, R29, R0, 0x1, P2 ;  /* 0x000000001d197211 */ /* 0x000fe200010f0eff */
[----:B-1----:R-:W-:Y:S01]  /*18790*/  IMAD R29, R30, 0x2, R29 ;  /* 0x000000021e1d7824 */ /* 0x002fe200078e021d */
[----:B----4-:R-:W-:Y:S02]  /*187a0*/  PRMT R149, R149, 0x7632, R149 ;  /* 0x0000763295957816 */ /* 0x010fe40000000095 */
[----:B------:R-:W-:Y:S01]  /*187b0*/  LOP3.LUT R13, R12, 0x60, R195, 0xfe, !PT ;  /* 0x000000600c0d7812 */ /* 0x000fe200078efec3 */
[----:B------:R1:W-:Y:S01]  /*187c0*/  @P1 STG.E.U16 desc[UR38][R24.64], R151 ;  /* 0x0000009718001986 */ /* 0x0003e2000c101526 */
[----:B---3--:R-:W-:Y:S01]  /*187d0*/  LEA R14, P1, R29, R2, 0x1 ;  /* 0x000000021d0e7211 */ /* 0x008fe200078208ff */
[----:B--2---:R-:W-:Y:S01]  /*187e0*/  IMAD R31, R32, 0x2, R29 ;  /* 0x00000002201f7824 */ /* 0x004fe200078e021d */
[----:B------:R-:W2:Y:S01]  /*187f0*/  LDC R30, c[0x0][0x248] ;  /* 0x00009200ff1e7b82 */ /* 0x000ea20000000800 */
[----:B------:R-:W-:Y:S01]  /*18800*/  ISETP.LT.AND P2, PT, R13, UR5, !P0 ;  /* 0x000000050d007c0c */ /* 0x000fe2000c741270 */
[----:B------:R-:W-:Y:S01]  /*18810*/  ULDC UR5, c[0x0][0x22c] ;  /* 0x00008b0000057ab9 */ /* 0x000fe20000000800 */
[----:B------:R-:W-:-:S02]  /*18820*/  LEA.HI.X.SX32 R15, R29, R0, 0x1, P1 ;  /* 0x000000001d0f7211 */ /* 0x000fc400008f0eff */
[C---:B------:R-:W-:Y:S02]  /*18830*/  LEA R26, P1, R31.reuse, R2, 0x1 ;  /* 0x000000021f1a7211 */ /* 0x040fe400078208ff */
[----:B------:R-:W-:Y:S01]  /*18840*/  PRMT R150, R150, 0x7632, R150 ;  /* 0x0000763296967816 */ /* 0x000fe20000000096 */
[----:B------:R-:W3:Y:S01]  /*18850*/  LDC R32, c[0x0][0x248] ;  /* 0x00009200ff207b82 */ /* 0x000ee20000000800 */
[----:B------:R-:W-:Y:S01]  /*18860*/  LEA.HI.X.SX32 R27, R31, R0, 0x1, P1 ;  /* 0x000000001f1b7211 */ /* 0x000fe200008f0eff */
[----:B------:R-:W-:Y:S01]  /*18870*/  IMAD R31, R34, 0x2, R31 ;  /* 0x00000002221f7824 */ /* 0x000fe200078e021f */
[----:B------:R4:W-:Y:S01]  /*18880*/  @P6 STG.E.U16 desc[UR38][R14.64], R148 ;  /* 0x000000940e006986 */ /* 0x0009e2000c101526 */
[----:B------:R-:W-:Y:S02]  /*18890*/  LOP3.LUT R13, R12, 0x62, R195, 0xfe, !PT ;  /* 0x000000620c0d7812 */ /* 0x000fe400078efec3 */
[----:B0-----:R-:W-:Y:S01]  /*188a0*/  IMAD R29, R28, 0x2, R31 ;  /* 0x000000021c1d7824 */ /* 0x001fe200078e021f */
[----:B------:R0:W-:Y:S01]  /*188b0*/  @P4 STG.E.U16 desc[UR38][R26.64], R149 ;  /* 0x000000951a004986 */ /* 0x0001e2000c101526 */
[----:B------:R-:W3:Y:S01]  /*188c0*/  LDC R28, c[0x0][0x248] ;  /* 0x00009200ff1c7b82 */ /* 0x000ee20000000800 */
[----:B-1----:R-:W-:-:S02]  /*188d0*/  LEA R24, P4, R31, R2, 0x1 ;  /* 0x000000021f187211 */ /* 0x002fc400078808ff */
[----:B------:R-:W-:Y:S01]  /*188e0*/  ISETP.LT.AND P1, PT, R13, UR4, !P0 ;  /* 0x000000040d007c0c */ /* 0x000fe2000c721270 */
[----:B------:R-:W-:Y:S01]  /*188f0*/  ULDC UR4, c[0x0][0x22c] ;  /* 0x00008b0000047ab9 */ /* 0x000fe20000000800 */
[----:B------:R-:W-:Y:S02]  /*18900*/  LEA.HI.X.SX32 R25, R31, R0, 0x1, P4 ;  /* 0x000000001f197211 */ /* 0x000fe400020f0eff */
[C---:B----4-:R-:W-:Y:S01]  /*18910*/  LEA R14, P6, R29.reuse, R2, 0x1 ;  /* 0x000000021d0e7211 */ /* 0x050fe200078c08ff */
[----:B------:R-:W1:Y:S01]  /*18920*/  LDC R34, c[0x0][0x248] ;  /* 0x00009200ff227b82 */ /* 0x000e620000000800 */
[----:B------:R-:W-:Y:S01]  /*18930*/  LOP3.LUT R13, R12, 0x64, R195, 0xfe, !PT ;  /* 0x000000640c0d7812 */ /* 0x000fe200078efec3 */
[----:B------:R3:W-:Y:S01]  /*18940*/  @P5 STG.E.U16 desc[UR38][R24.64], R150 ;  /* 0x0000009618005986 */ /* 0x0007e2000c101526 */
[----:B------:R-:W-:Y:S01]  /*18950*/  LEA.HI.X.SX32 R15, R29, R0, 0x1, P6 ;  /* 0x000000001d0f7211 */ /* 0x000fe200030f0eff */
[----:B--2---:R-:W-:Y:S01]  /*18960*/  IMAD R29, R30, 0x2, R29 ;  /* 0x000000021e1d7824 */ /* 0x004fe200078e021d */
[----:B------:R-:W-:Y:S01]  /*18970*/  ISETP.LT.AND P4, PT, R13, UR4, !P0 ;  /* 0x000000040d007c0c */ /* 0x000fe2000c781270 */
[----:B------:R-:W-:Y:S01]  /*18980*/  ULDC UR4, c[0x0][0x22c] ;  /* 0x00008b0000047ab9 */ /* 0x000fe20000000800 */
[----:B------:R-:W-:Y:S01]  /*18990*/  PRMT R151, R151, 0x7632, R151 ;  /* 0x0000763297977816 */ /* 0x000fe20000000097 */
[----:B------:R-:W2:Y:S01]  /*189a0*/  LDC R30, c[0x0][0x248] ;  /* 0x00009200ff1e7b82 */ /* 0x000ea20000000800 */
[----:B0-----:R-:W-:-:S02]  /*189b0*/  LEA R26, P6, R29, R2, 0x1 ;  /* 0x000000021d1a7211 */ /* 0x001fc400078c08ff */
[----:B------:R-:W-:Y:S01]  /*189c0*/  LOP3.LUT R13, R12, 0x66, R195, 0xfe, !PT ;  /* 0x000000660c0d7812 */ /* 0x000fe200078efec3 */
[----:B------:R0:W-:Y:S01]  /*189d0*/  @P3 STG.E.U16 desc[UR38][R14.64], R151 ;  /* 0x000000970e003986 */ /* 0x0001e2000c101526 */
[----:B------:R-:W-:Y:S01]  /*189e0*/  LEA.HI.X.SX32 R27, R29, R0, 0x1, P6 ;  /* 0x000000001d1b7211 */ /* 0x000fe200030f0eff */
[----:B---3--:R-:W-:Y:S01]  /*189f0*/  IMAD R25, R32, 0x2, R29 ;  /* 0x0000000220197824 */ /* 0x008fe200078e021d */
[----:B------:R-:W-:Y:S01]  /*18a00*/  ISETP.LT.AND P5, PT, R13, UR4, !P0 ;  /* 0x000000040d007c0c */ /* 0x000fe2000c7a1270 */
[----:B------:R-:W3:Y:S01]  /*18a10*/  LDC R32, c[0x0][0x248] ;  /* 0x00009200ff207b82 */ /* 0x000ee20000000800 */
[----:B------:R-:W-:Y:S01]  /*18a20*/  LOP3.LUT R13, R12, 0x68, R195, 0xfe, !PT ;  /* 0x000000680c0d7812 */ /* 0x000fe200078efec3 */
[----:B------:R-:W-:Y:S01]  /*18a30*/  IMAD R29, R28, 0x2, R25 ;  /* 0x000000021c1d7824 */ /* 0x000fe200078e0219 */
[----:B------:R-:W-:Y:S01]  /*18a40*/  LEA R24, P6, R25, R2, 0x1 ;  /* 0x0000000219187211 */ /* 0x000fe200078c08ff */
[----:B------:R-:W-:Y:S01]  /*18a50*/  ULDC UR4, c[0x0][0x22c] ;  /* 0x00008b0000047ab9 */ /* 0x000fe20000000800 */
[----:B------:R4:W-:Y:S01]  /*18a60*/  @P2 STG.E.U16 desc[UR38][R26.64], R152 ;  /* 0x000000981a002986 */ /* 0x0009e2000c101526 */
[----:B------:R-:W-:Y:S01]  /*18a70*/  ISETP.LT.AND P3, PT, R13, UR4, !P0 ;  /* 0x000000040d007c0c */ /* 0x000fe2000c761270 */
[----:B------:R-:W-:Y:S01]  /*18a80*/  ULDC UR4, c[0x0][0x22c] ;  /* 0x00008b0000047ab9 */ /* 0x000fe20000000800 */
[----:B------:R-:W-:Y:S01]  /*18a90*/  LEA.HI.X.SX32 R25, R25, R0, 0x1, P6 ;  /* 0x0000000019197211 */ /* 0x000fe200030f0eff */
[----:B-1----:R-:W-:Y:S01]  /*18aa0*/  IMAD R31, R34, 0x2, R29 ;  /* 0x00000002221f7824 */ /* 0x002fe200078e021d */
[C---:B0-----:R-:W-:Y:S01]  /*18ab0*/  LEA R14, P6, R29.reuse, R2, 0x1 ;  /* 0x000000021d0e7211 */ /* 0x041fe200078c08ff */
[----:B------:R-:W0:Y:S01]  /*18ac0*/  LDC R34, c[0x0][0x248] ;  /* 0x00009200ff227b82 */ /* 0x000e220000000800 */
[----:B------:R-:W-:Y:S01]  /*18ad0*/  LOP3.LUT R13, R12, 0x6a, R195, 0xfe, !PT ;  /* 0x0000006a0c0d7812 */ /* 0x000fe200078efec3 */
[----:B------:R1:W-:Y:S01]  /*18ae0*/  @P1 STG.E.U16 desc[UR38][R24.64], R153 ;  /* 0x0000009918001986 */ /* 0x0003e2000c101526 */
[----:B------:R-:W-:-:S02]  /*18af0*/  LEA.HI.X.SX32 R15, R29, R0, 0x1, P6 ;  /* 0x000000001d0f7211 */ /* 0x000fc400030f0eff */
[----:B------:R-:W-:Y:S02]  /*18b00*/  LEA R28, P6, R31, R2, 0x1 ;  /* 0x000000021f1c7211 */ /* 0x000fe400078c08ff */
[----:B------:R-:W-:Y:S01]  /*18b10*/  ISETP.LT.AND P2, PT, R13, UR4, !P0 ;  /* 0x000000040d007c0c */ /* 0x000fe2000c741270 */
[----:B----4-:R-:W4:Y:S01]  /*18b20*/  LDC R26, c[0x0][0x248] ;  /* 0x00009200ff1a7b82 */ /* 0x010f220000000800 */
[----:B------:R-:W-:Y:S01]  /*18b30*/  LEA.HI.X.SX32 R29, R31, R0, 0x1, P6 ;  /* 0x000000001f1d7211 */ /* 0x000fe200030f0eff */
[----:B--2---:R-:W-:Y:S01]  /*18b40*/  IMAD R31, R30, 0x2, R31 ;  /* 0x000000021e1f7824 */ /* 0x004fe200078e021f */
[----:B------:R-:W-:Y:S01]  /*18b50*/  LOP3.LUT R13, R12, 0x6c, R195, 0xfe, !PT ;  /* 0x0000006c0c0d7812 */ /* 0x000fe200078efec3 */
[----:B------:R-:W-:Y:S01]  /*18b60*/  ULDC UR4, c[0x0][0x22c] ;  /* 0x00008b0000047ab9 */ /* 0x000fe20000000800 */
[----:B------:R2:W-:Y:S01]  /*18b70*/  @P4 STG.E.U16 desc[UR38][R14.64], R154 ;  /* 0x0000009a0e004986 */ /* 0x0005e2000c101526 */
[----:B---3--:R-:W-:Y:S01]  /*18b80*/  IMAD R27, R32, 0x2, R31 ;  /* 0x00000002201b7824 */ /* 0x008fe200078e021f */
[----:B------:R-:W-:Y:S01]  /*18b90*/  ISETP.LT.AND P1, PT, R13, UR4, !P0 ;  /* 0x000000040d007c0c */ /* 0x000fe2000c721270 */
[----:B------:R-:W3:Y:S01]  /*18ba0*/  LDC R30, c[0x0][0x248] ;  /* 0x00009200ff1e7b82 */ /* 0x000ee20000000800 */
[----:B------:R-:W-:Y:S01]  /*18bb0*/  LOP3.LUT R13, R12, 0x6e, R195, 0xfe, !PT ;  /* 0x0000006e0c0d7812 */ /* 0x000fe200078efec3 */
[----:B------:R2:W-:Y:S01]  /*18bc0*/  @P5 STG.E.U16 desc[UR38][R28.64], R155 ;  /* 0x0000009b1c005986 */ /* 0x0005e2000c101526 */
[----:B------:R-:W-:Y:S01]  /*18bd0*/  ULDC UR4, c[0x0][0x22c] ;  /* 0x00008b0000047ab9 */ /* 0x000fe20000000800 */
[----:B-1----:R-:W-:-:S02]  /*18be0*/  LEA R24, P6, R31, R2, 0x1 ;  /* 0x000000021f187211 */ /* 0x002fc400078c08ff */
[----:B------:R-:W-:Y:S01]  /*18bf0*/  ISETP.LT.AND P4, PT, R13, UR4, !P0 ;  /* 0x000000040d007c0c */ /* 0x000fe2000c781270 */
[----:B------:R-:W-:Y:S01]  /*18c00*/  ULDC UR4, c[0x0][0x22c] ;  /* 0x00008b0000047ab9 */ /* 0x000fe20000000800 */
[--C-:B------:R-:W-:Y:S01]  /*18c10*/  LOP3.LUT R13, R12, 0x70, R195.reuse, 0xfe, !PT ;  /* 0x000000700c0d7812 */ /* 0x100fe200078efec3 */
[----:B------:R-:W1:Y:S01]  /*18c20*/  LDC R32, c[0x0][0x248] ;  /* 0x00009200ff207b82 */ /* 0x000e620000000800 */
[----:B------:R-:W-:Y:S02]  /*18c30*/  LEA.HI.X.SX32 R25, R31, R0, 0x1, P6 ;  /* 0x000000001f197211 */ /* 0x000fe400030f0eff */
[----:B------:R-:W-:Y:S02]  /*18c40*/  PRMT R152, R152, 0x7632, R152 ;  /* 0x0000763298987816 */ /* 0x000fe40000000098 */
[----:B--2---:R-:W-:Y:S02]  /*18c50*/  LEA R14, P6, R27, R2, 0x1 ;  /* 0x000000021b0e7211 */ /* 0x004fe400078c08ff */
[----:B------:R-:W-:Y:S01]  /*18c60*/  ISETP.LT.AND P5, PT, R13, UR4, !P0 ;  /* 0x000000040d007c0c */ /* 0x000fe2000c7a1270 */
[----:B------:R-:W2:Y:S01]  /*18c70*/  LDC R28, c[0x0][0x248] ;  /* 0x00009200ff1c7b82 */ /* 0x000ea20000000800 */
[----:B------:R-:W-:Y:S01]  /*18c80*/  LOP3.LUT R13, R12, 0x72, R195, 0xfe, !PT ;  /* 0x000000720c0d7812 */ /* 0x000fe200078efec3 */
[----:B------:R-:W-:Y:S01]  /*18c90*/  ULDC UR4, c[0x0][0x22c] ;  /* 0x00008b0000047ab9 */ /* 0x000fe20000000800 */
[----:B------:R-:W-:Y:S01]  /*18ca0*/  LEA.HI.X.SX32 R15, R27, R0, 0x1, P6 ;  /* 0x000000001b0f7211 */ /* 0x000fe200030f0eff */
[----:B------:R0:W-:Y:S01]  /*18cb0*/  @P3 STG.E.U16 desc[UR38][R24.64], R152 ;  /* 0x0000009818003986 */ /* 0x0001e2000c101526 */
[----:B------:R-:W-:Y:S01]  /*18cc0*/  PRMT R153, R153, 0x7632, R153 ;  /* 0x0000763299997816 */ /* 0x000fe20000000099 */
[----:B----4-:R-:W-:Y:S01]  /*18cd0*/  IMAD R27, R26, 0x2, R27 ;  /* 0x000000021a1b7824 */ /* 0x010fe200078e021b */
[----:B------:R-:W-:Y:S01]  /*18ce0*/  ISETP.LT.AND P3, PT, R13, UR4, !P0 ;  /* 0x000000040d007c0c */ /* 0x000fe2000c761270 */
[----:B------:R-:W-:Y:S01]  /*18cf0*/  ULDC UR4, c[0x0][0x22c] ;  /* 0x00008b0000047ab9 */ /* 0x000fe20000000800 */
[----:B------:R-:W-:Y:S01]  /*18d00*/  LOP3.LUT R13, R12, 0x74, R195, 0xfe, !PT ;  /* 0x000000740c0d7812 */ /* 0x000fe200078efec3 */
[----:B------:R4:W-:Y:S01]  /*18d10*/  @P2 STG.E.U16 desc[UR38][R14.64], R153 ;  /* 0x000000990e002986 */ /* 0x0009e2000c101526 */
[----:B------:R-:W-:-:S02]  /*18d20*/  LEA R26, P6, R27, R2, 0x1 ;  /* 0x000000021b1a7211 */ /* 0x000fc400078c08ff */
[----:B------:R-:W-:Y:S01]  /*18d30*/  ISETP.LT.AND P2, PT, R13, UR4, !P0 ;  /* 0x000000040d007c0c */ /* 0x000fe2000c741270 */
[----:B---3--:R-:W-:Y:S01]  /*18d40*/  IMAD R13, R30, 0x2, R27 ;  /* 0x000000021e0d7824 */ /* 0x008fe200078e021b */
[----:B------:R-:W-:Y:S01]  /*18d50*/  LEA.HI.X.SX32 R27, R27, R0, 0x1, P6 ;  /* 0x000000001b1b7211 */ /* 0x000fe200030f0eff */
[----:B------:R-:W-:Y:S01]  /*18d60*/  ULDC UR4, c[0x0][0x22c] ;  /* 0x00008b0000047ab9 */ /* 0x000fe20000000800 */
[----:B------:R-:W-:Y:S01]  /*18d70*/  PRMT R154, R154, 0x7632, R154 ;  /* 0x000076329a9a7816 */ /* 0x000fe2000000009a */
[----:B------:R-:W3:Y:S01]  /*18d80*/  LDC R30, c[0x0][0x248] ;  /* 0x00009200ff1e7b82 */ /* 0x000ee20000000800 */
[----:B------:R-:W-:Y:S02]  /*18d90*/  PRMT R155, R155, 0x7632, R155 ;  /* 0x000076329b9b7816 */ /* 0x000fe4000000009b */
[C-C-:B0-----:R-:W-:Y:S01]  /*18da0*/  LOP3.LUT R152, R12.reuse, 0x13a, R195.reuse, 0xfe, !PT ;  /* 0x0000013a0c987812 */ /* 0x141fe200078efec3 */
[----:B------:R1:W-:Y:S01]  /*18db0*/  @P1 STG.E.U16 desc[UR38][R26.64], R154 ;  /* 0x0000009a1a001986 */ /* 0x0003e2000c101526 */
[----:B----4-:R-:W-:Y:S01]  /*18dc0*/  LOP3.LUT R15, R12, 0x76, R195, 0xfe, !PT ;  /* 0x000000760c0f7812 */ /* 0x010fe200078efec3 */
[----:B--2---:R-:W-:Y:S01]  /*18dd0*/  IMAD R25, R28, 0x2, R13 ;  /* 0x000000021c197824 */ /* 0x004fe200078e020d */
[----:B------:R-:W-:Y:S01]  /*18de0*/  LEA R14, P6, R13, R2, 0x1 ;  /* 0x000000020d0e7211 */ /* 0x000fe200078c08ff */
[----:B------:R-:W0:Y:S01]  /*18df0*/  LDC R28, c[0x0][0x248] ;  /* 0x00009200ff1c7b82 */ /* 0x000e220000000800 */
[----:B------:R-:W-:Y:S01]  /*18e00*/  ISETP.LT.AND P1, PT, R15, UR4, !P0 ;  /* 0x000000040f007c0c */ /* 0x000fe2000c721270 */
[----:B------:R-:W-:Y:S01]  /*18e10*/  ULDC UR4, c[0x0][0x22c] ;  /* 0x00008b0000047ab9 */ /* 0x000fe20000000800 */
[----:B------:R-:W-:-:S02]  /*18e20*/  LEA.HI.X.SX32 R15, R13, R0, 0x1, P6 ;  /* 0x000000000d0f7211 */ /* 0x000fc400030f0eff */
[C-C-:B------:R-:W-:Y:S02]  /*18e30*/  LOP3.LUT R13, R12.reuse, 0x78, R195.reuse, 0xfe, !PT ;  /* 0x000000780c0d7812 */ /* 0x140fe400078efec3 */
[----:B------:R-:W-:Y:S01]  /*18e40*/  LOP3.LUT R153, R12, 0x144, R195, 0xfe, !PT ;  /* 0x000001440c997812 */ /* 0x000fe200078efec3 */
[----:B------:R2:W-:Y:S01]  /*18e50*/  @P4 STG.E.U16 desc[UR38][R14.64], R155 ;  /* 0x0000009b0e004986 */ /* 0x0005e2000c101526 */
[----:B------:R-:W-:Y:S01]  /*18e60*/  LEA R24, P4, R25, R2, 0x1 ;  /* 0x0000000219187211 */ /* 0x000fe200078808ff */
[----:B-1----:R-:W-:Y:S01]  /*18e70*/  IMAD R27, R32, 0x2, R25 ;  /* 0x00000002201b7824 */ /* 0x002fe200078e0219 */
[----:B------:R-:W-:Y:S01]  /*18e80*/  ISETP.LT.AND P6, PT, R13, UR4, !P0 ;  /* 0x000000040d007c0c */ /* 0x000fe2000c7c1270 */
[----:B------:R-:W1:Y:S01]  /*18e90*/  LDC R32, c[0x0][0x248] ;  /* 0x00009200ff207b82 */ /* 0x000e620000000800 */
[----:B------:R-:W-:Y:S01]  /*18ea0*/  LEA.HI.X.SX32 R25, R25, R0, 0x1, P4 ;  /* 0x0000000019197211 */ /* 0x000fe200020f0eff */
[----:B------:R-:W-:Y:S01]  /*18eb0*/  IMAD R29, R34, 0x2, R27 ;  /* 0x00000002221d7824 */ /* 0x000fe200078e021b */
[C---:B------:R-:W-:Y:S01]  /*18ec0*/  LEA R26, P4, R27.reuse, R2, 0x1 ;  /* 0x000000021b1a7211 */ /* 0x040fe200078808ff */
[----:B------:R-:W-:Y:S01]  /*18ed0*/  ULDC UR4, c[0x0][0x22c] ;  /* 0x00008b0000047ab9 */ /* 0x000fe20000000800 */
[----:B------:R-:W-:Y:S01]  /*18ee0*/  LOP3.LUT R13, R12, 0x7a, R195, 0xfe, !PT ;  /* 0x0000007a0c0d7812 */ /* 0x000fe200078efec3 */
[----:B------:R4:W-:Y:S01]  /*18ef0*/  @P5 STG.E.U16 desc[UR38][R24.64], R156 ;  /* 0x0000009c18005986 */ /* 0x0009e2000c101526 */
[----:B------:R-:W-:Y:S01]  /*18f00*/  LEA.HI.X.SX32 R27, R27, R0, 0x1, P4 ;  /* 0x000000001b1b7211 */ /* 0x000fe200020f0eff */
[----:B------:R-:W1:Y:S01]  /*18f10*/  LDC R34, c[0x0][0x248] ;  /* 0x00009200ff227b82 */ /* 0x000e620000000800 */
[----:B--2---:R-:W-:-:S02]  /*18f20*/  LEA R14, P4, R29, R2, 0x1 ;  /* 0x000000021d0e7211 */ /* 0x004fc400078808ff */
[----:B------:R-:W-:Y:S01]  /*18f30*/  ISETP.LT.AND P5, PT, R13, UR4, !P0 ;  /* 0x000000040d007c0c */ /* 0x000fe2000c7a1270 */
[----:B------:R-:W-:Y:S01]  /*18f40*/  ULDC UR4, c[0x0][0x22c] ;  /* 0x00008b0000047ab9 */ /* 0x000fe20000000800 */
[----:B------:R-:W-:Y:S01]  /*18f50*/  LOP3.LUT R13, R12, 0x7c, R195, 0xfe, !PT ;  /* 0x0000007c0c0d7812 */ /* 0x000fe200078efec3 */
[----:B------:R2:W-:Y:S01]  /*18f60*/  @P3 STG.E.U16 desc[UR38][R26.64], R157 ;  /* 0x0000009d1a003986 */ /* 0x0005e2000c101526 */
[----:B------:R-:W-:Y:S01]  /*18f70*/  LEA.HI.X.SX32 R15, R29, R0, 0x1, P4 ;  /* 0x000000001d0f7211 */ /* 0x000fe200020f0eff */
[----:B0-----:R-:W-:Y:S01]  /*18f80*/  IMAD R29, R28, 0x2, R29 ;  /* 0x000000021c1d7824 */ /* 0x001fe200078e021d */
[----:B------:R-:W-:Y:S02]  /*18f90*/  LOP3.LUT R28, R12, 0x7e, R195, 0xfe, !PT ;  /* 0x0000007e0c1c7812 */ /* 0x000fe400078efec3 */
[----:B------:R-:W-:Y:S01]  /*18fa0*/  ISETP.LT.AND P4, PT, R13, UR4, !P0 ;  /* 0x000000040d007c0c */ /* 0x000fe2000c781270 */
[----:B------:R-:W-:Y:S01]  /*18fb0*/  ULDC UR4, c[0x0][0x22c] ;  /* 0x00008b0000047ab9 */ /* 0x000fe20000000800 */
[----:B------:R0:W-:Y:S01]  /*18fc0*/  @P2 STG.E.U16 desc[UR38][R14.64], R158 ;  /* 0x0000009e0e002986 */ /* 0x0001e2000c101526 */
[----:B------:R-:W-:Y:S01]  /*18fd0*/  ISETP.LT.AND P3, PT, R28, UR4, !P0 ;  /* 0x000000041c007c0c */ /* 0x000fe2000c761270 */
[----:B------:R-:W-:Y:S01]  /*18fe0*/  ULDC UR4, c[0x0][0x22c] ;  /* 0x00008b0000047ab9 */ /* 0x000fe20000000800 */
[----:B----4-:R-:W-:Y:S01]  /*18ff0*/  LEA R24, P2, R29, R2, 0x1 ;  /* 0x000000021d187211 */ /* 0x010fe200078408ff */
[----:B------:R-:W4:Y:S01]  /*19000*/  LDC R28, c[0x0][0x248] ;  /* 0x00009200ff1c7b82 */ /* 0x000f220000000800 */
[----:B------:R-:W-:-:S02]  /*19010*/  PRMT R156, R156, 0x7632, R156 ;  /* 0x000076329c9c7816 */ /* 0x000fc4000000009c */
[----:B------:R-:W-:Y:S01]  /*19020*/  LEA.HI.X.SX32 R25, R29, R0, 0x1, P2 ;  /* 0x000000001d197211 */ /* 0x000fe200010f0eff */
[----:B---3--:R-:W-:Y:S01]  /*19030*/  IMAD R29, R30, 0x2, R29 ;  /* 0x000000021e1d7824 */ /* 0x008fe200078e021d */
[----:B--2---:R-:W-:Y:S02]  /*19040*/  PRMT R157, R157, 0x7632, R157 ;  /* 0x000076329d9d7816 */ /* 0x004fe4000000009d */
[----:B------:R-:W-:Y:S01]  /*19050*/  LOP3.LUT R13, R12, 0x80, R195, 0xfe, !PT ;  /* 0x000000800c0d7812 */ /* 0x000fe200078efec3 */
[----:B------:R2:W-:Y:S01]  /*19060*/  @P1 STG.E.U16 desc[UR38][R24.64], R159 ;  /* 0x0000009f18001986 */ /* 0x0005e2000c101526 */
[----:B0-----:R-:W-:Y:S01]  /*19070*/  LEA R14, P1, R29, R2, 0x1 ;  /* 0x000000021d0e7211 */ /* 0x001fe200078208ff */
[----:B-1----:R-:W-:Y:S01]  /*19080*/  IMAD R31, R32, 0x2, R29 ;  /* 0x00000002201f7824 */ /* 0x002fe200078e021d */
[----:B------:R-:W0:Y:S01]  /*19090*/  LDC R30, c[0x0][0x248] ;  /* 0x00009200ff1e7b82 */ /* 0x000e220000000800 */
[----:B------:R-:W-:Y:S01]  /*190a0*/  ISETP.LT.AND P2, PT, R13, UR5, !P0 ;  /* 0x000000050d007c0c */ /* 0x000fe2000c741270 */
[----:B------:R-:W-:Y:S01]  /*190b0*/  ULDC UR5, c[0x0][0x22c] ;  /* 0x00008b0000057ab9 */ /* 0x000fe20000000800 */
[----:B------:R-:W-:-:S02]  /*190c0*/  LEA.HI.X.SX32 R15, R29, R0, 0x1, P1 ;  /* 0x000000001d0f7211 */ /* 0x000fc400008f0eff */
[C---:B------:R-:W-:Y:S02]  /*190d0*/  LEA R26, P1, R31.reuse, R2, 0x1 ;  /* 0x000000021f1a7211 */ /* 0x040fe400078208ff */
[----:B------:R-:W-:Y:S01]  /*190e0*/  PRMT R158, R158, 0x7632, R158 ;  /* 0x000076329e9e7816 */ /* 0x000fe2000000009e */
[----:B------:R-:W1:Y:S01]  /*190f0*/  LDC R32, c[0x0][0x248] ;  /* 0x00009200ff207b82 */ /* 0x000e620000000800 */
[----:B------:R-:W-:Y:S01]  /*19100*/  LEA.HI.X.SX32 R27, R31, R0, 0x1, P1 ;  /* 0x000000001f1b7211 */ /* 0x000fe200008f0eff */
[----:B------:R-:W-:Y:S01]  /*19110*/  IMAD R31, R34, 0x2, R31 ;  /* 0x00000002221f7824 */ /* 0x000fe200078e021f */
[----:B------:R3:W-:Y:S01]  /*19120*/  @P6 STG.E.U16 desc[UR38][R14.64], R156 ;  /* 0x0000009c0e006986 */ /* 0x0007e2000c101526 */
[----:B------:R-:W-:Y:S02]  /*19130*/  LOP3.LUT R13, R12, 0x82, R195, 0xfe, !PT ;  /* 0x000000820c0d7812 */ /* 0x000fe400078efec3 */
[----:B----4-:R-:W-:Y:S01]  /*19140*/  IMAD R29, R28, 0x2, R31 ;  /* 0x000000021c1d7824 */ /* 0x010fe200078e021f */
[----:B------:R4:W-:Y:S01]  /*19150*/  @P5 STG.E.U16 desc[UR38][R26.64], R157 ;  /* 0x0000009d1a005986 */ /* 0x0009e2000c101526 */
[----:B------:R-:W1:Y:S01]  /*19160*/  LDC R28, c[0x0][0x248] ;  /* 0x00009200ff1c7b82 */ /* 0x000e620000000800 */
[----:B--2---:R-:W-:-:S02]  /*19170*/  LEA R24, P5, R31, R2, 0x1 ;  /* 0x000000021f187211 */ /* 0x004fc400078a08ff */
[----:B------:R-:W-:Y:S01]  /*19180*/  ISETP.LT.AND P1, PT, R13, UR4, !P0 ;  /* 0x000000040d007c0c */ /* 0x000fe2000c721270 */
[----:B------:R-:W-:Y:S01]  /*19190*/  ULDC UR4, c[0x0][0x22c] ;  /* 0x00008b0000047ab9 */ /* 0x000fe20000000800 */
[----:B------:R-:W-:Y:S02]  /*191a0*/  LEA.HI.X.SX32 R25, R31, R0, 0x1, P5 ;  /* 0x000000001f197211 */ /* 0x000fe400028f0eff */
[C---:B---3--:R-:W-:Y:S01]  /*191b0*/  LEA R14, P6, R29.reuse, R2, 0x1 ;  /* 0x000000021d0e7211 */ /* 0x048fe200078c08ff */
[----:B------:R-:W2:Y:S01]  /*191c0*/  LDC R34, c[0x0][0x248] ;  /* 0x00009200ff227b82 */ /* 0x000ea20000000800 */
[----:B------:R-:W-:Y:S01]  /*191d0*/  LOP3.LUT R13, R12, 0x84, R195, 0xfe, !PT ;  /* 0x000000840c0d7812 */ /* 0x000fe200078efec3 */
[----:B------:R1:W-:Y:S01]  /*191e0*/  @P4 STG.E.U16 desc[UR38][R24.64], R158 ;  /* 0x0000009e18004986 */ /* 0x0003e2000c101526 */
[----:B------:R-:W-:Y:S01]  /*191f0*/  LEA.HI.X.SX32 R15, R29, R0, 0x1, P6 ;  /* 0x000000001d0f7211 */ /* 0x000fe200030f0eff */
[----:B0-----:R-:W-:Y:S01]  /*19200*/  IMAD R29, R30, 0x2, R29 ;  /* 0x000000021e1d7824 */ /* 0x001fe200078e021d */
[----:B------:R-:W-:Y:S01]  /*19210*/  ISETP.LT.AND P5, PT, R13, UR4, !P0 ;  /* 0x000000040d007c0c */ /* 0x000fe2000c7a1270 */
[----:B------:R-:W-:Y:S01]  /*19220*/  ULDC UR4, c[0x0][0x22c] ;  /* 0x00008b0000047ab9 */ /* 0x000fe20000000800 */
[----:B------:R-:W-:Y:S01]  /*19230*/  PRMT R159, R159, 0x7632, R159 ;  /* 0x000076329f9f7816 */ /* 0x000fe2000000009f */
[----:B------:R-:W0:Y:S01]  /*19240*/  LDC R30, c[0x0][0x248] ;  /* 0x00009200ff1e7b82 */ /* 0x000e220000000800 */
[----:B----4-:R-:W-:-:S02]  /*19250*/  LEA R26, P6, R29, R2, 0x1 ;  /* 0x000000021d1a7211 */ /* 0x010fc400078c08ff */
[----:B------:R-:W-:Y:S01]  /*19260*/  LOP3.LUT R13, R12, 0x86, R195, 0xfe, !PT ;  /* 0x000000860c0d7812 */ /* 0x000fe200078efec3 */
[----:B------:R3:W-:Y:S01]  /*19270*/  @P3 STG.E.U16 desc[UR38][R14.64], R159 ;  /* 0x0000009f0e003986 */ /* 0x0007e2000c101526 */
[----:B------:R-:W-:Y:S01]  /*19280*/  LEA.HI.X.SX32 R27, R29, R0, 0x1, P6 ;  /* 0x000000001d1b7211 */ /* 0x000fe200030f0eff */
[----:B-1----:R-:W-:Y:S01]  /*19290*/  IMAD R25, R32, 0x2, R29 ;  /* 0x0000000220197824 */ /* 0x002fe200078e021d */
[----:B------:R-:W-:Y:S01]  /*192a0*/  ISETP.LT.AND P4, PT, R13, UR4, !P0 ;  /* 0x000000040d007c0c */ /* 0x000fe2000c781270 */
[----:B------:R-:W1:Y:S01]  /*192b0*/  LDC R32, c[0x0][0x248] ;  /* 0x00009200ff207b82 */ /* 0x000e620000000800 */
        /* <DEDUP_REMOVED lines=8> */
[----:B--2---:R-:W-:Y:S01]  /*19340*/  IMAD R31, R34, 0x2, R29 ;  /* 0x00000002221f7824 */ /* 0x004fe200078e021d */
[C---:B---3--:R-:W-:Y:S01]  /*19350*/  LEA R14, P6, R29.reuse, R2, 0x1 ;  /* 0x000000021d0e7211 */ /* 0x048fe200078c08ff */
[----:B------:R-:W2:Y:S01]  /*19360*/  LDC R34, c[0x0][0x248] ;  /* 0x00009200ff227b82 */ /* 0x000ea20000000800 */
[----:B------:R-:W-:Y:S01]  /*19370*/  LOP3.LUT R13, R12, 0x8a, R195, 0xfe, !PT ;  /* 0x0000008a0c0d7812 */ /* 0x000fe200078efec3 */
[----:B------:R3:W-:Y:S01]  /*19380*/  @P1 STG.E.U16 desc[UR38][R24.64], R161 ;  /* 0x000000a118001986 */ /* 0x0007e2000c101526 */
[----:B------:R-:W-:-:S02]  /*19390*/  LEA.HI.X.SX32 R15, R29, R0, 0x1, P6 ;  /* 0x000000001d0f7211 */ /* 0x000fc400030f0eff */
[----:B------:R-:W-:Y:S02]  /*193a0*/  LEA R28, P6, R31, R2, 0x1 ;  /* 0x000000021f1c7211 */ /* 0x000fe400078c08ff */
[----:B------:R-:W-:Y:S01]  /*193b0*/  ISETP.LT.AND P2, PT, R13, UR4, !P0 ;  /* 0x000000040d007c0c */ /* 0x000fe2000c741270 */
[----:B----4-:R-:W4:Y:S01]  /*193c0*/  LDC R26, c[0x0][0x248] ;  /* 0x00009200ff1a7b82 */ /* 0x010f220000000800 */
[----:B------:R-:W-:Y:S01]  /*193d0*/  LEA.HI.X.SX32 R29, R31, R0, 0x1, P6 ;  /* 0x000000001f1d7211 */ /* 0x000fe200030f0eff */
[----:B0-----:R-:W-:Y:S01]  /*193e0*/  IMAD R31, R30, 0x2, R31 ;  /* 0x000000021e1f7824 */ /* 0x001fe200078e021f */
[----:B------:R-:W-:Y:S01]  /*193f0*/  LOP3.LUT R13, R12, 0x8c, R195, 0xfe, !PT ;  /* 0x0000008c0c0d7812 */ /* 0x000fe200078efec3 */
[----:B------:R-:W-:Y:S01]  /*19400*/  ULDC UR4, c[0x0][0x22c] ;  /* 0x00008b0000047ab9 */ /* 0x000fe20000000800 */
[----:B------:R0:W-:Y:S01]  /*19410*/  @P5 STG.E.U16 desc[UR38][R14.64], R162 ;  /* 0x000000a20e005986 */ /* 0x0001e2000c101526 */
[----:B-1----:R-:W-:Y:S01]  /*19420*/  IMAD R27, R32, 0x2, R31 ;  /* 0x00000002201b7824 */ /* 0x002fe200078e021f */
[----:B------:R-:W-:Y:S01]  /*19430*/  ISETP.LT.AND P1, PT, R13, UR4, !P0 ;  /* 0x000000040d007c0c */ /* 0x000fe2000c721270 */
[----:B------:R-:W1:Y:S01]  /*19440*/  LDC R30, c[0x0][0x248] ;  /* 0x00009200ff1e7b82 */ /* 0x000e620000000800 */
[----:B------:R0:W-:Y:S01]  /*19450*/  @P4 STG.E.U16 desc[UR38][R28.64], R163 ;  /* 0x000000a31c004986 */ /* 0x0001e2000c101526 */
[----:B------:R-:W-:Y:S01]  /*19460*/  LOP3.LUT R13, R12, 0x8e, R195, 0xfe, !PT ;  /* 0x0000008e0c0d7812 */ /* 0x000fe200078efec3 */
[----:B------:R-:W-:Y:S01]  /*19470*/  ULDC UR4, c[0x0][0x22c] ;  /* 0x00008b0000047ab9 */ /* 0x000fe20000000800 */
[----:B---3--:R-:W-:-:S02]  /*19480*/  LEA R24, P6, R31, R2, 0x1 ;  /* 0x000000021f187211 */ /* 0x008fc400078c08ff */
[----:B------:R-:W-:Y:S01]  /*19490*/  ISETP.LT.AND P5, PT, R13, UR4, !P0 ;  /* 0x000000040d007c0c */ /* 0x000fe2000c7a1270 */
[----:B------:R-:W-:Y:S01]  /*194a0*/  ULDC UR4, c[0x0][0x22c] ;  /* 0x00008b0000047ab9 */ /* 0x000fe20000000800 */
[--C-:B------:R-:W-:Y:S01]  /*194b0*/  LOP3.LUT R13, R12, 0x90, R195.reuse, 0xfe, !PT ;  /* 0x000000900c0d7812 */ /* 0x100fe200078efec3 */
[----:B------:R-:W3:Y:S01]  /*194c0*/  LDC R32, c[0x0][0x248] ;  /* 0x00009200ff207b82 */ /* 0x000ee20000000800 */
[----:B------:R-:W-:Y:S02]  /*194d0*/  PRMT R160, R160, 0x7632, R160 ;  /* 0x00007632a0a07816 */ /* 0x000fe400000000a0 */
[----:B------:R-:W-:Y:S02]  /*194e0*/  LEA.HI.X.SX32 R25, R31, R0, 0x1, P6 ;  /* 0x000000001f197211 */ /* 0x000fe400030f0eff */
[----:B------:R-:W-:Y:S01]  /*194f0*/  ISETP.LT.AND P4, PT, R13, UR4, !P0 ;  /* 0x000000040d007c0c */ /* 0x000fe2000c781270 */
[----:B------:R-:W-:Y:S01]  /*19500*/  ULDC UR4, c[0x0][0x22c] ;  /* 0x00008b0000047ab9 */ /* 0x000fe20000000800 */
[----:B0-----:R-:W-:Y:S01]  /*19510*/  LEA R14, P6, R27, R2, 0x1 ;  /* 0x000000021b0e7211 */ /* 0x001fe200078c08ff */
[----:B------:R-:W0:Y:S01]  /*19520*/  LDC R28, c[0x0][0x248] ;  /* 0x00009200ff1c7b82 */ /* 0x000e220000000800 */
[----:B------:R-:W-:Y:S01]  /*19530*/  LOP3.LUT R13, R12, 0x92, R195, 0xfe, !PT ;  /* 0x000000920c0d7812 */ /* 0x000fe200078efec3 */
[----:B------:R-:W-:Y:S01]  /*19540*/  @P3 STG.E.U16 desc[UR38][R24.64], R160 ;  /* 0x000000a018003986 */ /* 0x000fe2000c101526 */
[----:B------:R-:W-:-:S02]  /*19550*/  PRMT R161, R161, 0x7632, R161 ;  /* 0x00007632a1a17816 */ /* 0x000fc400000000a1 */
[----:B------:R-:W-:Y:S01]  /*19560*/  LEA.HI.X.SX32 R15, R27, R0, 0x1, P6 ;  /* 0x000000001b0f7211 */ /* 0x000fe200030f0eff */
[----:B----4-:R-:W-:Y:S01]  /*19570*/  IMAD R27, R26, 0x2, R27 ;  /* 0x000000021a1b7824 */ /* 0x010fe200078e021b */
[----:B------:R-:W-:Y:S01]  /*19580*/  ISETP.LT.AND P3, PT, R13, UR4, !P0 ;  /* 0x000000040d007c0c */ /* 0x000fe2000c761270 */
[----:B------:R-:W-:Y:S01]  /*19590*/  ULDC UR4, c[0x0][0x22c] ;  /* 0x00008b0000047ab9 */ /* 0x000fe20000000800 */
[----:B------:R-:W-:Y:S01]  /*195a0*/  LOP3.LUT R13, R12, 0x94, R195, 0xfe, !PT ;  /* 0x000000940c0d7812 */ /* 0x000fe200078efec3 */
[----:B------:R4:W-:Y:S01]  /*195b0*/  @P2 STG.E.U16 desc[UR38][R14.64], R161 ;  /* 0x000000a10e002986 */ /* 0x0009e2000c101526 */
[----:B------:R-:W-:Y:S02]  /*195c0*/  LEA R26, P6, R27, R2, 0x1 ;  /* 0x000000021b1a7211 */ /* 0x000fe400078c08ff */
[----:B------:R-:W-:Y:S01]  /*195d0*/  ISETP.LT.AND P2, PT, R13, UR4, !P0 ;  /* 0x000000040d007c0c */ /* 0x000fe2000c741270 */
[----:B-1----:R-:W-:Y:S01]  /*195e0*/  IMAD R13, R30, 0x2, R27 ;  /* 0x000000021e0d7824 */ /* 0x002fe200078e021b */
[----:B------:R-:W-:Y:S01]  /*195f0*/  LEA.HI.X.SX32 R27, R27, R0, 0x1, P6 ;  /* 0x000000001b1b7211 */ /* 0x000fe200030f0eff */
[----:B------:R-:W1:Y:S01]  /*19600*/  LDC R30, c[0x0][0x248] ;  /* 0x00009200ff1e7b82 */ /* 0x000e620000000800 */
[----:B------:R-:W-:Y:S01]  /*19610*/  PRMT R162, R162, 0x7632, R162 ;  /* 0x00007632a2a27816 */ /* 0x000fe200000000a2 */
[----:B------:R-:W-:Y:S01]  /*19620*/  ULDC UR4, c[0x0][0x22c] ;  /* 0x00008b0000047ab9 */ /* 0x000fe20000000800 */
[----:B------:R-:W-:-:S02]  /*19630*/  PRMT R163, R163, 0x7632, R163 ;  /* 0x00007632a3a37816 */ /* 0x000fc400000000a3 */
[C-C-:B------:R-:W-:Y:S01]  /*19640*/  LOP3.LUT R155, R12.reuse, 0x12e, R195.reuse, 0xfe, !PT ;  /* 0x0000012e0c9b7812 */ /* 0x140fe200078efec3 */
[----:B------:R3:W-:Y:S01]  /*19650*/  @P1 STG.E.U16 desc[UR38][R26.64], R162 ;  /* 0x000000a21a001986 */ /* 0x0007e2000c101526 */
[----:B----4-:R-:W-:Y:S01]  /*19660*/  LOP3.LUT R15, R12, 0x96, R195, 0xfe, !PT ;  /* 0x000000960c0f7812 */ /* 0x010fe200078efec3 */
[----:B0-----:R-:W-:Y:S01]  /*19670*/  IMAD R25, R28, 0x2, R13 ;  /* 0x000000021c197824 */ /* 0x001fe200078e020d */
[----:B------:R-:W-:Y:S01]  /*19680*/  LEA R14, P6, R13, R2, 0x1 ;  /* 0x000000020d0e7211 */ /* 0x000fe200078c08ff */
[----:B------:R-:W0:Y:S01]  /*19690*/  LDC R28, c[0x0][0x248] ;  /* 0x00009200ff1c7b82 */ /* 0x000e220000000800 */
[----:B------:R-:W-:Y:S01]  /*196a0*/  ISETP.LT.AND P1, PT, R15, UR4, !P0 ;  /* 0x000000040f007c0c */ /* 0x000fe2000c721270 */
[----:B------:R-:W-:Y:S01]  /*196b0*/  ULDC UR4, c[0x0][0x22c] ;  /* 0x00008b0000047ab9 */ /* 0x000fe20000000800 */
[----:B------:R-:W-:Y:S02]  /*196c0*/  LEA.HI.X.SX32 R15, R13, R0, 0x1, P6 ;  /* 0x000000000d0f7211 */ /* 0x000fe400030f0eff */
[----:B------:R-:W-:-:S02]  /*196d0*/  LEA R24, P6, R25, R2, 0x1 ;  /* 0x0000000219187211 */ /* 0x000fc400078c08ff */
[----:B------:R-:W-:Y:S01]  /*196e0*/  LOP3.LUT R13, R12, 0x98, R195, 0xfe, !PT ;  /* 0x000000980c0d7812 */ /* 0x000fe200078efec3 */
[----:B---3--:R-:W-:Y:S01]  /*196f0*/  IMAD R27, R32, 0x2, R25 ;  /* 0x00000002201b7824 */ /* 0x008fe200078e0219 */
[----:B------:R-:W-:Y:S01]  /*19700*/  LEA.HI.X.SX32 R25, R25, R0, 0x1, P6 ;  /* 0x0000000019197211 */ /* 0x000fe200030f0eff */
[----:B------:R-:W3:Y:S01]  /*19710*/  LDC R32, c[0x0][0x248] ;  /* 0x00009200ff207b82 */ /* 0x000ee20000000800 */
[----:B------:R4:W-:Y:S01]  /*19720*/  @P5 STG.E.U16 desc[UR38][R14.64], R163 ;  /* 0x000000a30e005986 */ /* 0x0009e2000c101526 */
[----:B--2---:R-:W-:Y:S01]  /*19730*/  IMAD R29, R34, 0x2, R27 ;  /* 0x00000002221d7824 */ /* 0x004fe200078e021b */
[----:B------:R-:W-:Y:S02]  /*19740*/  LEA R26, P6, R27, R2, 0x1 ;  /* 0x000000021b1a7211 */ /* 0x000fe400078c08ff */
[----:B------:R2:W-:Y:S01]  /*19750*/  @P4 STG.E.U16 desc[UR38][R24.64], R164 ;  /* 0x000000a418004986 */ /* 0x0005e2000c101526 */
[----:B------:R-:W-:Y:S01]  /*19760*/  ISETP.LT.AND P5, PT, R13, UR4, !P0 ;  /* 0x000000040d007c0c */ /* 0x000fe2000c7a1270 */
[----:B------:R-:W-:Y:S01]  /*19770*/  ULDC UR4, c[0x0][0x22c] ;  /* 0x00008b0000047ab9 */ /* 0x000fe20000000800 */
[----:B------:R-:W-:Y:S01]  /*19780*/  LEA.HI.X.SX32 R27, R27, R0, 0x1, P6 ;  /* 0x000000001b1b7211 */ /* 0x000fe200030f0eff */
[----:B------:R-:W3:Y:S01]  /*19790*/  LDC R34, c[0x0][0x248] ;  /* 0x00009200ff227b82 */ /* 0x000ee20000000800 */
[----:B------:R-:W-:-:S02]  /*197a0*/  LOP3.LUT R13, R12, 0x9a, R195, 0xfe, !PT ;  /* 0x0000009a0c0d7812 */ /* 0x000fc400078efec3 */
[----:B------:R-:W-:Y:S01]  /*197b0*/  LOP3.LUT R161, R12, 0x132, R195, 0xfe, !PT ;  /* 0x000001320ca17812 */ /* 0x000fe200078efec3 */
[----:B------:R1:W-:Y:S01]  /*197c0*/  @P3 STG.E.U16 desc[UR38][R26.64], R165 ;  /* 0x000000a51a003986 */ /* 0x0003e2000c101526 */
[----:B----4-:R-:W-:Y:S02]  /*197d0*/  LEA R14, P6, R29, R2, 0x1 ;  /* 0x000000021d0e7211 */ /* 0x010fe400078c08ff */
[----:B------:R-:W-:Y:S01]  /*197e0*/  ISETP.LT.AND P4, PT, R13, UR4, !P0 ;  /* 0x000000040d007c0c */ /* 0x000fe2000c781270 */
[----:B------:R-:W-:Y:S01]  /*197f0*/  ULDC UR4, c[0x0][0x22c] ;  /* 0x00008b0000047ab9 */ /* 0x000fe20000000800 */
[----:B------:R-:W-:Y:S01]  /*19800*/  LEA.HI.X.SX32 R15, R29, R0, 0x1, P6 ;  /* 0x000000001d0f7211 */ /* 0x000fe200030f0eff */
[----:B0-----:R-:W-:Y:S01]  /*19810*/  IMAD R29, R28, 0x2, R29 ;  /* 0x000000021c1d7824 */ /* 0x001fe200078e021d */
[----:B--2---:R-:W-:Y:S01]  /*19820*/  PRMT R164, R164, 0x7632, R164 ;  /* 0x00007632a4a47816 */ /* 0x004fe200000000a4 */
[----:B------:R-:W0:Y:S01]  /*19830*/  LDC R28, c[0x0][0x248] ;  /* 0x00009200ff1c7b82 */ /* 0x000e220000000800 */
[----:B------:R-:W-:Y:S01]  /*19840*/  LOP3.LUT R13, R12, 0x9c, R195, 0xfe, !PT ;  /* 0x0000009c0c0d7812 */ /* 0x000fe200078efec3 */
[----:B-1----:R-:W-:Y:S01]  /*19850*/  IMAD R31, R30, 0x2, R29 ;  /* 0x000000021e1f7824 */ /* 0x002fe200078e021d */
[----:B------:R-:W-:Y:S01]  /*19860*/  LEA R24, P6, R29, R2, 0x1 ;  /* 0x000000021d187211 */ /* 0x000fe200078c08ff */
[----:B------:R1:W-:Y:S01]  /*19870*/  @P2 STG.E.U16 desc[UR38][R14.64], R166 ;  /* 0x000000a60e002986 */ /* 0x0003e2000c101526 */
[----:B------:R-:W-:-:S02]  /*19880*/  PRMT R165, R165, 0x7632, R165 ;  /* 0x00007632a5a57816 */ /* 0x000fc400000000a5 */
[----:B------:R-:W-:Y:S01]  /*19890*/  LEA.HI.X.SX32 R25, R29, R0, 0x1, P6 ;  /* 0x000000001d197211 */ /* 0x000fe200030f0eff */
[----:B------:R-:W2:Y:S01]  /*198a0*/  LDC R30, c[0x0][0x248] ;  /* 0x00009200ff1e7b82 */ /* 0x000ea20000000800 */
[----:B------:R-:W-:Y:S02]  /*198b0*/  LEA R26, P6, R31, R2, 0x1 ;  /* 0x000000021f1a7211 */ /* 0x000fe400078c08ff */
[----:B------:R-:W-:Y:S01]  /*198c0*/  ISETP.LT.AND P3, PT, R13, UR4, !P0 ;  /* 0x000000040d007c0c */ /* 0x000fe2000c761270 */
[----:B------:R4:W-:Y:S01]  /*198d0*/  @P1 STG.E.U16 desc[UR38][R24.64], R167 ;  /* 0x000000a718001986 */ /* 0x0009e2000c101526 */
[----:B------:R-:W-:Y:S01]  /*198e0*/  LEA.HI.X.SX32 R27, R31, R0, 0x1, P6 ;  /* 0x000000001f1b7211 */ /* 0x000fe200030f0eff */
[----:B---3--:R-:W-:Y:S01]  /*198f0*/  IMAD R31, R32, 0x2, R31 ;  /* 0x00000002201f7824 */ /* 0x008fe200078e021f */
[----:B------:R-:W-:Y:S01]  /*19900*/  LOP3.LUT R13, R12, 0x9e, R195, 0xfe, !PT ;  /* 0x0000009e0c0d7812 */ /* 0x000fe200078efec3 */
[----:B------:R-:W3:Y:S01]  /*19910*/  LDC R32, c[0x0][0x248] ;  /* 0x00009200ff207b82 */ /* 0x000ee20000000800 */
[----:B------:R-:W-:Y:S01]  /*19920*/  ULDC UR4, c[0x0][0x22c] ;  /* 0x00008b0000047ab9 */ /* 0x000fe20000000800 */
[----:B------:R2:W-:Y:S01]  /*19930*/  @P5 STG.E.U16 desc[UR38][R26.64], R164 ;  /* 0x000000a41a005986 */ /* 0x0005e2000c101526 */
[----:B-1----:R-:W-:-:S02]  /*19940*/  LEA R14, P6, R31, R2, 0x1 ;  /* 0x000000021f0e7211 */ /* 0x002fc400078c08ff */
[----:B------:R-:W-:Y:S01]  /*19950*/  ISETP.LT.AND P2, PT, R13, UR4, !P0 ;  /* 0x000000040d007c0c */ /* 0x000fe2000c741270 */
[----:B------:R-:W-:Y:S01]  /*19960*/  ULDC UR4, c[0x0][0x22c] ;  /* 0x00008b0000047ab9 */ /* 0x000fe20000000800 */
[----:B------:R-:W-:Y:S01]  /*19970*/  LEA.HI.X.SX32 R15, R31, R0, 0x1, P6 ;  /* 0x000000001f0f7211 */ /* 0x000fe200030f0eff */
[----:B0-----:R-:W-:Y:S01]  /*19980*/  IMAD R31, R28, 0x2, R31 ;  /* 0x000000021c1f7824 */ /* 0x001fe200078e021f */
[----:B------:R-:W-:Y:S02]  /*19990*/  LOP3.LUT R13, R12, 0xa0, R195, 0xfe, !PT ;  /* 0x000000a00c0d7812 */ /* 0x000fe400078efec3 */
[----:B------:R-:W-:Y:S01]  /*199a0*/  PRMT R166, R166, 0x7632, R166 ;  /* 0x00007632a6a67816 */ /* 0x000fe200000000a6 */
[----:B------:R0:W-:Y:S01]  /*199b0*/  @P4 STG.E.U16 desc[UR38][R14.64], R165 ;  /* 0x000000a50e004986 */ /* 0x0001e2000c101526 */
[----:B----4-:R-:W-:Y:S02]  /*199c0*/  LEA R24, P4, R31, R2, 0x1 ;  /* 0x000000021f187211 */ /* 0x010fe400078808ff */
[----:B------:R-:W-:Y:S01]  /*199d0*/  PRMT R167, R167, 0x7632, R167 ;  /* 0x00007632a7a77816 */ /* 0x000fe200000000a7 */
[----:B--2---:R-:W-:Y:S01]  /*199e0*/  IMAD R29, R30, 0x2, R31 ;  /* 0x000000021e1d7824 */ /* 0x004fe200078e021f */
[----:B------:R-:W-:Y:S01]  /*199f0*/  LEA.HI.X.SX32 R25, R31, R0, 0x1, P4 ;  /* 0x000000001f197211 */ /* 0x000fe200020f0eff */
[----:B------:R-:W1:Y:S01]  /*19a00*/  LDC R30, c[0x0][0x248] ;  /* 0x00009200ff1e7b82 */ /* 0x000e620000000800 */
[----:B------:R-:W-:Y:S01]  /*19a10*/  ISETP.LT.AND P1, PT, R13, UR4, !P0 ;  /* 0x000000040d007c0c */ /* 0x000fe2000c721270 */
[----:B------:R-:W-:Y:S01]  /*19a20*/  ULDC UR4, c[0x0][0x22c] ;  /* 0x00008b0000047ab9 */ /* 0x000fe20000000800 */
[----:B------:R-:W-:Y:S01]  /*19a30*/  LEA R26, P4, R29, R2, 0x1 ;  /* 0x000000021d1a7211 */ /* 0x000fe200078808ff */
[----:B------:R2:W-:Y:S01]  /*19a40*/  @P3 STG.E.U16 desc[UR38][R24.64], R166 ;  /* 0x000000a618003986 */ /* 0x0005e2000c101526 */
[----:B------:R-:W-:-:S02]  /*19a50*/  LOP3.LUT R13, R12, 0xa2, R195, 0xfe, !PT ;  /* 0x000000a20c0d7812 */ /* 0x000fc400078efec3 */
[----:B------:R-:W-:Y:S01]  /*19a60*/  LEA.HI.X.SX32 R27, R29, R0, 0x1, P4 ;  /* 0x000000001d1b7211 */ /* 0x000fe200020f0eff */
[----:B---3--:R-:W-:Y:S01]  /*19a70*/  IMAD R29, R32, 0x2, R29 ;  /* 0x00000002201d7824 */ /* 0x008fe200078e021d */
[----:B------:R-:W-:Y:S01]  /*19a80*/  ISETP.LT.AND P5, PT, R13, UR4, !P0 ;  /* 0x000000040d007c0c */ /* 0x000fe2000c7a1270 */
[----:B------:R-:W3:Y:S01]  /*19a90*/  LDC R32, c[0x0][0x248] ;  /* 0x00009200ff207b82 */ /* 0x000ee20000000800 */
[----:B------:R-:W-:Y:S01]  /*19aa0*/  LOP3.LUT R13, R12, 0xa4, R195, 0xfe, !PT ;  /* 0x000000a40c0d7812 */ /* 0x000fe200078efec3 */
[----:B------:R-:W-:Y:S01]  /*19ab0*/  IMAD R31, R34, 0x2, R29 ;  /* 0x00000002221f7824 */ /* 0x000fe200078e021d */
[----:B------:R3:W-:Y:S01]  /*19ac0*/  @P2 STG.E.U16 desc[UR38][R26.64], R167 ;  /* 0x000000a71a002986 */ /* 0x0007e2000c101526 */
[-C--:B0-----:R-:W-:Y:S01]  /*19ad0*/  LEA R14, P2, R29, R2.reuse, 0x1 ;  /* 0x000000021d0e7211 */ /* 0x081fe200078408ff */
[----:B------:R-:W-:Y:S01]  /*19ae0*/  ULDC UR4, c[0x0][0x22c] ;  /* 0x00008b0000047ab9 */ /* 0x000fe20000000800 */
[----:B------:R-:W-:Y:S02]  /*19af0*/  LOP3.LUT R164, R12, 0x1fe, R195, 0xfe, !PT ;  /* 0x000001fe0ca47812 */ /* 0x000fe400078efec3 */
[----:B------:R-:W0:Y:S01]  /*19b00*/  LDC R34, c[0x0][0x248] ;  /* 0x00009200ff227b82 */ /* 0x000e220000000800 */
[----:B------:R-:W-:-:S02]  /*19b10*/  LEA R28, P4, R31, R2, 0x1 ;  /* 0x000000021f1c7211 */ /* 0x000fc400078808ff */
[-C--:B------:R-:W-:Y:S02]  /*19b20*/  LEA.HI.X.SX32 R15, R29, R0.reuse, 0x1, P2 ;  /* 0x000000001d0f7211 */ /* 0x080fe400010f0eff */
[----:B------:R-:W-:Y:S01]  /*19b30*/  LEA.HI.X.SX32 R29, R31, R0, 0x1, P4 ;  /* 0x000000001f1d7211 */ /* 0x000fe200020f0eff */
[----:B-1----:R-:W-:Y:S01]  /*19b40*/  IMAD R31, R30, 0x2, R31 ;  /* 0x000000021e1f7824 */ /* 0x002fe200078e021f */
[----:B------:R-:W-:Y:S01]  /*19b50*/  ISETP.LT.AND P6, PT, R13, UR4, !P0 ;  /* 0x000000040d007c0c */ /* 0x000fe2000c7c1270 */
[----:B------:R-:W1:Y:S01]  /*19b60*/  LDC R30, c[0x0][0x248] ;  /* 0x00009200ff1e7b82 */ /* 0x000e620000000800 */
[----:B------:R4:W-:Y:S01]  /*19b70*/  @P1 STG.E.U16 desc[UR38][R14.64], R168 ;  /* 0x000000a80e001986 */ /* 0x0009e2000c101526 */
[C-C-:B------:R-:W-:Y:S01]  /*19b80*/  LOP3.LUT R13, R12.reuse, 0xa6, R195.reuse, 0xfe, !PT ;  /* 0x000000a60c0d7812 */ /* 0x140fe200078efec3 */
[----:B------:R-:W-:Y:S01]  /*19b90*/  ULDC UR4, c[0x0][0x22c] ;  /* 0x00008b0000047ab9 */ /* 0x000fe20000000800 */
[----:B------:R-:W-:Y:S01]  /*19ba0*/  LOP3.LUT R165, R12, 0xd0, R195, 0xfe, !PT ;  /* 0x000000d00ca57812 */ /* 0x000fe200078efec3 */
[----:B------:R0:W-:Y:S01]  /*19bb0*/  @P5 STG.E.U16 desc[UR38][R28.64], R169 ;  /* 0x000000a91c005986 */ /* 0x0001e2000c101526 */
[----:B--2---:R-:W-:Y:S01]  /*19bc0*/  LEA R24, P5, R31, R2, 0x1 ;  /* 0x000000021f187211 */ /* 0x004fe200078a08ff */
[----:B---3--:R-:W-:Y:S01]  /*19bd0*/  IMAD R27, R32, 0x2, R31 ;  /* 0x00000002201b7824 */ /* 0x008fe200078e021f */
[----:B------:R-:W-:Y:S01]  /*19be0*/  ISETP.LT.AND P3, PT, R13, UR4, !P0 ;  /* 0x000000040d007c0c */ /* 0x000fe2000c761270 */
[----:B------:R-:W2:Y:S01]  /*19bf0*/  LDC R32, c[0x0][0x248] ;  /* 0x00009200ff207b82 */ /* 0x000ea20000000800 */
[----:B------:R-:W-:Y:S01]  /*19c00*/  LEA.HI.X.SX32 R25, R31, R0, 0x1, P5 ;  /* 0x000000001f197211 */ /* 0x000fe200028f0eff */
[----:B------:R-:W-:Y:S01]  /*19c10*/  ULDC UR4, c[0x0][0x22c] ;  /* 0x00008b0000047ab9 */ /* 0x000fe20000000800 */
[----:B----4-:R-:W-:-:S02]  /*19c20*/  LEA R14, P5, R27, R2, 0x1 ;  /* 0x000000021b0e7211 */ /* 0x010fc400078a08ff */
[----:B------:R-:W-:Y:S01]  /*19c30*/  LOP3.LUT R13, R12, 0xa8, R195, 0xfe, !PT ;  /* 0x000000a80c0d7812 */ /* 0x000fe200078efec3 */
[----:B------:R3:W-:Y:S01]  /*19c40*/  @P6 STG.E.U16 desc[UR38][R24.64], R170 ;  /* 0x000000aa18006986 */ /* 0x0007e2000c101526 */
[----:B0-----:R-:W-:Y:S01]  /*19c50*/  IMAD R29, R34, 0x2, R27 ;  /* 0x00000002221d7824 */ /* 0x001fe200078e021b */
[----:B------:R-:W0:Y:S01]  /*19c60*/  LDC R28, c[0x0][0x248] ;  /* 0x00009200ff1c7b82 */ /* 0x000e220000000800 */
[----:B------:R-:W-:Y:S02]  /*19c70*/  LEA.HI.X.SX32 R15, R27, R0, 0x1, P5 ;  /* 0x000000001b0f7211 */ /* 0x000fe400028f0eff */
[----:B------:R-:W-:Y:S01]  /*19c80*/  ISETP.LT.AND P2, PT, R13, UR4, !P0 ;  /* 0x000000040d007c0c */ /* 0x000fe2000c741270 */
[----:B------:R-:W-:Y:S01]  /*19c90*/  ULDC UR4, c[0x0][0x22c] ;  /* 0x00008b0000047ab9 */ /* 0x000fe20000000800 */
[C---:B------:R-:W-:Y:S01]  /*19ca0*/  LEA R26, P6, R29.reuse, R2, 0x1 ;  /* 0x000000021d1a7211 */ /* 0x040fe200078c08ff */
[----:B------:R4:W-:Y:S01]  /*19cb0*/  @P3 STG.E.U16 desc[UR38][R14.64], R171 ;  /* 0x000000ab0e003986 */ /* 0x0009e2000c101526 */
[----:B------:R-:W-:Y:S01]  /*19cc0*/  LOP3.LUT R13, R12, 0xaa, R195, 0xfe, !PT ;  /* 0x000000aa0c0d7812 */ /* 0x000fe200078efec3 */
[----:B------:R-:W2:Y:S01]  /*19cd0*/  LDC R34, c[0x0][0x248] ;  /* 0x00009200ff227b82 */ /* 0x000ea20000000800 */
[----:B------:R-:W-:Y:S01]  /*19ce0*/  LEA.HI.X.SX32 R27, R29, R0, 0x1, P6 ;  /* 0x000000001d1b7211 */ /* 0x000fe200030f0eff */
[----:B-1----:R-:W-:Y:S01]  /*19cf0*/  IMAD R29, R30, 0x2, R29 ;  /* 0x000000021e1d7824 */ /* 0x002fe200078e021d */
[----:B------:R-:W-:Y:S01]  /*19d00*/  ISETP.LT.AND P1, PT, R13, UR4, !P0 ;  /* 0x000000040d007c0c */ /* 0x000fe2000c721270 */
[----:B------:R-:W-:Y:S01]  /*19d10*/  ULDC UR4, c[0x0][0x22c] ;  /* 0x00008b0000047ab9 */ /* 0x000fe20000000800 */
[----:B------:R-:W-:-:S02]  /*19d20*/  LOP3.LUT R13, R12, 0xac, R195, 0xfe, !PT ;  /* 0x000000ac0c0d7812 */ /* 0x000fc400078efec3 */
[----:B---3--:R-:W-:Y:S01]  /*19d30*/  LEA R24, P6, R29, R2, 0x1 ;  /* 0x000000021d187211 */ /* 0x008fe200078c08ff */
[----:B------:R-:W1:Y:S01]  /*19d40*/  LDC R30, c[0x0][0x248] ;  /* 0x00009200ff1e7b82 */ /* 0x000e620000000800 */
[----:B------:R-:W-:Y:S01]  /*19d50*/  ISETP.LT.AND P4, PT, R13, UR4, !P0 ;  /* 0x000000040d007c0c */ /* 0x000fe2000c781270 */
[----:B------:R-:W-:Y:S01]  /*19d60*/  ULDC UR4, c[0x0][0x22c] ;  /* 0x00008b0000047ab9 */ /* 0x000fe20000000800 */
[----:B------:R-:W-:Y:S02]  /*19d70*/  LEA.HI.X.SX32 R25, R29, R0, 0x1, P6 ;  /* 0x000000001d197211 */ /* 0x000fe400030f0eff */
[----:B------:R-:W-:Y:S02]  /*19d80*/  PRMT R168, R168, 0x7632, R168 ;  /* 0x00007632a8a87816 */ /* 0x000fe400000000a8 */
[----:B------:R-:W-:Y:S01]  /*19d90*/  PRMT R169, R169, 0x7632, R169 ;  /* 0x00007632a9a97816 */ /* 0x000fe200000000a9 */
[----:B0-----:R-:W-:Y:S01]  /*19da0*/  IMAD R29, R28, 0x2, R29 ;  /* 0x000000021c1d7824 */ /* 0x001fe200078e021d */
[----:B------:R-:W-:Y:S01]  /*19db0*/  PRMT R170, R170, 0x7632, R170 ;  /* 0x00007632aaaa7816 */ /* 0x000fe200000000aa */
[----:B------:R-:W0:Y:S01]  /*19dc0*/  LDC R28, c[0x0][0x248] ;  /* 0x00009200ff1c7b82 */ /* 0x000e220000000800 */
[----:B------:R-:W-:Y:S01]  /*19dd0*/  LOP3.LUT R13, R12, 0xae, R195, 0xfe, !PT ;  /* 0x000000ae0c0d7812 */ /* 0x000fe200078efec3 */
[----:B------:R1:W-:Y:S01]  /*19de0*/  @P2 STG.E.U16 desc[UR38][R26.64], R168 ;  /* 0x000000a81a002986 */ /* 0x0003e2000c101526 */
[----:B----4-:R-:W-:-:S02]  /*19df0*/  LEA R14, P6, R29, R2, 0x1 ;  /* 0x000000021d0e7211 */ /* 0x010fc400078c08ff */
[----:B------:R-:W-:Y:S01]  /*19e00*/  ISETP.LT.AND P5, PT, R13, UR4, !P0 ;  /* 0x000000040d007c0c */ /* 0x000fe2000c7a1270 */
[----:B------:R3:W-:Y:S01]  /*19e10*/  @P1 STG.E.U16 desc[UR38][R24.64], R169 ;  /* 0x000000a918001986 */ /* 0x0007e2000c101526 */
[----:B------:R-:W-:Y:S01]  /*19e20*/  LEA.HI.X.SX32 R15, R29, R0, 0x1, P6 ;  /* 0x000000001d0f7211 */ /* 0x000fe200030f0eff */
[----:B--2---:R-:W-:Y:S01]  /*19e30*/  IMAD R29, R32, 0x2, R29 ;  /* 0x00000002201d7824 */ /* 0x004fe200078e021d */
[----:B------:R-:W-:Y:S01]  /*19e40*/  LOP3.LUT R13, R12, 0xb0, R195, 0xfe, !PT ;  /* 0x000000b00c0d7812 */ /* 0x000fe200078efec3 */
[----:B------:R-:W2:Y:S01]  /*19e50*/  LDC R32, c[0x0][0x248] ;  /* 0x00009200ff207b82 */ /* 0x000ea20000000800 */
[----:B------:R-:W-:Y:S01]  /*19e60*/  ULDC UR4, c[0x0][0x22c] ;  /* 0x00008b0000047ab9 */ /* 0x000fe20000000800 */
[----:B------:R4:W-:Y:S01]  /*19e70*/  @P4 STG.E.U16 desc[UR38][R14.64], R170 ;  /* 0x000000aa0e004986 */ /* 0x0009e2000c101526 */
[----:B------:R-:W-:Y:S01]  /*19e80*/  ISETP.LT.AND P3, PT, R13, UR4, !P0 ;  /* 0x000000040d007c0c */ /* 0x000fe2000c761270 */
[----:B-1----:R-:W-:Y:S01]  /*19e90*/  IMAD R27, R30, 0x2, R29 ;  /* 0x000000021e1b7824 */ /* 0x002fe200078e021d */
[----:B------:R-:W-:Y:S01]  /*19ea0*/  LOP3.LUT R13, R12, 0xb2, R195, 0xfe, !PT ;  /* 0x000000b20c0d7812 */ /* 0x000fe200078efec3 */
[----:B------:R-:W-:Y:S01]  /*19eb0*/  ULDC UR4, c[0x0][0x22c] ;  /* 0x00008b0000047ab9 */ /* 0x000fe20000000800 */
[----:B------:R-:W-:Y:S01]  /*19ec0*/  PRMT R171, R171, 0x7632, R171 ;  /* 0x00007632abab7816 */ /* 0x000fe200000000ab */
[----:B------:R-:W1:Y:S01]  /*19ed0*/  LDC R30, c[0x0][0x248] ;  /* 0x00009200ff1e7b82 */ /* 0x000e620000000800 */
[----:B---3--:R-:W-:-:S02]  /*19ee0*/  LEA R24, P4, R29, R2, 0x1 ;  /* 0x000000021d187211 */ /* 0x008fc400078808ff */
[----:B------:R-:W-:Y:S01]  /*19ef0*/  ISETP.LT.AND P2, PT, R13, UR4, !P0 ;  /* 0x000000040d007c0c */ /* 0x000fe2000c741270 */
[----:B------:R-:W-:Y:S01]  /*19f00*/  ULDC UR4, c[0x0][0x22c] ;  /* 0x00008b0000047ab9 */ /* 0x000fe20000000800 */
[----:B------:R-:W-:Y:S01]  /*19f10*/  LEA.HI.X.SX32 R25, R29, R0, 0x1, P4 ;  /* 0x000000001d197211 */ /* 0x000fe200020f0eff */
[----:B0-----:R-:W-:Y:S01]  /*19f20*/  IMAD R29, R28, 0x2, R27 ;  /* 0x000000021c1d7824 */ /* 0x001fe200078e021b */
[C---:B------:R-:W-:Y:S01]  /*19f30*/  LEA R26, P4, R27.reuse, R2, 0x1 ;  /* 0x000000021b1a7211 */ /* 0x040fe200078808ff */
[----:B------:R-:W0:Y:S01]  /*19f40*/  LDC R28, c[0x0][0x248] ;  /* 0x00009200ff1c7b82 */ /* 0x000e220000000800 */
[----:B------:R-:W-:Y:S01]  /*19f50*/  LOP3.LUT R13, R12, 0xb4, R195, 0xfe, !PT ;  /* 0x000000b40c0d7812 */ /* 0x000fe200078efec3 */
[----:B------:R3:W-:Y:S01]  /*19f60*/  @P5 STG.E.U16 desc[UR38][R24.64], R171 ;  /* 0x000000ab18005986 */ /* 0x0007e2000c101526 */
[----:B------:R-:W-:Y:S02]  /*19f70*/  LEA.HI.X.SX32 R27, R27, R0, 0x1, P4 ;  /* 0x000000001b1b7211 */ /* 0x000fe400020f0eff */
[----:B----4-:R-:W-:-:S02]  /*19f80*/  LEA R14, P4, R29, R2, 0x1 ;  /* 0x000000021d0e7211 */ /* 0x010fc400078808ff */
[----:B------:R-:W-:Y:S01]  /*19f90*/  ISETP.LT.AND P1, PT, R13, UR4, !P0 ;  /* 0x000000040d007c0c */ /* 0x000fe2000c721270 */
[----:B------:R-:W-:Y:S01]  /*19fa0*/  ULDC UR4, c[0x0][0x22c] ;  /* 0x00008b0000047ab9 */ /* 0x000fe20000000800 */
[----:B------:R-:W-:Y:S01]  /*19fb0*/  LEA.HI.X.SX32 R15, R29, R0, 0x1, P4 ;  /* 0x000000001d0f7211 */ /* 0x000fe200020f0eff */
[----:B--2---:R-:W-:Y:S01]  /*19fc0*/  IMAD R29, R32, 0x2, R29 ;  /* 0x00000002201d7824 */ /* 0x004fe200078e021d */
[----:B------:R-:W-:Y:S01]  /*19fd0*/  LOP3.LUT R13, R12, 0xb6, R195, 0xfe, !PT ;  /* 0x000000b60c0d7812 */ /* 0x000fe200078efec3 */
[----:B------:R2:W-:Y:S01]  /*19fe0*/  @P3 STG.E.U16 desc[UR38][R26.64], R172 ;  /* 0x000000ac1a003986 */ /* 0x0005e2000c101526 */
[----:B------:R-:W4:Y:S01]  /*19ff0*/  LDC R32, c[0x0][0x248] ;  /* 0x00009200ff207b82 */ /* 0x000f220000000800 */
[----:B------:R-:W-:Y:S01]  /*1a000*/  IMAD R31, R34, 0x2, R29 ;  /* 0x00000002221f7824 */ /* 0x000fe200078e021d */
[----:B------:R-:W-:Y:S01]  /*1a010*/  ISETP.LT.AND P6, PT, R13, UR4, !P0 ;  /* 0x000000040d007c0c */ /* 0x000fe2000c7c1270 */
[----:B------:R0:W-:Y:S01]  /*1a020*/  @P2 STG.E.U16 desc[UR38][R14.64], R173 ;  /* 0x000000ad0e002986 */ /* 0x0001e2000c101526 */
[----:B---3--:R-:W-:Y:S01]  /*1a030*/  LEA R24, P2, R29, R2, 0x1 ;  /* 0x000000021d187211 */ /* 0x008fe200078408ff */
[----:B------:R-:W-:Y:S01]  /*1a040*/  ULDC UR4, c[0x0][0x22c] ;  /* 0x00008b0000047ab9 */ /* 0x000fe20000000800 */
[----:B------:R-:W-:-:S02]  /*1a050*/  LOP3.LUT R13, R12, 0xb8, R195, 0xfe, !PT ;  /* 0x000000b80c0d7812 */ /* 0x000fc400078efec3 */
[----:B------:R-:W-:Y:S01]  /*1a060*/  LEA.HI.X.SX32 R25, R29, R0, 0x1, P2 ;  /* 0x000000001d197211 */ /* 0x000fe200010f0eff */
[----:B------:R-:W3:Y:S01]  /*1a070*/  LDC R34, c[0x0][0x248] ;  /* 0x00009200ff227b82 */ /* 0x000ee20000000800 */
[----:B------:R-:W-:Y:S01]  /*1a080*/  ISETP.LT.AND P5, PT, R13, UR4, !P0 ;  /* 0x000000040d007c0c */ /* 0x000fe2000c7a1270 */
[----:B------:R-:W-:Y:S01]  /*1a090*/  ULDC UR4, c[0x0][0x22c] ;  /* 0x00008b0000047ab9 */ /* 0x000fe20000000800 */
[C---:B--2---:R-:W-:Y:S01]  /*1a0a0*/  LEA R26, P4, R31.reuse, R2, 0x1 ;  /* 0x000000021f1a7211 */ /* 0x044fe200078808ff */
[----:B------:R2:W-:Y:S01]  /*1a0b0*/  @P1 STG.E.U16 desc[UR38][R24.64], R174 ;  /* 0x000000ae18001986 */ /* 0x0005e2000c101526 */
[----:B------:R-:W-:Y:S02]  /*1a0c0*/  LOP3.LUT R13, R12, 0xba, R195, 0xfe, !PT ;  /* 0x000000ba0c0d7812 */ /* 0x000fe400078efec3 */
[----:B------:R-:W-:Y:S01]  /*1a0d0*/  LEA.HI.X.SX32 R27, R31, R0, 0x1, P4 ;  /* 0x000000001f1b7211 */ /* 0x000fe200020f0eff */
[----:B0-----:R-:W-:Y:S01]  /*1a0e0*/  IMAD R31, R28, 0x2, R31 ;  /* 0x000000021c1f7824 */ /* 0x001fe200078e021f */
[----:B------:R-:W-:Y:S01]  /*1a0f0*/  PRMT R172, R172, 0x7632, R172 ;  /* 0x00007632acac7816 */ /* 0x000fe200000000ac */
[----:B------:R-:W0:Y:S01]  /*1a100*/  LDC R28, c[0x0][0x248] ;  /* 0x00009200ff1c7b82 */ /* 0x000e220000000800 */
[----:B------:R-:W-:Y:S01]  /*1a110*/  ISETP.LT.AND P3, PT, R13, UR4, !P0 ;  /* 0x000000040d007c0c */ /* 0x000fe2000c761270 */
[----:B------:R0:W-:Y:S01]  /*1a120*/  @P6 STG.E.U16 desc[UR38][R26.64], R175 ;  /* 0x000000af1a006986 */ /* 0x0001e2000c101526 */
[----:B------:R-:W-:Y:S01]  /*1a130*/  LEA R14, P6, R31, R2, 0x1 ;  /* 0x000000021f0e7211 */ /* 0x000fe200078c08ff */
[----:B------:R-:W-:Y:S01]  /*1a140*/  ULDC UR4, c[0x0][0x22c] ;  /* 0x00008b0000047ab9 */ /* 0x000fe20000000800 */
[----:B------:R-:W-:-:S02]  /*1a150*/  LOP3.LUT R13, R12, 0xbc, R195, 0xfe, !PT ;  /* 0x000000bc0c0d7812 */ /* 0x000fc400078efec3 */
[----:B------:R-:W-:Y:S01]  /*1a160*/  LEA.HI.X.SX32 R15, R31, R0, 0x1, P6 ;  /* 0x000000001f0f7211 */ /* 0x000fe200030f0eff */
[----:B-1----:R-:W-:Y:S01]  /*1a170*/  IMAD R31, R30, 0x2, R31 ;  /* 0x000000021e1f7824 */ /* 0x002fe200078e021f */
[----:B------:R-:W-:Y:S01]  /*1a180*/  PRMT R173, R173, 0x7632, R173 ;  /* 0x00007632adad7816 */ /* 0x000fe200000000ad */
[----:B------:R-:W1:Y:S01]  /*1a190*/  LDC R30, c[0x0][0x248] ;  /* 0x00009200ff1e7b82 */ /* 0x000e620000000800 */
[----:B------:R-:W-:Y:S01]  /*1a1a0*/  ISETP.LT.AND P2, PT, R13, UR4, !P0 ;  /* 0x000000040d007c0c */ /* 0x000fe2000c741270 */
[----:B------:R3:W-:Y:S01]  /*1a1b0*/  @P5 STG.E.U16 desc[UR38][R14.64], R172 ;  /* 0x000000ac0e005986 */ /* 0x0007e2000c101526 */
[C---:B--2---:R-:W-:Y:S01]  /*1a1c0*/  LEA R24, P5, R31.reuse, R2, 0x1 ;  /* 0x000000021f187211 */ /* 0x044fe200078a08ff */
[----:B------:R-:W-:Y:S01]  /*1a1d0*/  ULDC UR4, c[0x0][0x22c] ;  /* 0x00008b0000047ab9 */ /* 0x000fe20000000800 */
[----:B------:R-:W-:Y:S02]  /*1a1e0*/  LOP3.LUT R13, R12, 0xbe, R195, 0xfe, !PT ;  /* 0x000000be0c0d7812 */ /* 0x000fe400078efec3 */
[----:B------:R-:W-:Y:S01]  /*1a1f0*/  LEA.HI.X.SX32 R25, R31, R0, 0x1, P5 ;  /* 0x000000001f197211 */ /* 0x000fe200028f0eff */
[----:B----4-:R-:W-:Y:S01]  /*1a200*/  IMAD R31, R32, 0x2, R31 ;  /* 0x00000002201f7824 */ /* 0x010fe200078e021f */
[----:B------:R-:W-:Y:S01]  /*1a210*/  PRMT R174, R174, 0x7632, R174 ;  /* 0x00007632aeae7816 */ /* 0x000fe200000000ae */
[----:B------:R-:W2:Y:S01]  /*1a220*/  LDC R32, c[0x0][0x248] ;  /* 0x00009200ff207b82 */ /* 0x000ea20000000800 */
[----:B------:R-:W-:Y:S01]  /*1a230*/  ISETP.LT.AND P1, PT, R13, UR4, !P0 ;  /* 0x000000040d007c0c */ /* 0x000fe2000c721270 */
[----:B------:R4:W-:Y:S01]  /*1a240*/  @P3 STG.E.U16 desc[UR38][R24.64], R173 ;  /* 0x000000ad18003986 */ /* 0x0009e2000c101526 */
[----:B------:R-:W-:Y:S01]  /*1a250*/  LOP3.LUT R13, R12, 0xc0, R195, 0xfe, !PT ;  /* 0x000000c00c0d7812 */ /* 0x000fe200078efec3 */
[----:B0-----:R-:W-:Y:S01]  /*1a260*/  IMAD R27, R28, 0x2, R31 ;  /* 0x000000021c1b7824 */ /* 0x001fe200078e021f */
[----:B---3--:R-:W-:Y:S01]  /*1a270*/  LEA R14, P3, R31, R2, 0x1 ;  /* 0x000000021f0e7211 */ /* 0x008fe200078608ff */
[----:B------:R-:W-:Y:S01]  /*1a280*/  ULDC UR4, c[0x0][0x22c] ;  /* 0x00008b0000047ab9 */ /* 0x000fe20000000800 */
[----:B------:R-:W-:Y:S01]  /*1a290*/  PRMT R175, R175, 0x7632, R175 ;  /* 0x00007632afaf7816 */ /* 0x000fe200000000af */
[----:B------:R-:W-:Y:S01]  /*1a2a0*/  IMAD R29, R34, 0x2, R27 ;  /* 0x00000002221d7824 */ /* 0x000fe200078e021b */
[----:B------:R-:W-:-:S02]  /*1a2b0*/  LEA.HI.X.SX32 R15, R31, R0, 0x1, P3 ;  /* 0x000000001f0f7211 */ /* 0x000fc400018f0eff */
[----:B------:R-:W-:Y:S01]  /*1a2c0*/  ISETP.LT.AND P4, PT, R13, UR4, !P0 ;  /* 0x000000040d007c0c */ /* 0x000fe2000c781270 */
[----:B------:R-:W-:Y:S01]  /*1a2d0*/  ULDC UR4, c[0x0][0x22c] ;  /* 0x00008b0000047ab9 */ /* 0x000fe20000000800 */
[----:B------:R-:W-:Y:S01]  /*1a2e0*/  LOP3.LUT R13, R12, 0xc2, R195, 0xfe, !PT ;  /* 0x000000c20c0d7812 */ /* 0x000fe200078efec3 */
[----:B------:R0:W-:Y:S01]  /*1a2f0*/  @P2 STG.E.U16 desc[UR38][R14.64], R174 ;  /* 0x000000ae0e002986 */ /* 0x0001e2000c101526 */
[-C--:B----4-:R-:W-:Y:S02]  /*1a300*/  LEA R24, P2, R29, R2.reuse, 0x1 ;  /* 0x000000021d187211 */ /* 0x090fe400078408ff */
[----:B------:R-:W-:Y:S02]  /*1a310*/  LEA R26, P3, R27, R2, 0x1 ;  /* 0x000000021b1a7211 */ /* 0x000fe400078608ff */
[-C--:B------:R-:W-:Y:S01]  /*1a320*/  LEA.HI.X.SX32 R25, R29, R0.reuse, 0x1, P2 ;  /* 0x000000001d197211 */ /* 0x080fe200010f0eff */
[----:B-1----:R-:W-:Y:S01]  /*1a330*/  IMAD R29, R30, 0x2, R29 ;  /* 0x000000021e1d7824 */ /* 0x002fe200078e021d */
[----:B------:R-:W-:Y:S01]  /*1a340*/  ISETP.LT.AND P6, PT, R13, UR4, !P0 ;  /* 0x000000040d007c0c */ /* 0x000fe2000c7c1270 */
[----:B------:R-:W-:Y:S01]  /*1a350*/  ULDC UR4, c[0x0][0x22c] ;  /* 0x00008b0000047ab9 */ /* 0x000fe20000000800 */
[----:B------:R-:W-:Y:S01]  /*1a360*/  LOP3.LUT R13, R12, 0xc4, R195, 0xfe, !PT ;  /* 0x000000c40c0d7812 */ /* 0x000fe200078efec3 */
[----:B--2---:R-:W-:Y:S01]  /*1a370*/  IMAD R31, R32, 0x2, R29 ;  /* 0x00000002201f7824 */ /* 0x004fe200078e021d */
[----:B------:R-:W-:-:S02]  /*1a380*/  LEA.HI.X.SX32 R27, R27, R0, 0x1, P3 ;  /* 0x000000001b1b7211 */ /* 0x000fc400018f0eff */
[----:B------:R-:W-:Y:S01]  /*1a390*/  ISETP.LT.AND P5, PT, R13, UR4, !P0 ;  /* 0x000000040d007c0c */ /* 0x000fe2000c7a1270 */
[----:B------:R-:W-:Y:S01]  /*1a3a0*/  ULDC UR4, c[0x0][0x22c] ;  /* 0x00008b0000047ab9 */ /* 0x000fe20000000800 */
[----:B------:R-:W-:Y:S01]  /*1a3b0*/  LOP3.LUT R13, R12, 0xc6, R195, 0xfe, !PT ;  /* 0x000000c60c0d7812 */ /* 0x000fe200078efec3 */
[----:B------:R1:W-:Y:S01]  /*1a3c0*/  @P1 STG.E.U16 desc[UR38][R26.64], R175 ;  /* 0x000000af1a001986 */ /* 0x0003e2000c101526 */
[-C--:B0-----:R-:W-:Y:S01]  /*1a3d0*/  LEA R14, P1, R29, R2.reuse, 0x1 ;  /* 0x000000021d0e7211 */ /* 0x081fe200078208ff */
[----:B------:R-:W-:Y:S01]  /*1a3e0*/  IMAD R33, R36, 0x2, R31 ;  /* 0x0000000224217824 */ /* 0x000fe200078e021f */
[----:B------:R-:W-:Y:S01]  /*1a3f0*/  LEA R28, P3, R31, R2, 0x1 ;  /* 0x000000021f1c7211 */ /* 0x000fe200078608ff */
[----:B------:R0:W-:Y:S01]  /*1a400*/  @P4 STG.E.U16 desc[UR38][R24.64], R76 ;  /* 0x0000004c18004986 */ /* 0x0001e2000c101526 */
[----:B------:R-:W-:Y:S01]  /*1a410*/  ISETP.LT.AND P2, PT, R13, UR4, !P0 ;  /* 0x000000040d007c0c */ /* 0x000fe2000c741270 */
[----:B------:R-:W-:Y:S01]  /*1a420*/  ULDC UR4, c[0x0][0x22c] ;  /* 0x00008b0000047ab9 */ /* 0x000fe20000000800 */
[----:B------:R-:W-:Y:S01]  /*1a430*/  LOP3.LUT R13, R12, 0xc8, R195, 0xfe, !PT ;  /* 0x000000c80c0d7812 */ /* 0x000fe200078efec3 */
[----:B------:R-:W-:Y:S01]  /*1a440*/  IMAD R235, R38, 0x2, R33 ;  /* 0x0000000226eb7824 */ /* 0x000fe200078e0221 */
[----:B------:R-:W-:-:S02]  /*1a450*/  LEA.HI.X.SX32 R15, R29, R0, 0x1, P1 ;  /* 0x000000001d0f7211 */ /* 0x000fc400008f0eff */
[----:B------:R-:W-:Y:S02]  /*1a460*/  LEA.HI.X.SX32 R29, R31, R0, 0x1, P3 ;  /* 0x000000001f1d7211 */ /* 0x000fe400018f0eff */
[----:B-1----:R-:W-:Y:S01]  /*1a470*/  LEA R26, P3, R33, R2, 0x1 ;  /* 0x00000002211a7211 */ /* 0x002fe200078608ff */
[----:B------:R-:W-:Y:S01]  /*1a480*/  @P6 STG.E.U16 desc[UR38][R14.64], R77 ;  /* 0x0000004d0e006986 */ /* 0x000fe2000c101526 */
[----:B------:R-:W-:Y:S01]  /*1a490*/  ISETP.LT.AND P1, PT, R13, UR4, !P0 ;  /* 0x000000040d007c0c */ /* 0x000fe2000c721270 */
[----:B------:R-:W-:Y:S01]  /*1a4a0*/  ULDC UR4, c[0x0][0x22c] ;  /* 0x00008b0000047ab9 */ /* 0x000fe20000000800 */
[----:B------:R-:W-:Y:S01]  /*1a4b0*/  LEA.HI.X.SX32 R27, R33, R0, 0x1, P3 ;  /* 0x00000000211b7211 */ /* 0x000fe200018f0eff */
[----:B------:R-:W-:Y:S01]  /*1a4c0*/  @P5 STG.E.U16 desc[UR38][R28.64], R78 ;  /* 0x0000004e1c005986 */ /* 0x000fe2000c101526 */
[C---:B0-----:R-:W-:Y:S02]  /*1a4d0*/  LEA R24, P3, R235.reuse, R2, 0x1 ;  /* 0x00000002eb187211 */ /* 0x041fe400078608ff */
[----:B------:R-:W-:Y:S01]  /*1a4e0*/  PRMT R76, R76, 0x7632, R76 ;  /* 0x000076324c4c7816 */ /* 0x000fe2000000004c */
[----:B------:R0:W-:Y:S01]  /*1a4f0*/  @P2 STG.E.U16 desc[UR38][R26.64], R79 ;  /* 0x0000004f1a002986 */ /* 0x0001e2000c101526 */
[----:B------:R-:W-:Y:S01]  /*1a500*/  LEA.HI.X.SX32 R25, R235, R0, 0x1, P3 ;  /* 0x00000000eb197211 */ /* 0x000fe200018f0eff */
[----:B------:R-:W-:Y:S01]  /*1a510*/  IMAD R235, R236, 0x2, R235 ;  /* 0x00000002eceb7824 */ /* 0x000fe200078e02eb */
[C-C-:B------:R-:W-:Y:S01]  /*1a520*/  LOP3.LUT R174, R12.reuse, 0x11c, R195.reuse, 0xfe, !PT ;  /* 0x0000011c0cae7812 */ /* 0x140fe200078efec3 */
[----:B------:R-:W1:Y:S01]  /*1a530*/  LDC R236, c[0x0][0x248] ;  /* 0x00009200ffec7b82 */ /* 0x000e620000000800 */
[----:B------:R-:W-:Y:S01]  /*1a540*/  LOP3.LUT R172, R12, 0x11e, R195, 0xfe, !PT ;  /* 0x0000011e0cac7812 */ /* 0x000fe200078efec3 */
[----:B------:R-:W-:Y:S01]  /*1a550*/  @P1 STG.E.U16 desc[UR38][R24.64], R76 ;  /* 0x0000004c18001986 */ /* 0x000fe2000c101526 */
[----:B------:R-:W-:Y:S01]  /*1a560*/  ISETP.LT.AND P1, PT, R164, UR4, !P0 ;  /* 0x00000004a4007c0c */ /* 0x000fe2000c721270 */
[----:B------:R-:W-:Y:S01]  /*1a570*/  ULDC UR4, c[0x0][0x22c] ;  /* 0x00008b0000047ab9 */ /* 0x000fe20000000800 */
[----:B------:R-:W-:-:S02]  /*1a580*/  LEA R164, P4, R235, R2, 0x1 ;  /* 0x00000002eba47211 */ /* 0x000fc400078808ff */
[----:B------:R-:W-:Y:S01]  /*1a590*/  ISETP.LT.AND P3, PT, R232, UR4, !P0 ;  /* 0x00000004e8007c0c */ /* 0x000fe2000c761270 */
[----:B------:R-:W-:Y:S01]  /*1a5a0*/  ULDC UR4, c[0x0][0x22c] ;  /* 0x00008b0000047ab9 */ /* 0x000fe20000000800 */
[----:B------:R-:W2:Y:S01]  /*1a5b0*/  LDC R232, c[0x0][0x248] ;  /* 0x00009200ffe87b82 */ /* 0x000ea20000000800 */
[----:B------:R-:W-:Y:S01]  /*1a5c0*/  ISETP.LT.AND P6, PT, R230, UR4, !P0 ;  /* 0x00000004e6007c0c */ /* 0x000fe2000c7c1270 */
[----:B------:R-:W-:Y:S01]  /*1a5d0*/  ULDC UR4, c[0x0][0x22c] ;  /* 0x00008b0000047ab9 */ /* 0x000fe20000000800 */
[----:B0-----:R-:W-:Y:S02]  /*1a5e0*/  PRMT R79, R77, 0x7632, R79 ;  /* 0x000076324d4f7816 */ /* 0x001fe4000000004f */
[----:B------:R-:W-:Y:S01]  /*1a5f0*/  ISETP.LT.AND P2, PT, R228, UR4, !P0 ;  /* 0x00000004e4007c0c */ /* 0x000fe2000c741270 */
[----:B------:R-:W-:Y:S01]  /*1a600*/  ULDC UR4, c[0x0][0x22c] ;  /* 0x00008b0000047ab9 */ /* 0x000fe20000000800 */
[----:B------:R-:W-:Y:S01]  /*1a610*/  LOP3.LUT R171, R12, 0x120, R195, 0xfe, !PT ;  /* 0x000001200cab7812 */ /* 0x000fe200078efec3 */
[----:B------:R-:W0:Y:S01]  /*1a620*/  LDC R230, c[0x0][0x248] ;  /* 0x00009200ffe67b82 */ /* 0x000e220000000800 */
[----:B------:R-:W-:Y:S01]  /*1a630*/  ISETP.LT.AND P5, PT, R165, UR4, !P0 ;  /* 0x00000004a5007c0c */ /* 0x000fe2000c7a1270 */
[----:B------:R-:W-:Y:S01]  /*1a640*/  ULDC UR4, c[0x0][0x22c] ;  /* 0x00008b0000047ab9 */ /* 0x000fe20000000800 */
[----:B------:R-:W-:Y:S01]  /*1a650*/  LEA.HI.X.SX32 R165, R235, R0, 0x1, P4 ;  /* 0x00000000eba57211 */ /* 0x000fe200020f0eff */
[----:B------:R-:W-:Y:S01]  /*1a660*/  IMAD R235, R238, 0x2, R235 ;  /* 0x00000002eeeb7824 */ /* 0x000fe200078e02eb */
[----:B------:R-:W-:Y:S01]  /*1a670*/  ISETP.LT.AND P4, PT, R227, UR4, !P0 ;  /* 0x00000004e3007c0c */ /* 0x000fe2000c781270 */
[----:B------:R-:W-:Y:S01]  /*1a680*/  ULDC UR4, c[0x0][0x22c] ;  /* 0x00008b0000047ab9 */ /* 0x000fe20000000800 */
[----:B------:R-:W-:Y:S01]  /*1a690*/  PRMT R227, R78, 0x7632, R227 ;  /* 0x000076324ee37816 */ /* 0x000fe200000000e3 */
[----:B------:R-:W3:Y:S01]  /*1a6a0*/  LDC R228, c[0x0][0x248] ;  /* 0x00009200ffe47b82 */ /* 0x000ee20000000800 */
[----:B------:R4:W-:Y:S01]  /*1a6b0*/  @P3 STG.E.U16 desc[UR38][R164.64], R79 ;  /* 0x0000004fa4003986 */ /* 0x0009e2000c101526 */
[----:B------:R-:W-:-:S02]  /*1a6c0*/  LOP3.LUT R173, R12, 0x122, R195, 0xfe, !PT ;  /* 0x000001220cad7812 */ /* 0x000fc400078efec3 */
[C-C-:B------:R-:W-:Y:S02]  /*1a6d0*/  LOP3.LUT R168, R12.reuse, 0x124, R195.reuse, 0xfe, !PT ;  /* 0x000001240ca87812 */ /* 0x140fe400078efec3 */
[C-C-:B------:R-:W-:Y:S02]  /*1a6e0*/  LOP3.LUT R166, R12.reuse, 0x126, R195.reuse, 0xfe, !PT ;  /* 0x000001260ca67812 */ /* 0x140fe400078efec3 */
[C-C-:B------:R-:W-:Y:S02]  /*1a6f0*/  LOP3.LUT R163, R12.reuse, 0x128, R195.reuse, 0xfe, !PT ;  /* 0x000001280ca37812 */ /* 0x140fe400078efec3 */
[C-C-:B------:R-:W-:Y:S02]  /*1a700*/  LOP3.LUT R169, R12.reuse, 0x12a, R195.reuse, 0xfe, !PT ;  /* 0x0000012a0ca97812 */ /* 0x140fe400078efec3 */
[----:B------:R-:W-:Y:S02]  /*1a710*/  LOP3.LUT R170, R12, 0x12c, R195, 0xfe, !PT ;  /* 0x0000012c0caa7812 */ /* 0x000fe400078efec3 */
[C---:B----4-:R-:W-:Y:S01]  /*1a720*/  LEA R164, P3, R235.reuse, R2, 0x1 ;  /* 0x00000002eba47211 */ /* 0x050fe200078608ff */
[----:B0-----:R-:W-:Y:S01]  /*1a730*/  IMAD R77, R230, 0x2, R235 ;  /* 0x00000002e64d7824 */ /* 0x001fe200078e02eb */
[----:B------:R-:W-:Y:S01]  /*1a740*/  LOP3.LUT R167, R12, 0x130, R195, 0xfe, !PT ;  /* 0x000001300ca77812 */ /* 0x000fe200078efec3 */
[----:B------:R-:W0:Y:S01]  /*1a750*/  LDC R230, c[0x0][0x248] ;  /* 0x00009200ffe67b82 */ /* 0x000e220000000800 */
[----:B------:R-:W-:-:S02]  /*1a760*/  LEA.HI.X.SX32 R165, R235, R0, 0x1, P3 ;  /* 0x00000000eba57211 */ /* 0x000fc400018f0eff */
[----:B------:R-:W-:Y:S02]  /*1a770*/  LEA R78, P3, R77, R2, 0x1 ;  /* 0x000000024d4e7211 */ /* 0x000fe400078608ff */
[C-C-:B------:R-:W-:Y:S01]  /*1a780*/  LOP3.LUT R157, R12.reuse, 0x134, R195.reuse, 0xfe, !PT ;  /* 0x000001340c9d7812 */ /* 0x140fe200078efec3 */
[----:B------:R4:W-:Y:S01]  /*1a790*/  @P6 STG.E.U16 desc[UR38][R164.64], R227 ;  /* 0x000000e3a4006986 */ /* 0x0009e2000c101526 */
        /* <DEDUP_REMOVED lines=45> */
[----:B------:R-:W-:Y:S01]  /*1aa70*/  LOP3.LUT R12, R12, 0x1fc, R195, 0xfe, !PT ;  /* 0x000001fc0c0c7812 */ /* 0x000fe200078efec3 */
[----:B--2---:R-:W-:Y:S01]  /*1aa80*/  IMAD R195, R232, 0x2, R77 ;  /* 0x00000002e8c37824 */ /* 0x004fe200078e024d */
[----:B------:R-:W-:-:S02]  /*1aa90*/  PRMT R235, R79, 0x7632, R235 ;  /* 0x000076324feb7816 */ /* 0x000fc400000000eb */
[----:B------:R-:W-:Y:S02]  /*1aaa0*/  LEA.HI.X.SX32 R79, R77, R0, 0x1, P3 ;  /* 0x000000004d4f7211 */ /* 0x000fe400018f0eff */
[----:B------:R-:W-:Y:S01]  /*1aab0*/  ISETP.LT.AND P3, PT, R220, UR4, !P0 ;  /* 0x00000004dc007c0c */ /* 0x000fe2000c761270 */
[----:B------:R-:W-:Y:S01]  /*1aac0*/  ULDC UR4, c[0x0][0x22c] ;  /* 0x00008b0000047ab9 */ /* 0x000fe20000000800 */
[C---:B----4-:R-:W-:Y:S01]  /*1aad0*/  LEA R164, P6, R195.reuse, R2, 0x1 ;  /* 0x00000002c3a47211 */ /* 0x050fe200078c08ff */
[----:B------:R-:W-:Y:S01]  /*1aae0*/  @P2 STG.E.U16 desc[UR38][R78.64], R235 ;  /* 0x000000eb4e002986 */ /* 0x000fe2000c101526 */
[----:B------:R-:W-:Y:S01]  /*1aaf0*/  ISETP.LT.AND P2, PT, R222, UR4, !P0 ;  /* 0x00000004de007c0c */ /* 0x000fe2000c741270 */
[----:B------:R-:W2:Y:S01]  /*1ab00*/  LDC R220, c[0x0][0x248] ;  /* 0x00009200ffdc7b82 */ /* 0x000ea20000000800 */
[----:B------:R-:W-:Y:S01]  /*1ab10*/  ULDC UR4, c[0x0][0x22c] ;  /* 0x00008b0000047ab9 */ /* 0x000fe20000000800 */
[----:B------:R-:W-:Y:S01]  /*1ab20*/  LEA.HI.X.SX32 R165, R195, R0, 0x1, P6 ;  /* 0x00000000c3a57211 */ /* 0x000fe200030f0eff */
[----:B---3--:R-:W-:Y:S01]  /*1ab30*/  IMAD R195, R228, 0x2, R195 ;  /* 0x00000002e4c37824 */ /* 0x008fe200078e02c3 */
[----:B------:R-:W-:Y:S01]  /*1ab40*/  ISETP.LT.AND P6, PT, R218, UR4, !P0 ;  /* 0x00000004da007c0c */ /* 0x000fe2000c7c1270 */
[----:B------:R-:W-:-:S02]  /*1ab50*/  ULDC UR4, c[0x0][0x22c] ;  /* 0x00008b0000047ab9 */ /* 0x000fc40000000800 */
[----:B------:R3:W-:Y:S01]  /*1ab60*/  @P5 STG.E.U16 desc[UR38][R164.64], R8 ;  /* 0x00000008a4005986 */ /* 0x0007e2000c101526 */
[----:B------:R-:W4:Y:S01]  /*1ab70*/  LDC R218, c[0x0][0x248] ;  /* 0x00009200ffda7b82 */ /* 0x000f220000000800 */
[----:B-1----:R-:W-:-:S07]  /*1ab80*/  IMAD R77, R236, 0x2, R195 ;  /* 0x00000002ec4d7824 */ /* 0x002fce00078e02c3 */
[----:B------:R-:W1:Y:S01]  /*1ab90*/  LDC R222, c[0x0][0x248] ;  /* 0x00009200ffde7b82 */ /* 0x000e620000000800 */
[----:B---3--:R-:W-:-:S04]  /*1aba0*/  LEA R164, P5, R195, R2, 0x1 ;  /* 0x00000002c3a47211 */ /* 0x008fc800078a08ff */
[----:B------:R-:W-:Y:S01]  /*1abb0*/  LEA.HI.X.SX32 R165, R195, R0, 0x1, P5 ;  /* 0x00000000c3a57211 */ /* 0x000fe200028f0eff */
[----:B0-----:R-:W-:Y:S01]  /*1abc0*/  IMAD R195, R230, 0x2, R77 ;  /* 0x00000002e6c37824 */ /* 0x001fe200078e024d */
[----:B------:R-:W-:-:S03]  /*1abd0*/  LEA R78, P5, R77, R2, 0x1 ;  /* 0x000000024d4e7211 */ /* 0x000fc600078a08ff */
[----:B------:R0:W-:Y:S01]  /*1abe0*/  @P4 STG.E.U16 desc[UR38][R164.64], R9 ;  /* 0x00000009a4004986 */ /* 0x0001e2000c101526 */
[----:B------:R-:W-:Y:S02]  /*1abf0*/  LEA.HI.X.SX32 R79, R77, R0, 0x1, P5 ;  /* 0x000000004d4f7211 */ /* 0x000fe400028f0eff */
[----:B------:R-:W-:Y:S01]  /*1ac00*/  ISETP.LT.AND P5, PT, R217, UR4, !P0 ;  /* 0x00000004d9007c0c */ /* 0x000fe2000c7a1270 */
[----:B------:R-:W-:Y:S02]  /*1ac10*/  ULDC UR4, c[0x0][0x22c] ;  /* 0x00008b0000047ab9 */ /* 0x000fe40000000800 */
[----:B------:R3:W-:Y:S01]  /*1ac20*/  @P3 STG.E.U16 desc[UR38][R78.64], R10 ;  /* 0x0000000a4e003986 */ /* 0x0007e2000c101526 */
[----:B------:R-:W-:Y:S01]  /*1ac30*/  ISETP.LT.AND P3, PT, R216, UR4, !P0 ;  /* 0x00000004d8007c0c */ /* 0x000fe2000c761270 */
[----:B------:R-:W-:Y:S01]  /*1ac40*/  ULDC UR4, c[0x0][0x22c] ;  /* 0x00008b0000047ab9 */ /* 0x000fe20000000800 */
[----:B------:R-:W1:Y:S01]  /*1ac50*/  LDC R216, c[0x0][0x248] ;  /* 0x00009200ffd87b82 */ /* 0x000e620000000800 */
[----:B0-----:R-:W-:-:S04]  /*1ac60*/  LEA R164, P4, R195, R2, 0x1 ;  /* 0x00000002c3a47211 */ /* 0x001fc800078808ff */
[----:B------:R-:W-:Y:S01]  /*1ac70*/  LEA.HI.X.SX32 R165, R195, R0, 0x1, P4 ;  /* 0x00000000c3a57211 */ /* 0x000fe200020f0eff */
[----:B--2---:R-:W-:Y:S01]  /*1ac80*/  IMAD R195, R220, 0x2, R195 ;  /* 0x00000002dcc37824 */ /* 0x004fe200078e02c3 */
[----:B---3--:R-:W-:Y:S01]  /*1ac90*/  PRMT R10, R9, 0x7632, R10 ;  /* 0x00007632090a7816 */ /* 0x008fe2000000000a */
[----:B------:R-:W0:Y:S01]  /*1aca0*/  LDC R220, c[0x0][0x248] ;  /* 0x00009200ffdc7b82 */ /* 0x000e220000000800 */
[----:B------:R-:W-:Y:S01]  /*1acb0*/  ISETP.LT.AND P4, PT, R234, UR5, !P0 ;  /* 0x00000005ea007c0c */ /* 0x000fe2000c781270 */
[----:B----4-:R-:W-:Y:S01]  /*1acc0*/  IMAD R77, R218, 0x2, R195 ;  /* 0x00000002da4d7824 */ /* 0x010fe200078e02c3 */
[----:B------:R2:W-:Y:S01]  /*1acd0*/  @P2 STG.E.U16 desc[UR38][R164.64], R11 ;  /* 0x0000000ba4002986 */ /* 0x0005e2000c101526 */
[----:B------:R-:W-:-:S04]  /*1ace0*/  ULDC UR5, c[0x0][0x22c] ;  /* 0x00008b0000057ab9 */ /* 0x000fc80000000800 */
[----:B------:R-:W3:Y:S01]  /*1acf0*/  LDC R218, c[0x0][0x248] ;  /* 0x00009200ffda7b82 */ /* 0x000ee20000000800 */
[----:B--2---:R-:W-:-:S07]  /*1ad00*/  PRMT R165, R8, 0x7632, R165 ;  /* 0x0000763208a57816 */ /* 0x004fce00000000a5 */
[----:B------:R-:W2:Y:S01]  /*1ad10*/  LDC R164, c[0x0][0x248] ;  /* 0x00009200ffa47b82 */ /* 0x000ea20000000800 */
[C---:B------:R-:W-:Y:S02]  /*1ad20*/  LEA R8, P2, R195.reuse, R2, 0x1 ;  /* 0x00000002c3087211 */ /* 0x040fe400078408ff */
[----:B------:R-:W-:Y:S02]  /*1ad30*/  PRMT R11, R10, 0x7632, R11 ;  /* 0x000076320a0b7816 */ /* 0x000fe4000000000b */
[----:B------:R-:W-:Y:S01]  /*1ad40*/  LEA.HI.X.SX32 R9, R195, R0, 0x1, P2 ;  /* 0x00000000c3097211 */ /* 0x000fe200010f0eff */
[----:B-1----:R-:W-:Y:S01]  /*1ad50*/  IMAD R195, R222, 0x2, R77 ;  /* 0x00000002dec37824 */ /* 0x002fe200078e024d */
        /* <DEDUP_REMOVED lines=8> */
[----:B-1----:R-:W-:Y:S02]  /*1ade0*/  LEA R8, P6, R195, R2, 0x1 ;  /* 0x00000002c3087211 */ /* 0x002fe400078c08ff */
[----:B------:R-:W-:-:S02]  /*1adf0*/  PRMT R165, R11, 0x7632, R165 ;  /* 0x000076320ba57816 */ /* 0x000fc400000000a5 */
[----:B------:R-:W-:Y:S01]  /*1ae00*/  LEA.HI.X.SX32 R9, R195, R0, 0x1, P6 ;  /* 0x00000000c3097211 */ /* 0x000fe200030f0eff */
[----:B------:R-:W-:Y:S01]  /*1ae10*/  IMAD R195, R216, 0x2, R195 ;  /* 0x00000002d8c37824 */ /* 0x000fe200078e02c3 */
[----:B----4-:R-:W1:Y:S03]  /*1ae20*/  LDC R78, c[0x0][0x248] ;  /* 0x00009200ff4e7b82 */ /* 0x010e660000000800 */
[----:B------:R4:W-:Y:S01]  /*1ae30*/  @P3 STG.E.U16 desc[UR38][R8.64], R11 ;  /* 0x0000000b08003986 */ /* 0x0009e2000c101526 */
[----:B---3--:R-:W-:Y:S01]  /*1ae40*/  IMAD R77, R218, 0x2, R195 ;  /* 0x00000002da4d7824 */ /* 0x008fe200078e02c3 */
[----:B------:R-:W-:Y:S01]  /*1ae50*/  ISETP.LT.AND P3, PT, R229, UR4, !P0 ;  /* 0x00000004e5007c0c */ /* 0x000fe2000c761270 */
[----:B------:R-:W-:Y:S02]  /*1ae60*/  ULDC UR4, c[0x0][0x22c] ;  /* 0x00008b0000047ab9 */ /* 0x000fe40000000800 */
[----:B------:R-:W3:Y:S01]  /*1ae70*/  LDC R216, c[0x0][0x248] ;  /* 0x00009200ffd87b82 */ /* 0x000ee20000000800 */
[----:B0-----:R-:W-:Y:S01]  /*1ae80*/  IMAD R79, R220, 0x2, R77 ;  /* 0x00000002dc4f7824 */ /* 0x001fe200078e024d */
[----:B----4-:R-:W-:-:S06]  /*1ae90*/  LEA R8, P6, R195, R2, 0x1 ;  /* 0x00000002c3087211 */ /* 0x010fcc00078c08ff */
[----:B------:R-:W0:Y:S01]  /*1aea0*/  LDC R218, c[0x0][0x248] ;  /* 0x00009200ffda7b82 */ /* 0x000e220000000800 */
[----:B------:R-:W-:Y:S02]  /*1aeb0*/  LEA.HI.X.SX32 R9, R195, R0, 0x1, P6 ;  /* 0x00000000c3097211 */ /* 0x000fe400030f0eff */
        /* <DEDUP_REMOVED lines=8> */
[----:B----4-:R-:W-:-:S04]  /*1af40*/  LEA R8, P6, R79, R2, 0x1 ;  /* 0x000000024f087211 */ /* 0x010fc800078c08ff */
[----:B------:R-:W-:Y:S01]  /*1af50*/  LEA.HI.X.SX32 R9, R79, R0, 0x1, P6 ;  /* 0x000000004f097211 */ /* 0x000fe200030f0eff */
[----:B--2---:R-:W-:Y:S02]  /*1af60*/  IMAD R79, R164, 0x2, R79 ;  /* 0x00000002a44f7824 */ /* 0x004fe400078e024f */
[----:B------:R-:W2:Y:S02]  /*1af70*/  LDC R164, c[0x0][0x248] ;  /* 0x00009200ffa47b82 */ /* 0x000ea40000000800 */
[----:B-1----:R-:W-:Y:S01]  /*1af80*/  IMAD R77, R78, 0x2, R79 ;  /* 0x000000024e4d7824 */ /* 0x002fe200078e024f */
[C---:B------:R-:W-:Y:S01]  /*1af90*/  LEA R10, P6, R79.reuse, R2, 0x1 ;  /* 0x000000024f0a7211 */ /* 0x040fe200078c08ff */
[----:B------:R1:W-:Y:S01]  /*1afa0*/  @P5 STG.E.U16 desc[UR38][R8.64], R5 ;  /* 0x0000000508005986 */ /* 0x0003e2000c101526 */
[----:B------:R-:W-:Y:S01]  /*1afb0*/  ISETP.LT.AND P5, PT, R224, UR4, !P0 ;  /* 0x00000004e0007c0c */ /* 0x000fe2000c7a1270 */
[----:B------:R-:W-:Y:S01]  /*1afc0*/  ULDC UR4, c[0x0][0x22c] ;  /* 0x00008b0000047ab9 */ /* 0x000fe20000000800 */
[----:B------:R-:W-:Y:S01]  /*1afd0*/  LEA.HI.X.SX32 R11, R79, R0, 0x1, P6 ;  /* 0x000000004f0b7211 */ /* 0x000fe200030f0eff */
[----:B------:R-:W4:Y:S01]  /*1afe0*/  LDC R78, c[0x0][0x248] ;  /* 0x00009200ff4e7b82 */ /* 0x000f220000000800 */
[----:B---3--:R-:W-:-:S03]  /*1aff0*/  IMAD R79, R216, 0x2, R77 ;  /* 0x00000002d84f7824 */ /* 0x008fc600078e024d */
[----:B------:R3:W-:Y:S01]  /*1b000*/  @P3 STG.E.U16 desc[UR38][R10.64], R6 ;  /* 0x000000060a003986 */ /* 0x0007e2000c101526 */
[----:B------:R-:W-:Y:S01]  /*1b010*/  ISETP.LT.AND P3, PT, R223, UR4, !P0 ;  /* 0x00000004df007c0c */ /* 0x000fe2000c761270 */
[----:B------:R-:W-:Y:S01]  /*1b020*/  ULDC UR4, c[0x0][0x22c] ;  /* 0x00008b0000047ab9 */ /* 0x000fe20000000800 */
[C---:B-1----:R-:W-:Y:S01]  /*1b030*/  LEA R8, P6, R77.reuse, R2, 0x1 ;  /* 0x000000024d087211 */ /* 0x042fe200078c08ff */
[----:B------:R-:W1:Y:S01]  /*1b040*/  LDC R216, c[0x0][0x248] ;  /* 0x00009200ffd87b82 */ /* 0x000e620000000800 */
[----:B------:R-:W-:Y:S02]  /*1b050*/  PRMT R5, R4, 0x7632, R5 ;  /* 0x0000763204057816 */ /* 0x000fe40000000005 */
[----:B------:R-:W-:Y:S01]  /*1b060*/  LEA.HI.X.SX32 R9, R77, R0, 0x1, P6 ;  /* 0x000000004d097211 */ /* 0x000fe200030f0eff */
[----:B0-----:R-:W-:Y:S01]  /*1b070*/  IMAD R77, R218, 0x2, R79 ;  /* 0x00000002da4d7824 */ /* 0x001fe200078e024f */
[----:B---3--:R-:W-:-:S03]  /*1b080*/  LEA R10, P6, R79, R2, 0x1 ;  /* 0x000000024f0a7211 */ /* 0x008fc600078c08ff */
[----:B------:R0:W-:Y:S01]  /*1b090*/  @P4 STG.E.U16 desc[UR38][R8.64], R7 ;  /* 0x0000000708004986 */ /* 0x0001e2000c101526 */
[----:B------:R-:W3:Y:S01]  /*1b0a0*/  LDC R218, c[0x0][0x248] ;  /* 0x00009200ffda7b82 */ /* 0x000ee20000000800 */
[----:B------:R-:W-:Y:S02]  /*1b0b0*/  PRMT R6, R5, 0x7632, R6 ;  /* 0x0000763205067816 */ /* 0x000fe40000000006 */
[----:B------:R-:W-:Y:S02]  /*1b0c0*/  LEA.HI.X.SX32 R11, R79, R0, 0x1, P6 ;  /* 0x000000004f0b7211 */ /* 0x000fe400030f0eff */
[----:B------:R-:W-:Y:S01]  /*1b0d0*/  ISETP.LT.AND P4, PT, R221, UR4, !P0 ;  /* 0x00000004dd007c0c */ /* 0x000fe2000c781270 */
[----:B------:R-:W-:Y:S02]  /*1b0e0*/  ULDC UR4, c[0x0][0x22c] ;  /* 0x00008b0000047ab9 */ /* 0x000fe40000000800 */
[----:B------:R2:W-:Y:S01]  /*1b0f0*/  @P2 STG.E.U16 desc[UR38][R10.64], R5 ;  /* 0x000000050a002986 */ /* 0x0005e2000c101526 */
[----:B------:R-:W-:Y:S01]  /*1b100*/  ISETP.LT.AND P2, PT, R219, UR4, !P0 ;  /* 0x00000004db007c0c */ /* 0x000fe2000c741270 */
[----:B------:R-:W-:Y:S01]  /*1b110*/  ULDC UR4, c[0x0][0x22c] ;  /* 0x00008b0000047ab9 */ /* 0x000fe20000000800 */
[----:B0-----:R-:W-:-:S02]  /*1b120*/  LEA R8, P6, R77, R2, 0x1 ;  /* 0x000000024d087211 */ /* 0x001fc400078c08ff */
[----:B------:R-:W-:Y:S02]  /*1b130*/  PRMT R7, R6, 0x7632, R7 ;  /* 0x0000763206077816 */ /* 0x000fe40000000007 */
[----:B------:R-:W-:Y:S01]  /*1b140*/  LEA.HI.X.SX32 R9, R77, R0, 0x1, P6 ;  /* 0x000000004d097211 */ /* 0x000fe200030f0eff */
[----:B----4-:R-:W-:Y:S02]  /*1b150*/  IMAD R77, R78, 0x2, R77 ;  /* 0x000000024e4d7824 */ /* 0x010fe400078e024d */
[----:B------:R-:W0:Y:S02]  /*1b160*/  LDC R78, c[0x0][0x248] ;  /* 0x00009200ff4e7b82 */ /* 0x000e240000000800 */
[----:B--2---:R-:W-:Y:S01]  /*1b170*/  IMAD R79, R164, 0x2, R77 ;  /* 0x00000002a44f7824 */ /* 0x004fe200078e024d */
[----:B------:R2:W-:Y:S01]  /*1b180*/  @P5 STG.E.U16 desc[UR38][R8.64], R6 ;  /* 0x0000000608005986 */ /* 0x0005e2000c101526 */
[----:B------:R-:W-:-:S04]  /*1b190*/  LEA R4, P5, R77, R2, 0x1 ;  /* 0x000000024d047211 */ /* 0x000fc800078a08ff */
[----:B------:R-:W4:Y:S01]  /*1b1a0*/  LDC R10, c[0x0][0x248] ;  /* 0x00009200ff0a7b82 */ /* 0x000f220000000800 */
[----:B------:R-:W-:Y:S02]  /*1b1b0*/  LEA.HI.X.SX32 R5, R77, R0, 0x1, P5 ;  /* 0x000000004d057211 */ /* 0x000fe400028f0eff */
[----:B------:R-:W-:Y:S02]  /*1b1c0*/  PRMT R77, R7, 0x7632, R77 ;  /* 0x00007632074d7816 */ /* 0x000fe4000000004d */
[----:B------:R-:W-:Y:S01]  /*1b1d0*/  ISETP.LT.AND P5, PT, R215, UR4, !P0 ;  /* 0x00000004d7007c0c */ /* 0x000fe2000c7a1270 */
[----:B------:R3:W-:Y:S01]  /*1b1e0*/  @P3 STG.E.U16 desc[UR38][R4.64], R7 ;  /* 0x0000000704003986 */ /* 0x0007e2000c101526 */
[C---:B--2---:R-:W-:Y:S01]  /*1b1f0*/  LEA R8, P6, R79.reuse, R2, 0x1 ;  /* 0x000000024f087211 */ /* 0x044fe200078c08ff */
[----:B------:R-:W2:Y:S01]  /*1b200*/  LDC R164, c[0x0][0x248] ;  /* 0x00009200ffa47b82 */ /* 0x000ea20000000800 */
[----:B------:R-:W-:Y:S02]  /*1b210*/  ULDC UR4, c[0x0][0x22c] ;  /* 0x00008b0000047ab9 */ /* 0x000fe40000000800 */
[----:B------:R-:W-:Y:S01]  /*1b220*/  LEA.HI.X.SX32 R9, R79, R0, 0x1, P6 ;  /* 0x000000004f097211 */ /* 0x000fe200030f0eff */
[----:B-1----:R-:W-:-:S04]  /*1b230*/  IMAD R79, R216, 0x2, R79 ;  /* 0x00000002d84f7824 */ /* 0x002fc800078e024f */
[----:B---3--:R-:W-:Y:S01]  /*1b240*/  IMAD R11, R218, 0x2, R79 ;  /* 0x00000002da0b7824 */ /* 0x008fe200078e024f */
[----:B------:R1:W-:Y:S01]  /*1b250*/  @P4 STG.E.U16 desc[UR38][R8.64], R77 ;  /* 0x0000004d08004986 */ /* 0x0003e2000c101526 */
[-C--:B------:R-:W-:Y:S02]  /*1b260*/  LEA R4, P3, R79, R2.reuse, 0x1 ;  /* 0x000000024f047211 */ /* 0x080fe400078608ff */
[----:B------:R-:W-:Y:S01]  /*1b270*/  ISETP.LT.AND P4, PT, R211, UR4, !P0 ;  /* 0x00000004d3007c0c */ /* 0x000fe2000c781270 */
[----:B------:R-:W-:Y:S01]  /*1b280*/  ULDC UR4, c[0x0][0x22c] ;  /* 0x00008b0000047ab9 */ /* 0x000fe20000000800 */
[----:B------:R-:W-:Y:S02]  /*1b290*/  LEA R6, P6, R11, R2, 0x1 ;  /* 0x000000020b067211 */ /* 0x000fe400078c08ff */
[-C--:B------:R-:W-:Y:S02]  /*1b2a0*/  LEA.HI.X.SX32 R5, R79, R0.reuse, 0x1, P3 ;  /* 0x000000004f057211 */ /* 0x080fe400018f0eff */
[----:B------:R-:W-:Y:S01]  /*1b2b0*/  LEA.HI.X.SX32 R7, R11, R0, 0x1, P6 ;  /* 0x000000000b077211 */ /* 0x000fe200030f0eff */
[----:B----4-:R-:W-:Y:S01]  /*1b2c0*/  IMAD R11, R10, 0x2, R11 ;  /* 0x000000020a0b7824 */ /* 0x010fe200078e020b */
[----:B------:R-:W-:Y:S01]  /*1b2d0*/  ISETP.LT.AND P3, PT, R210, UR5, !P0 ;  /* 0x00000005d2007c0c */ /* 0x000fe2000c761270 */
[----:B-1----:R-:W1:Y:S01]  /*1b2e0*/  LDC R8, c[0x0][0x248] ;  /* 0x00009200ff087b82 */ /* 0x002e620000000800 */
[----:B------:R3:W-:Y:S01]  /*1b2f0*/  @P2 STG.E.U16 desc[UR38][R4.64], R68 ;  /* 0x0000004404002986 */ /* 0x0007e2000c101526 */
[----:B0-----:R-:W-:Y:S01]  /*1b300*/  IMAD R9, R78, 0x2, R11 ;  /* 0x000000024e097824 */ /* 0x001fe200078e020b */
[----:B------:R-:W-:-:S02]  /*1b310*/  ULDC UR5, c[0x0][0x22c] ;  /* 0x00008b0000057ab9 */ /* 0x000fc40000000800 */
[----:B------:R0:W-:Y:S01]  /*1b320*/  @P5 STG.E.U16 desc[UR38][R6.64], R69 ;  /* 0x0000004506005986 */ /* 0x0001e2000c101526 */
[----:B------:R-:W-:Y:S01]  /*1b330*/  ISETP.LT.AND P5, PT, R205, UR4, !P0 ;  /* 0x00000004cd007c0c */ /* 0x000fe2000c7a1270 */
[----:B------:R-:W-:Y:S01]  /*1b340*/  ULDC UR4, c[0x0][0x22c] ;  /* 0x00008b0000047ab9 */ /* 0x000fe20000000800 */
[----:B------:R-:W4:Y:S01]  /*1b350*/  LDC R10, c[0x0][0x248] ;  /* 0x00009200ff0a7b82 */ /* 0x000f220000000800 */
[----:B---3--:R-:W-:Y:S02]  /*1b360*/  LEA R4, P2, R11, R2, 0x1 ;  /* 0x000000020b047211 */ /* 0x008fe400078408ff */
[----:B------:R-:W-:-:S05]  /*1b370*/  PRMT R68, R68, 0x7632, R68 ;  /* 0x0000763244447816 */ /* 0x000fca0000000044 */
[----:B------:R-:W3:Y:S01]  /*1b380*/  LDC R78, c[0x0][0x248] ;  /* 0x00009200ff4e7b82 */ /* 0x000ee20000000800 */
[----:B0-----:R-:W-:Y:S02]  /*1b390*/  LEA R6, P6, R9, R2, 0x1 ;  /* 0x0000000209067211 */ /* 0x001fe400078c08ff */
[-C--:B------:R-:W-:Y:S02]  /*1b3a0*/  LEA.HI.X.SX32 R5, R11, R0.reuse, 0x1, P2 ;  /* 0x000000000b057211 */ /* 0x080fe400010f0eff */
[----:B------:R-:W-:Y:S01]  /*1b3b0*/  LEA.HI.X.SX32 R7, R9, R0, 0x1, P6 ;  /* 0x0000000009077211 */ /* 0x000fe200030f0eff */
[----:B--2---:R-:W-:Y:S01]  /*1b3c0*/  IMAD R9, R164, 0x2, R9 ;  /* 0x00000002a4097824 */ /* 0x004fe200078e0209 */
[----:B------:R-:W-:Y:S01]  /*1b3d0*/  ISETP.LT.AND P2, PT, R206, UR5, !P0 ;  /* 0x00000005ce007c0c */ /* 0x000fe2000c741270 */
[----:B------:R-:W0:Y:S01]  /*1b3e0*/  LDC R164, c[0x0][0x248] ;  /* 0x00009200ffa47b82 */ /* 0x000e220000000800 */
[----:B------:R2:W-:Y:S01]  /*1b3f0*/  @P4 STG.E.U16 desc[UR38][R4.64], R70 ;  /* 0x0000004604004986 */ /* 0x0005e2000c101526 */
[----:B-1----:R-:W-:Y:S01]  /*1b400*/  IMAD R11, R8, 0x2, R9 ;  /* 0x00000002080b7824 */ /* 0x002fe200078e0209 */
[----:B------:R-:W-:Y:S01]  /*1b410*/  PRMT R69, R69, 0x7632, R69 ;  /* 0x0000763245457816 */ /* 0x000fe20000000045 */
[----:B------:R-:W-:Y:S01]  /*1b420*/  ULDC UR5, c[0x0][0x22c] ;  /* 0x00008b0000057ab9 */ /* 0x000fe20000000800 */
[----:B------:R1:W-:Y:S01]  /*1b430*/  @P3 STG.E.U16 desc[UR38][R6.64], R71 ;  /* 0x0000004706003986 */ /* 0x0003e2000c101526 */
[----:B------:R-:W-:Y:S01]  /*1b440*/  ISETP.LT.AND P6, PT, R207, UR4, !P0 ;  /* 0x00000004cf007c0c */ /* 0x000fe2000c7c1270 */
[----:B------:R-:W-:Y:S01]  /*1b450*/  ULDC UR4, c[0x0][0x22c] ;  /* 0x00008b0000047ab9 */ /* 0x000fe20000000800 */
[----:B------:R-:W0:Y:S01]  /*1b460*/  LDC R8, c[0x0][0x248] ;  /* 0x00009200ff087b82 */ /* 0x000e220000000800 */
[----:B--2---:R-:W-:-:S02]  /*1b470*/  LEA R4, P3, R9, R2, 0x1 ;  /* 0x0000000209047211 */ /* 0x004fc400078608ff */
[----:B------:R-:W-:Y:S02]  /*1b480*/  PRMT R70, R70, 0x7632, R70 ;  /* 0x0000763246467816 */ /* 0x000fe40000000046 */
[----:B-1----:R-:W-:Y:S02]  /*1b490*/  LEA R6, P4, R11, R2, 0x1 ;  /* 0x000000020b067211 */ /* 0x002fe400078808ff */
[-C--:B------:R-:W-:Y:S01]  /*1b4a0*/  LEA.HI.X.SX32 R5, R9, R0.reuse, 0x1, P3 ;  /* 0x0000000009057211 */ /* 0x080fe200018f0eff */
[----:B----4-:R-:W-:Y:S01]  /*1b4b0*/  IMAD R9, R10, 0x2, R11 ;  /* 0x000000020a097824 */ /* 0x010fe200078e020b */
[----:B------:R-:W-:Y:S01]  /*1b4c0*/  LEA.HI.X.SX32 R7, R11, R0, 0x1, P4 ;  /* 0x000000000b077211 */ /* 0x000fe200020f0eff */
[----:B------:R-:W1:Y:S01]  /*1b4d0*/  LDC R10, c[0x0][0x248] ;  /* 0x00009200ff0a7b82 */ /* 0x000e620000000800 */
[----:B------:R-:W-:Y:S01]  /*1b4e0*/  ISETP.LT.AND P3, PT, R204, UR4, !P0 ;  /* 0x00000004cc007c0c */ /* 0x000fe2000c761270 */
[----:B------:R2:W-:Y:S01]  /*1b4f0*/  @P5 STG.E.U16 desc[UR38][R4.64], R68 ;  /* 0x0000004404005986 */ /* 0x0005e2000c101526 */
[----:B---3--:R-:W-:Y:S01]  /*1b500*/  IMAD R11, R78, 0x2, R9 ;  /* 0x000000024e0b7824 */ /* 0x008fe200078e0209 */
[----:B------:R-:W-:Y:S01]  /*1b510*/  ULDC UR4, c[0x0][0x22c] ;  /* 0x00008b0000047ab9 */ /* 0x000fe20000000800 */
[----:B------:R-:W-:Y:S01]  /*1b520*/  PRMT R71, R71, 0x7632, R71 ;  /* 0x0000763247477816 */ /* 0x000fe20000000047 */
[----:B------:R3:W-:Y:S01]  /*1b530*/  @P2 STG.E.U16 desc[UR38][R6.64], R69 ;  /* 0x0000004506002986 */ /* 0x0007e2000c101526 */
[----:B------:R-:W-:Y:S01]  /*1b540*/  ISETP.LT.AND P5, PT, R202, UR4, !P0 ;  /* 0x00000004ca007c0c */ /* 0x000fe2000c7a1270 */
[----:B------:R-:W-:-:S02]  /*1b550*/  ULDC UR4, c[0x0][0x22c] ;  /* 0x00008b0000047ab9 */ /* 0x000fc40000000800 */
[----:B------:R-:W-:Y:S01]  /*1b560*/  ISETP.LT.AND P4, PT, R203, UR4, !P0 ;  /* 0x00000004cb007c0c */ /* 0x000fe2000c781270 */
[----:B------:R-:W-:Y:S01]  /*1b570*/  ULDC UR4, c[0x0][0x22c] ;  /* 0x00008b0000047ab9 */ /* 0x000fe20000000800 */
[C---:B--2---:R-:W-:Y:S01]  /*1b580*/  LEA R4, P2, R9.reuse, R2, 0x1 ;  /* 0x0000000209047211 */ /* 0x044fe200078408ff */
[----:B------:R-:W2:Y:S03]  /*1b590*/  LDC R68, c[0x0][0x248] ;  /* 0x00009200ff447b82 */ /* 0x000ea60000000800 */
[----:B------:R-:W-:Y:S01]  /*1b5a0*/  LEA.HI.X.SX32 R5, R9, R0, 0x1, P2 ;  /* 0x0000000009057211 */ /* 0x000fe200010f0eff */
[----:B0-----:R-:W-:Y:S01]  /*1b5b0*/  IMAD R9, R164, 0x2, R11 ;  /* 0x00000002a4097824 */ /* 0x001fe200078e020b */
[----:B---3--:R-:W-:-:S03]  /*1b5c0*/  LEA R6, P2, R11, R2, 0x1 ;  /* 0x000000020b067211 */ /* 0x008fc600078408ff */
[----:B------:R0:W-:Y:S01]  /*1b5d0*/  @P6 STG.E.U16 desc[UR38][R4.64], R70 ;  /* 0x0000004604006986 */ /* 0x0001e2000c101526 */
[----:B------:R-:W-:Y:S02]  /*1b5e0*/  LEA.HI.X.SX32 R7, R11, R0, 0x1, P2 ;  /* 0x000000000b077211 */ /* 0x000fe400010f0eff */
[----:B------:R-:W-:Y:S01]  /*1b5f0*/  ISETP.LT.AND P2, PT, R196, UR4, !P0 ;  /* 0x00000004c4007c0c */ /* 0x000fe2000c741270 */
[----:B------:R-:W-:Y:S02]  /*1b600*/  ULDC UR4, c[0x0][0x22c] ;  /* 0x00008b0000047ab9 */ /* 0x000fe40000000800 */
[----:B------:R3:W-:Y:S01]  /*1b610*/  @P3 STG.E.U16 desc[UR38][R6.64], R71 ;  /* 0x0000004706003986 */ /* 0x0007e2000c101526 */
[----:B------:R-:W-:Y:S01]  /*1b620*/  ISETP.LT.AND P3, PT, R197, UR4, !P0 ;  /* 0x00000004c5007c0c */ /* 0x000fe2000c761270 */
[----:B------:R-:W-:Y:S01]  /*1b630*/  ULDC UR4, c[0x0][0x22c] ;  /* 0x00008b0000047ab9 */ /* 0x000fe20000000800 */
[C---:B0-----:R-:W-:Y:S01]  /*1b640*/  LEA R4, P6, R9.reuse, R2, 0x1 ;  /* 0x0000000209047211 */ /* 0x041fe200078c08ff */
[----:B------:R-:W0:Y:S03]  /*1b650*/  LDC R70, c[0x0][0x248] ;  /* 0x00009200ff467b82 */ /* 0x000e260000000800 */
[----:B------:R-:W-:Y:S01]  /*1b660*/  LEA.HI.X.SX32 R5, R9, R0, 0x1, P6 ;  /* 0x0000000009057211 */ /* 0x000fe200030f0eff */
[----:B------:R-:W-:Y:S01]  /*1b670*/  IMAD R9, R8, 0x2, R9 ;  /* 0x0000000208097824 */ /* 0x000fe200078e0209 */
[----:B------:R-:W-:Y:S01]  /*1b680*/  ISETP.LT.AND P6, PT, R194, UR4, !P0 ;  /* 0x00000004c2007c0c */ /* 0x000fe2000c7c1270 */
[----:B------:R-:W-:-:S02]  /*1b690*/  ULDC UR4, c[0x0][0x22c] ;  /* 0x00008b0000047ab9 */ /* 0x000fc40000000800 */
[----:B------:R-:W4:Y:S01]  /*1b6a0*/  LDC R8, c[0x0][0x248] ;  /* 0x00009200ff087b82 */ /* 0x000f220000000800 */
[----:B------:R2:W-:Y:S01]  /*1b6b0*/  @P5 STG.E.U16 desc[UR38][R4.64], R20 ;  /* 0x0000001404005986 */ /* 0x0005e2000c101526 */
[----:B---3--:R-:W-:Y:S01]  /*1b6c0*/  LEA R6, P5, R9, R2, 0x1 ;  /* 0x0000000209067211 */ /* 0x008fe200078a08ff */
[----:B-1----:R-:W-:-:S03]  /*1b6d0*/  IMAD R11, R10, 0x2, R9 ;  /* 0x000000020a0b7824 */ /* 0x002fc600078e0209 */
[----:B------:R-:W-:Y:S01]  /*1b6e0*/  LEA.HI.X.SX32 R7, R9, R0, 0x1, P5 ;  /* 0x0000000009077211 */ /* 0x000fe200028f0eff */
[----:B--2---:R-:W-:Y:S01]  /*1b6f0*/  IMAD R9, R68, 0x2, R11 ;  /* 0x0000000244097824 */ /* 0x004fe200078e020b */
[----:B------:R-:W1:Y:S03]  /*1b700*/  LDC R10, c[0x0][0x248] ;  /* 0x00009200ff0a7b82 */ /* 0x000e660000000800 */
[----:B------:R2:W-:Y:S01]  /*1b710*/  @P4 STG.E.U16 desc[UR38][R6.64], R21 ;  /* 0x0000001506004986 */ /* 0x0005e2000c101526 */
[----:B------:R-:W-:-:S04]  /*1b720*/  LEA R4, P5, R11, R2, 0x1 ;  /* 0x000000020b047211 */ /* 0x000fc800078a08ff */
[----:B------:R-:W-:Y:S02]  /*1b730*/  LEA.HI.X.SX32 R5, R11, R0, 0x1, P5 ;  /* 0x000000000b057211 */ /* 0x000fe400028f0eff */
[----:B------:R-:W-:Y:S01]  /*1b740*/  ISETP.LT.AND P5, PT, R192, UR4, !P0 ;  /* 0x00000004c0007c0c */ /* 0x000fe2000c7a1270 */
[----:B------:R-:W-:Y:S02]  /*1b750*/  ULDC UR4, c[0x0][0x22c] ;  /* 0x00008b0000047ab9 */ /* 0x000fe40000000800 */
[----:B------:R3:W-:Y:S01]  /*1b760*/  @P2 STG.E.U16 desc[UR38][R4.64], R22 ;  /* 0x0000001604002986 */ /* 0x0007e2000c101526 */
[C---:B--2---:R-:W-:Y:S02]  /*1b770*/  LEA R6, P4, R9.reuse, R2, 0x1 ;  /* 0x0000000209067211 */ /* 0x044fe400078808ff */
[----:B------:R-:W-:Y:S02]  /*1b780*/  PRMT R21, R20, 0x7632, R21 ;  /* 0x0000763214157816 */ /* 0x000fe40000000015 */
[----:B------:R-:W-:Y:S01]  /*1b790*/  LEA.HI.X.SX32 R7, R9, R0, 0x1, P4 ;  /* 0x0000000009077211 */ /* 0x000fe200020f0eff */
[----:B----4-:R-:W-:Y:S01]  /*1b7a0*/  IMAD R9, R8, 0x2, R9 ;  /* 0x0000000208097824 */ /* 0x010fe200078e0209 */
[----:B------:R-:W2:Y:S01]  /*1b7b0*/  LDC R20, c[0x0][0x248] ;  /* 0x00009200ff147b82 */ /* 0x000ea20000000800 */
[----:B------:R-:W-:Y:S01]  /*1b7c0*/  ISETP.LT.AND P2, PT, R190, UR4, !P0 ;  /* 0x00000004be007c0c */ /* 0x000fe2000c741270 */
[----:B------:R-:W-:Y:S01]  /*1b7d0*/  ULDC UR4, c[0x0][0x22c] ;  /* 0x00008b0000047ab9 */ /* 0x000fe20000000800 */
[----:B------:R4:W-:Y:S01]  /*1b7e0*/  @P3 STG.E.U16 desc[UR38][R6.64], R23 ;  /* 0x0000001706003986 */ /* 0x0009e2000c101526 */
[----:B-1----:R-:W-:Y:S01]  /*1b7f0*/  IMAD R11, R10, 0x2, R9 ;  /* 0x000000020a0b7824 */ /* 0x002fe200078e0209 */
[----:B---3--:R-:W-:-:S02]  /*1b800*/  LEA R4, P3, R9, R2, 0x1 ;  /* 0x0000000209047211 */ /* 0x008fc400078608ff */
[----:B------:R-:W-:Y:S01]  /*1b810*/  PRMT R22, R21, 0x7632, R22 ;  /* 0x0000763215167816 */ /* 0x000fe20000000016 */
[----:B------:R-:W1:Y:S01]  /*1b820*/  LDC R8, c[0x0][0x248] ;  /* 0x00009200ff087b82 */ /* 0x000e620000000800 */
[----:B------:R-:W-:Y:S01]  /*1b830*/  LEA.HI.X.SX32 R5, R9, R0, 0x1, P3 ;  /* 0x0000000009057211 */ /* 0x000fe200018f0eff */
[----:B0-----:R-:W-:Y:S01]  /*1b840*/  IMAD R9, R70, 0x2, R11 ;  /* 0x0000000246097824 */ /* 0x001fe200078e020b */
[----:B------:R-:W-:Y:S01]  /*1b850*/  ISETP.LT.AND P4, PT, R189, UR5, !P0 ;  /* 0x00000005bd007c0c */ /* 0x000fe2000c781270 */
[----:B------:R-:W-:Y:S02]  /*1b860*/  ULDC UR5, c[0x0][0x22c] ;  /* 0x00008b0000057ab9 */ /* 0x000fe40000000800 */
[----:B------:R0:W-:Y:S01]  /*1b870*/  @P6 STG.E.U16 desc[UR38][R4.64], R21 ;  /* 0x0000001504006986 */ /* 0x0001e2000c101526 */
[----:B----4-:R-:W-:Y:S01]  /*1b880*/  LEA R6, P3, R11, R2, 0x1 ;  /* 0x000000020b067211 */ /* 0x010fe200078608ff */
[----:B------:R-:W3:Y:S01]  /*1b890*/  LDC R10, c[0x0][0x248] ;  /* 0x00009200ff0a7b82 */ /* 0x000ee20000000800 */
[----:B------:R-:W-:-:S02]  /*1b8a0*/  PRMT R23, R23, 0x7632, R23 ;  /* 0x0000763217177816 */ /* 0x000fc40000000017 */
[----:B------:R-:W-:Y:S02]  /*1b8b0*/  LEA.HI.X.SX32 R7, R11, R0, 0x1, P3 ;  /* 0x000000000b077211 */ /* 0x000fe400018f0eff */
[----:B------:R-:W-:Y:S02]  /*1b8c0*/  PRMT R11, R22, 0x7632, R11 ;  /* 0x00007632160b7816 */ /* 0x000fe4000000000b */
[----:B------:R-:W-:Y:S01]  /*1b8d0*/  ISETP.LT.AND P3, PT, R186, UR4, !P0 ;  /* 0x00000004ba007c0c */ /* 0x000fe2000c761270 */
[----:B------:R3:W-:Y:S01]  /*1b8e0*/  @P5 STG.E.U16 desc[UR38][R6.64], R22 ;  /* 0x0000001606005986 */ /* 0x0007e2000c101526 */
[----:B------:R-:W-:Y:S01]  /*1b8f0*/  ULDC UR4, c[0x0][0x22c] ;  /* 0x00008b0000047ab9 */ /* 0x000fe20000000800 */
[C---:B0-----:R-:W-:Y:S02]  /*1b900*/  LEA R4, P6, R9.reuse, R2, 0x1 ;  /* 0x0000000209047211 */ /* 0x041fe400078c08ff */
[----:B------:R-:W-:Y:S01]  /*1b910*/  ISETP.LT.AND P5, PT, R184, UR4, !P0 ;  /* 0x00000004b8007c0c */ /* 0x000fe2000c7a1270 */
[----:B------:R-:W-:Y:S01]  /*1b920*/  ULDC UR4, c[0x0][0x22c] ;  /* 0x00008b0000047ab9 */ /* 0x000fe20000000800 */
[----:B------:R-:W-:Y:S01]  /*1b930*/  LEA.HI.X.SX32 R5, R9, R0, 0x1, P6 ;  /* 0x0000000009057211 */ /* 0x000fe200030f0eff */
[----:B-1----:R-:W-:-:S02]  /*1b940*/  IMAD R9, R8, 0x2, R9 ;  /* 0x0000000208097824 */ /* 0x002fc400078e0209 */
[----:B------:R-:W0:Y:S02]  /*1b950*/  LDC R8, c[0x0][0x248] ;  /* 0x00009200ff087b82 */ /* 0x000e240000000800 */
[----:B------:R1:W-:Y:S01]  /*1b960*/  @P2 STG.E.U16 desc[UR38][R4.64], R11 ;  /* 0x0000000b04002986 */ /* 0x0003e2000c101526 */
[----:B------:R-:W-:Y:S01]  /*1b970*/  ISETP.LT.AND P2, PT, R182, UR4, !P0 ;  /* 0x00000004b6007c0c */ /* 0x000fe2000c741270 */
[----:B------:R-:W-:Y:S01]  /*1b980*/  ULDC UR4, c[0x0][0x22c] ;  /* 0x00008b0000047ab9 */ /* 0x000fe20000000800 */
[----:B---3--:R-:W-:-:S03]  /*1b990*/  IMAD R7, R10, 0x2, R9 ;  /* 0x000000020a077824 */ /* 0x008fc600078e0209 */
[----:B------:R-:W3:Y:S01]  /*1b9a0*/  LDC R22, c[0x0][0x248] ;  /* 0x00009200ff167b82 */ /* 0x000ee20000000800 */
[----:B-1----:R-:W-:-:S07]  /*1b9b0*/  LEA R4, P6, R9, R2, 0x1 ;  /* 0x0000000209047211 */ /* 0x002fce00078c08ff */
[----:B------:R-:W1:Y:S01]  /*1b9c0*/  LDC R10, c[0x0][0x248] ;  /* 0x00009200ff0a7b82 */ /* 0x000e620000000800 */
[----:B------:R-:W-:Y:S01]  /*1b9d0*/  LEA.HI.X.SX32 R5, R9, R0, 0x1, P6 ;  /* 0x0000000009057211 */ /* 0x000fe200030f0eff */
[----:B--2---:R-:W-:Y:S01]  /*1b9e0*/  IMAD R9, R20, 0x2, R7 ;  /* 0x0000000214097824 */ /* 0x004fe200078e0207 */
[----:B------:R-:W-:-:S03]  /*1b9f0*/  LEA R6, P6, R7, R2, 0x1 ;  /* 0x0000000207067211 */ /* 0x000fc600078c08ff */
[----:B------:R2:W-:Y:S01]  /*1ba00*/  @P4 STG.E.U16 desc[UR38][R4.64], R23 ;  /* 0x0000001704004986 */ /* 0x0005e2000c101526 */
[----:B------:R-:W-:Y:S01]  /*1ba10*/  LEA.HI.X.SX32 R7, R7, R0, 0x1, P6 ;  /* 0x0000000007077211 */ /* 0x000fe200030f0eff */
[----:B------:R-:W4:Y:S01]  /*1ba20*/  LDC R20, c[0x0][0x248] ;  /* 0x00009200ff147b82 */ /* 0x000f220000000800 */
[----:B------:R-:W-:Y:S01]  /*1ba30*/  ISETP.LT.AND P4, PT, R177, UR4, !P0 ;  /* 0x00000004b1007c0c */ /* 0x000fe2000c781270 */
[----:B------:R-:W-:Y:S02]  /*1ba40*/  ULDC UR4, c[0x0][0x22c] ;  /* 0x00008b0000047ab9 */ /* 0x000fe40000000800 */
[----:B------:R3:W-:Y:S01]  /*1ba50*/  @P3 STG.E.U16 desc[UR38][R6.64], R16 ;  /* 0x0000001006003986 */ /* 0x0007e2000c101526 */
[----:B------:R-:W-:Y:S01]  /*1ba60*/  ISETP.LT.AND P3, PT, R178, UR4, !P0 ;  /* 0x00000004b2007c0c */ /* 0x000fe2000c761270 */
[----:B------:R-:W-:Y:S01]  /*1ba70*/  ULDC UR4, c[0x0][0x22c] ;  /* 0x00008b0000047ab9 */ /* 0x000fe20000000800 */
[----:B--2---:R-:W-:-:S04]  /*1ba80*/  LEA R4, P6, R9, R2, 0x1 ;  /* 0x0000000209047211 */ /* 0x004fc800078c08ff */
[----:B------:R-:W-:Y:S01]  /*1ba90*/  LEA.HI.X.SX32 R5, R9, R0, 0x1, P6 ;  /* 0x0000000009057211 */ /* 0x000fe200030f0eff */
[----:B0-----:R-:W-:Y:S02]  /*1baa0*/  IMAD R9, R8, 0x2, R9 ;  /* 0x0000000208097824 */ /* 0x001fe400078e0209 */
[----:B------:R-:W0:Y:S02]  /*1bab0*/  LDC R8, c[0x0][0x248] ;  /* 0x00009200ff087b82 */ /* 0x000e240000000800 */
[----:B---3--:R-:W-:Y:S01]  /*1bac0*/  IMAD R11, R22, 0x2, R9 ;  /* 0x00000002160b7824 */ /* 0x008fe200078e0209 */
[C---:B------:R-:W-:Y:S01]  /*1bad0*/  LEA R6, P6, R9.reuse, R2, 0x1 ;  /* 0x0000000209067211 */ /* 0x040fe200078c08ff */
[----:B------:R2:W-:Y:S01]  /*1bae0*/  @P5 STG.E.U16 desc[UR38][R4.64], R17 ;  /* 0x0000001104005986 */ /* 0x0005e2000c101526 */
[----:B------:R-:W-:Y:S01]  /*1baf0*/  ISETP.LT.AND P5, PT, R176, UR4, !P0 ;  /* 0x00000004b0007c0c */ /* 0x000fe2000c7a1270 */
[----:B------:R-:W-:Y:S01]  /*1bb00*/  ULDC UR4, c[0x0][0x22c] ;  /* 0x00008b0000047ab9 */ /* 0x000fe20000000800 */
[----:B------:R-:W-:Y:S01]  /*1bb10*/  LEA.HI.X.SX32 R7, R9, R0, 0x1, P6 ;  /* 0x0000000009077211 */ /* 0x000fe200030f0eff */
[----:B------:R-:W3:Y:S01]  /*1bb20*/  LDC R22, c[0x0][0x248] ;  /* 0x00009200ff167b82 */ /* 0x000ee20000000800 */
[----:B-1----:R-:W-:-:S03]  /*1bb30*/  IMAD R9, R10, 0x2, R11 ;  /* 0x000000020a097824 */ /* 0x002fc600078e020b */
[----:B------:R1:W-:Y:S01]  /*1bb40*/  @P2 STG.E.U16 desc[UR38][R6.64], R18 ;  /* 0x0000001206002986 */ /* 0x0003e2000c101526 */
[----:B------:R-:W-:Y:S01]  /*1bb50*/  ISETP.LT.AND P2, PT, R174, UR4, !P0 ;  /* 0x00000004ae007c0c */ /* 0x000fe2000c741270 */
[----:B------:R-:W-:Y:S01]  /*1bb60*/  ULDC UR4, c[0x0][0x22c] ;  /* 0x00008b0000047ab9 */ /* 0x000fe20000000800 */
[----:B--2---:R-:W-:Y:S01]  /*1bb70*/  LEA R4, P6, R11, R2, 0x1 ;  /* 0x000000020b047211 */ /* 0x004fe200078c08ff */
[----:B------:R-:W2:Y:S01]  /*1bb80*/  LDC R10, c[0x0][0x248] ;  /* 0x00009200ff0a7b82 */ /* 0x000ea20000000800 */
[----:B------:R-:W-:Y:S02]  /*1bb90*/  PRMT R17, R17, 0x7632, R17 ;  /* 0x0000763211117816 */ /* 0x000fe40000000011 */
[----:B------:R-:W-:Y:S01]  /*1bba0*/  LEA.HI.X.SX32 R5, R11, R0, 0x1, P6 ;  /* 0x000000000b057211 */ /* 0x000fe200030f0eff */
[----:B----4-:R-:W-:Y:S01]  /*1bbb0*/  IMAD R11, R20, 0x2, R9 ;  /* 0x00000002140b7824 */ /* 0x010fe200078e0209 */
[----:B-1----:R-:W-:-:S03]  /*1bbc0*/  LEA R6, P6, R9, R2, 0x1 ;  /* 0x0000000209067211 */ /* 0x002fc600078c08ff */
[----:B------:R1:W-:Y:S01]  /*1bbd0*/  @P4 STG.E.U16 desc[UR38][R4.64], R19 ;  /* 0x0000001304004986 */ /* 0x0003e2000c101526 */
[----:B------:R-:W-:Y:S01]  /*1bbe0*/  ISETP.LT.AND P4, PT, R172, UR4, !P0 ;  /* 0x00000004ac007c0c */ /* 0x000fe2000c781270 */
[----:B------:R-:W-:Y:S01]  /*1bbf0*/  ULDC UR4, c[0x0][0x22c] ;  /* 0x00008b0000047ab9 */ /* 0x000fe20000000800 */
[----:B------:R-:W-:Y:S02]  /*1bc00*/  LEA.HI.X.SX32 R7, R9, R0, 0x1, P6 ;  /* 0x0000000009077211 */ /* 0x000fe400030f0eff */
[----:B-1----:R-:W-:Y:S02]  /*1bc10*/  PRMT R5, R16, 0x7632, R5 ;  /* 0x0000763210057816 */ /* 0x002fe40000000005 */
[----:B------:R-:W1:Y:S01]  /*1bc20*/  LDC R16, c[0x0][0x248] ;  /* 0x00009200ff107b82 */ /* 0x000e620000000800 */
[----:B------:R-:W-:Y:S02]  /*1bc30*/  LEA R4, P6, R11, R2, 0x1 ;  /* 0x000000020b047211 */ /* 0x000fe400078c08ff */
[----:B------:R4:W-:Y:S01]  /*1bc40*/  @P3 STG.E.U16 desc[UR38][R6.64], R5 ;  /* 0x0000000506003986 */ /* 0x0009e2000c101526 */
[----:B------:R-:W-:-:S02]  /*1bc50*/  PRMT R19, R18, 0x7632, R19 ;  /* 0x0000763212137816 */ /* 0x000fc40000000013 */
[----:B------:R-:W-:Y:S01]  /*1bc60*/  ISETP.LT.AND P3, PT, R171, UR4, !P0 ;  /* 0x00000004ab007c0c */ /* 0x000fe2000c761270 */
[----:B------:R-:W-:Y:S01]  /*1bc70*/  ULDC UR4, c[0x0][0x22c] ;  /* 0x00008b0000047ab9 */ /* 0x000fe20000000800 */
[----:B------:R-:W1:Y:S01]  /*1bc80*/  LDC R18, c[0x0][0x248] ;  /* 0x00009200ff127b82 */ /* 0x000e620000000800 */
[----:B------:R-:W-:Y:S02]  /*1bc90*/  PRMT R20, R19, 0x7632, R20 ;  /* 0x0000763213147816 */ /* 0x000fe40000000014 */
[----:B----4-:R-:W-:Y:S01]  /*1bca0*/  LEA.HI.X.SX32 R5, R11, R0, 0x1, P6 ;  /* 0x000000000b057211 */ /* 0x010fe200030f0eff */
[----:B0-----:R-:W-:-:S04]  /*1bcb0*/  IMAD R11, R8, 0x2, R11 ;  /* 0x00000002080b7824 */ /* 0x001fc800078e020b */
[----:B------:R-:W0:Y:S01]  /*1bcc0*/  LDC R8, c[0x0][0x248] ;  /* 0x00009200ff087b82 */ /* 0x000e220000000800 */
[----:B---3--:R-:W-:Y:S01]  /*1bcd0*/  IMAD R9, R22, 0x2, R11 ;  /* 0x0000000216097824 */ /* 0x008fe200078e020b */
[----:B------:R3:W-:Y:S04]  /*1bce0*/  @P5 STG.E.U16 desc[UR38][R4.64], R17 ;  /* 0x0000001104005986 */ /* 0x0007e8000c101526 */
[C---:B------:R-:W-:Y:S02]  /*1bcf0*/  LEA R6, P6, R9.reuse, R2, 0x1 ;  /* 0x0000000209067211 */ /* 0x040fe400078c08ff */
[----:B------:R-:W4:Y:S02]  /*1bd00*/  LDC R22, c[0x0][0x248] ;  /* 0x00009200ff167b82 */ /* 0x000f240000000800 */
[----:B------:R-:W-:Y:S01]  /*1bd10*/  LEA.HI.X.SX32 R7, R9, R0, 0x1, P6 ;  /* 0x0000000009077211 */ /* 0x000fe200030f0eff */
[----:B--2---:R-:W-:Y:S01]  /*1bd20*/  IMAD R9, R10, 0x2, R9 ;  /* 0x000000020a097824 */ /* 0x004fe200078e0209 */
[----:B---3--:R-:W-:-:S04]  /*1bd30*/  LEA R4, P5, R11, R2, 0x1 ;  /* 0x000000020b047211 */ /* 0x008fc800078a08ff */
[----:B------:R-:W2:Y:S01]  /*1bd40*/  LDC R10, c[0x0][0x248] ;  /* 0x00009200ff0a7b82 */ /* 0x000ea20000000800 */
[----:B------:R-:W-:Y:S01]  /*1bd50*/  LEA.HI.X.SX32 R5, R11, R0, 0x1, P5 ;  /* 0x000000000b057211 */ /* 0x000fe200028f0eff */
[----:B-1----:R-:W-:Y:S01]  /*1bd60*/  IMAD R11, R16, 0x2, R9 ;  /* 0x00000002100b7824 */ /* 0x002fe200078e0209 */
[----:B------:R-:W-:Y:S01]  /*1bd70*/  ISETP.LT.AND P5, PT, R173, UR4, !P0 ;  /* 0x00000004ad007c0c */ /* 0x000fe2000c7a1270 */
[----:B------:R-:W-:Y:S02]  /*1bd80*/  ULDC UR4, c[0x0][0x22c] ;  /* 0x00008b0000047ab9 */ /* 0x000fe40000000800 */
[----:B------:R1:W-:Y:S02]  /*1bd90*/  @P2 STG.E.U16 desc[UR38][R4.64], R19 ;  /* 0x0000001304002986 */ /* 0x0003e4000c101526 */
[----:B------:R-:W3:Y:S02]  /*1bda0*/  LDC R16, c[0x0][0x248] ;  /* 0x00009200ff107b82 */ /* 0x000ee40000000800 */
[----:B------:R0:W-:Y:S01]  /*1bdb0*/  @P4 STG.E.U16 desc[UR38][R6.64], R20 ;  /* 0x0000001406004986 */ /* 0x0001e2000c101526 */
[----:B------:R-:W-:Y:S01]  /*1bdc0*/  ISETP.LT.AND P4, PT, R168, UR4, !P0 ;  /* 0x00000004a8007c0c */ /* 0x000fe2000c781270 */
[----:B------:R-:W-:Y:S01]  /*1bdd0*/  ULDC UR4, c[0x0][0x22c] ;  /* 0x00008b0000047ab9 */ /* 0x000fe20000000800 */
[----:B-1----:R-:W-:-:S02]  /*1bde0*/  LEA R4, P2, R9, R2, 0x1 ;  /* 0x0000000209047211 */ /* 0x002fc400078408ff */
[----:B0-----:R-:W-:Y:S01]  /*1bdf0*/  LEA R6, P6, R11, R2, 0x1 ;  /* 0x000000020b067211 */ /* 0x001fe200078c08ff */
[----:B------:R-:W0:Y:S01]  /*1be00*/  LDC R20, c[0x0][0x248] ;  /* 0x00009200ff147b82 */ /* 0x000e220000000800 */
[-C--:B------:R-:W-:Y:S02]  /*1be10*/  LEA.HI.X.SX32 R5, R9, R0.reuse, 0x1, P2 ;  /* 0x0000000009057211 */ /* 0x080fe400010f0eff */
[----:B------:R-:W-:Y:S01]  /*1be20*/  LEA.HI.X.SX32 R7, R11, R0, 0x1, P6 ;  /* 0x000000000b077211 */ /* 0x000fe200030f0eff */
[----:B------:R-:W-:Y:S01]  /*1be30*/  IMAD R11, R8, 0x2, R11 ;  /* 0x00000002080b7824 */ /* 0x000fe200078e020b */
[----:B------:R-:W-:Y:S01]  /*1be40*/  ISETP.LT.AND P2, PT, R166, UR5, !P0 ;  /* 0x00000005a6007c0c */ /* 0x000fe2000c741270 */
[----:B------:R1:W-:Y:S01]  /*1be50*/  @P3 STG.E.U16 desc[UR38][R4.64], R60 ;  /* 0x0000003c04003986 */ /* 0x0003e2000c101526 */
[----:B------:R-:W-:Y:S01]  /*1be60*/  ULDC UR5, c[0x0][0x22c] ;  /* 0x00008b0000057ab9 */ /* 0x000fe20000000800 */
[----:B------:R-:W4:Y:S01]  /*1be70*/  LDC R8, c[0x0][0x248] ;  /* 0x00009200ff087b82 */ /* 0x000f220000000800 */
[----:B------:R-:W-:Y:S01]  /*1be80*/  IMAD R9, R18, 0x2, R11 ;  /* 0x0000000212097824 */ /* 0x000fe200078e020b */
[----:B------:R2:W-:Y:S01]  /*1be90*/  @P5 STG.E.U16 desc[UR38][R6.64], R61 ;  /* 0x0000003d06005986 */ /* 0x0005e2000c101526 */
[----:B------:R-:W-:Y:S01]  /*1bea0*/  ISETP.LT.AND P5, PT, R163, UR4, !P0 ;  /* 0x00000004a3007c0c */ /* 0x000fe2000c7a1270 */
[----:B------:R-:W-:-:S04]  /*1beb0*/  ULDC UR4, c[0x0][0x22c] ;  /* 0x00008b0000047ab9 */ /* 0x000fc80000000800 */
[----:B------:R-:W0:Y:S01]  /*1bec0*/  LDC R18, c[0x0][0x248] ;  /* 0x00009200ff127b82 */ /* 0x000e220000000800 */
[-C--:B-1----:R-:W-:Y:S02]  /*1bed0*/  LEA R4, P3, R11, R2.reuse, 0x1 ;  /* 0x000000020b047211 */ /* 0x082fe400078608ff */
[----:B------:R-:W-:Y:S02]  /*1bee0*/  PRMT R60, R60, 0x7632, R60 ;  /* 0x000076323c3c7816 */ /* 0x000fe4000000003c */
[----:B--2---:R-:W-:Y:S02]  /*1bef0*/  LEA R6, P6, R9, R2, 0x1 ;  /* 0x0000000209067211 */ /* 0x004fe400078c08ff */
[-C--:B------:R-:W-:Y:S02]  /*1bf00*/  LEA.HI.X.SX32 R5, R11, R0.reuse, 0x1, P3 ;  /* 0x000000000b057211 */ /* 0x080fe400018f0eff */
[----:B------:R-:W-:Y:S01]  /*1bf10*/  LEA.HI.X.SX32 R7, R9, R0, 0x1, P6 ;  /* 0x0000000009077211 */ /* 0x000fe200030f0eff */
[----:B------:R-:W-:Y:S01]  /*1bf20*/  IMAD R9, R10, 0x2, R9 ;  /* 0x000000020a097824 */ /* 0x000fe200078e0209 */
[----:B------:R-:W-:Y:S01]  /*1bf30*/  ISETP.LT.AND P3, PT, R169, UR5, !P0 ;  /* 0x00000005a9007c0c */ /* 0x000fe2000c761270 */
[----:B------:R-:W1:Y:S01]  /*1bf40*/  LDC R10, c[0x0][0x248] ;  /* 0x00009200ff0a7b82 */ /* 0x000e620000000800 */
[----:B------:R2:W-:Y:S01]  /*1bf50*/  @P4 STG.E.U16 desc[UR38][R4.64], R62 ;  /* 0x0000003e04004986 */ /* 0x0005e2000c101526 */
[----:B------:R-:W-:Y:S01]  /*1bf60*/  PRMT R61, R61, 0x7632, R61 ;  /* 0x000076323d3d7816 */ /* 0x000fe2000000003d */
[----:B----4-:R-:W-:Y:S01]  /*1bf70*/  IMAD R11, R8, 0x2, R9 ;  /* 0x00000002080b7824 */ /* 0x010fe200078e0209 */
[----:B------:R-:W-:Y:S01]  /*1bf80*/  ISETP.LT.AND P6, PT, R170, UR4, !P0 ;  /* 0x00000004aa007c0c */ /* 0x000fe2000c7c1270 */
[----:B------:R4:W-:Y:S01]  /*1bf90*/  @P2 STG.E.U16 desc[UR38][R6.64], R63 ;  /* 0x0000003f06002986 */ /* 0x0009e2000c101526 */
[----:B------:R-:W-:Y:S01]  /*1bfa0*/  ULDC UR4, c[0x0][0x22c] ;  /* 0x00008b0000047ab9 */ /* 0x000fe20000000800 */
[----:B------:R-:W-:Y:S01]  /*1bfb0*/  ULDC UR5, c[0x0][0x22c] ;  /* 0x00008b0000057ab9 */ /* 0x000fe20000000800 */
[----:B------:R-:W0:Y:S01]  /*1bfc0*/  LDC R8, c[0x0][0x248] ;  /* 0x00009200ff087b82 */ /* 0x000e220000000800 */
[----:B--2---:R-:W-:-:S02]  /*1bfd0*/  LEA R4, P2, R9, R2, 0x1 ;  /* 0x0000000209047211 */ /* 0x004fc400078408ff */
[----:B------:R-:W-:Y:S02]  /*1bfe0*/  PRMT R62, R62, 0x7632, R62 ;  /* 0x000076323e3e7816 */ /* 0x000fe4000000003e */
[----:B----4-:R-:W-:Y:S02]  /*1bff0*/  LEA R6, P4, R11, R2, 0x1 ;  /* 0x000000020b067211 */ /* 0x010fe400078808ff */
[-C--:B------:R-:W-:Y:S01]  /*1c000*/  LEA.HI.X.SX32 R5, R9, R0.reuse, 0x1, P2 ;  /* 0x0000000009057211 */ /* 0x080fe200010f0eff */
[----:B---3--:R-:W-:Y:S01]  /*1c010*/  IMAD R9, R16, 0x2, R11 ;  /* 0x0000000210097824 */ /* 0x008fe200078e020b */
[----:B------:R-:W-:Y:S01]  /*1c020*/  LEA.HI.X.SX32 R7, R11, R0, 0x1, P4 ;  /* 0x000000000b077211 */ /* 0x000fe200020f0eff */
[----:B------:R-:W2:Y:S01]  /*1c030*/  LDC R16, c[0x0][0x248] ;  /* 0x00009200ff107b82 */ /* 0x000ea20000000800 */
[----:B------:R-:W-:Y:S01]  /*1c040*/  ISETP.LT.AND P2, PT, R155, UR4, !P0 ;  /* 0x000000049b007c0c */ /* 0x000fe2000c741270 */
[----:B------:R3:W-:Y:S01]  /*1c050*/  @P5 STG.E.U16 desc[UR38][R4.64], R60 ;  /* 0x0000003c04005986 */ /* 0x0007e2000c101526 */
[----:B-1----:R-:W-:Y:S01]  /*1c060*/  IMAD R11, R10, 0x2, R9 ;  /* 0x000000020a0b7824 */ /* 0x002fe200078e0209 */
[----:B------:R-:W-:Y:S01]  /*1c070*/  ULDC UR4, c[0x0][0x22c] ;  /* 0x00008b0000047ab9 */ /* 0x000fe20000000800 */
[----:B------:R-:W-:Y:S01]  /*1c080*/  PRMT R63, R63, 0x7632, R63 ;  /* 0x000076323f3f7816 */ /* 0x000fe2000000003f */
[----:B------:R1:W-:Y:S01]  /*1c090*/  @P3 STG.E.U16 desc[UR38][R6.64], R61 ;  /* 0x0000003d06003986 */ /* 0x0003e2000c101526 */
[----:B------:R-:W-:Y:S01]  /*1c0a0*/  ISETP.LT.AND P5, PT, R167, UR4, !P0 ;  /* 0x00000004a7007c0c */ /* 0x000fe2000c7a1270 */
[----:B------:R-:W4:Y:S01]  /*1c0b0*/  LDC R10, c[0x0][0x248] ;  /* 0x00009200ff0a7b82 */ /* 0x000f220000000800 */
[----:B------:R-:W-:-:S02]  /*1c0c0*/  ULDC UR4, c[0x0][0x22c] ;  /* 0x00008b0000047ab9 */ /* 0x000fc40000000800 */
[----:B------:R-:W-:Y:S01]  /*1c0d0*/  ISETP.LT.AND P4, PT, R161, UR4, !P0 ;  /* 0x00000004a1007c0c */ /* 0x000fe2000c781270 */
[----:B------:R-:W-:Y:S01]  /*1c0e0*/  ULDC UR4, c[0x0][0x22c] ;  /* 0x00008b0000047ab9 */ /* 0x000fe20000000800 */
[----:B---3--:R-:W-:-:S04]  /*1c0f0*/  LEA R4, P3, R9, R2, 0x1 ;  /* 0x0000000209047211 */ /* 0x008fc800078608ff */
[----:B------:R-:W-:Y:S01]  /*1c100*/  LEA.HI.X.SX32 R5, R9, R0, 0x1, P3 ;  /* 0x0000000009057211 */ /* 0x000fe200018f0eff */
[----:B0-----:R-:W-:Y:S01]  /*1c110*/  IMAD R9, R18, 0x2, R11 ;  /* 0x0000000212097824 */ /* 0x001fe200078e020b */
[C---:B-1----:R-:W-:Y:S01]  /*1c120*/  LEA R6, P3, R11.reuse, R2, 0x1 ;  /* 0x000000020b067211 */ /* 0x042fe200078608ff */
[----:B------:R-:W0:Y:S02]  /*1c130*/  LDC R18, c[0x0][0x248] ;  /* 0x00009200ff127b82 */ /* 0x000e240000000800 */
[----:B------:R1:W-:Y:S01]  /*1c140*/  @P6 STG.E.U16 desc[UR38][R4.64], R62 ;  /* 0x0000003e04006986 */ /* 0x0003e2000c101526 */
[----:B------:R-:W-:Y:S02]  /*1c150*/  LEA.HI.X.SX32 R7, R11, R0, 0x1, P3 ;  /* 0x000000000b077211 */ /* 0x000fe400018f0eff */
[----:B------:R-:W-:Y:S01]  /*1c160*/  ISETP.LT.AND P3, PT, R157, UR4, !P0 ;  /* 0x000000049d007c0c */ /* 0x000fe2000c761270 */
[----:B------:R-:W-:Y:S02]  /*1c170*/  ULDC UR4, c[0x0][0x22c] ;  /* 0x00008b0000047ab9 */ /* 0x000fe40000000800 */
[----:B------:R-:W-:Y:S01]  /*1c180*/  @P2 STG.E.U16 desc[UR38][R6.64], R63 ;  /* 0x0000003f06002986 */ /* 0x000fe2000c101526 */
[----:B------:R-:W-:Y:S01]  /*1c190*/  ISETP.LT.AND P2, PT, R162, UR4, !P0 ;  /* 0x00000004a2007c0c */ /* 0x000fe2000c741270 */
[----:B------:R-:W-:Y:S01]  /*1c1a0*/  ULDC UR4, c[0x0][0x22c] ;  /* 0x00008b0000047ab9 */ /* 0x000fe20000000800 */
[----:B-1----:R-:W-:-:S04]  /*1c1b0*/  LEA R4, P6, R9, R2, 0x1 ;  /* 0x0000000209047211 */ /* 0x002fc800078c08ff */
[----:B------:R-:W-:Y:S01]  /*1c1c0*/  LEA.HI.X.SX32 R5, R9, R0, 0x1, P6 ;  /* 0x0000000009057211 */ /* 0x000fe200030f0eff */
[----:B------:R-:W-:Y:S01]  /*1c1d0*/  IMAD R9, R8, 0x2, R9 ;  /* 0x0000000208097824 */ /* 0x000fe200078e0209 */
[----:B------:R-:W-:Y:S01]  /*1c1e0*/  ISETP.LT.AND P6, PT, R158, UR4, !P0 ;  /* 0x000000049e007c0c */ /* 0x000fe2000c7c1270 */
[----:B------:R-:W1:Y:S01]  /*1c1f0*/  LDC R8, c[0x0][0x248] ;  /* 0x00009200ff087b82 */ /* 0x000e620000000800 */
[----:B------:R-:W-:Y:S01]  /*1c200*/  ULDC UR4, c[0x0][0x22c] ;  /* 0x00008b0000047ab9 */ /* 0x000fe20000000800 */
[----:B--2---:R-:W-:Y:S01]  /*1c210*/  IMAD R11, R16, 0x2, R9 ;  /* 0x00000002100b7824 */ /* 0x004fe200078e0209 */
[----:B------:R2:W-:Y:S05]  /*1c220*/  @P5 STG.E.U16 desc[UR38][R4.64], R84 ;  /* 0x0000005404005986 */ /* 0x0005ea000c101526 */
[----:B------:R-:W3:Y:S01]  /*1c230*/  LDC R16, c[0x0][0x248] ;  /* 0x00009200ff107b82 */ /* 0x000ee20000000800 */
[----:B--2---:R-:W-:-:S02]  /*1c240*/  LEA R4, P5, R9, R2, 0x1 ;  /* 0x0000000209047211 */ /* 0x004fc400078a08ff */
[----:B------:R-:W-:Y:S02]  /*1c250*/  PRMT R84, R84, 0x7632, R84 ;  /* 0x0000763254547816 */ /* 0x000fe40000000054 */
[----:B------:R-:W-:Y:S01]  /*1c260*/  LEA.HI.X.SX32 R5, R9, R0, 0x1, P5 ;  /* 0x0000000009057211 */ /* 0x000fe200028f0eff */
[----:B----4-:R-:W-:Y:S01]  /*1c270*/  IMAD R9, R10, 0x2, R11 ;  /* 0x000000020a097824 */ /* 0x010fe200078e020b */
[C---:B------:R-:W-:Y:S01]  /*1c280*/  LEA R6, P5, R11.reuse, R2, 0x1 ;  /* 0x000000020b067211 */ /* 0x040fe200078a08ff */
[----:B------:R-:W2:Y:S02]  /*1c290*/  LDC R10, c[0x0][0x248] ;  /* 0x00009200ff0a7b82 */ /* 0x000ea40000000800 */
[----:B------:R4:W-:Y:S01]  /*1c2a0*/  @P4 STG.E.U16 desc[UR38][R4.64], R85 ;  /* 0x0000005504004986 */ /* 0x0009e2000c101526 */
[----:B------:R-:W-:Y:S02]  /*1c2b0*/  LEA.HI.X.SX32 R7, R11, R0, 0x1, P5 ;  /* 0x000000000b077211 */ /* 0x000fe400028f0eff */
[----:B------:R-:W-:Y:S01]  /*1c2c0*/  ISETP.LT.AND P5, PT, R152, UR4, !P0 ;  /* 0x0000000498007c0c */ /* 0x000fe2000c7a1270 */
[----:B------:R-:W-:-:S02]  /*1c2d0*/  ULDC UR4, c[0x0][0x22c] ;  /* 0x00008b0000047ab9 */ /* 0x000fc40000000800 */
[----:B------:R0:W-:Y:S01]  /*1c2e0*/  @P3 STG.E.U16 desc[UR38][R6.64], R86 ;  /* 0x0000005606003986 */ /* 0x0001e2000c101526 */
[----:B------:R-:W-:Y:S01]  /*1c2f0*/  ISETP.LT.AND P3, PT, R160, UR4, !P0 ;  /* 0x00000004a0007c0c */ /* 0x000fe2000c761270 */
[----:B------:R-:W-:Y:S01]  /*1c300*/  ULDC UR4, c[0x0][0x22c] ;  /* 0x00008b0000047ab9 */ /* 0x000fe20000000800 */
[----:B----4-:R-:W-:Y:S02]  /*1c310*/  LEA R4, P4, R9, R2, 0x1 ;  /* 0x0000000209047211 */ /* 0x010fe400078808ff */
[----:B------:R-:W-:Y:S02]  /*1c320*/  PRMT R85, R85, 0x7632, R85 ;  /* 0x0000763255557816 */ /* 0x000fe40000000055 */
[----:B------:R-:W-:Y:S01]  /*1c330*/  LEA.HI.X.SX32 R5, R9, R0, 0x1, P4 ;  /* 0x0000000009057211 */ /* 0x000fe200020f0eff */
[----:B-1----:R-:W-:Y:S01]  /*1c340*/  IMAD R9, R8, 0x2, R9 ;  /* 0x0000000208097824 */ /* 0x002fe200078e0209 */
[----:B0-----:R-:W-:Y:S02]  /*1c350*/  PRMT R86, R86, 0x7632, R86 ;  /* 0x0000763256567816 */ /* 0x001fe40000000056 */
[----:B------:R-:W-:Y:S01]  /*1c360*/  ISETP.LT.AND P4, PT, R159, UR5, !P0 ;  /* 0x000000059f007c0c */ /* 0x000fe2000c781270 */
[----:B------:R0:W-:Y:S01]  /*1c370*/  @P2 STG.E.U16 desc[UR38][R4.64], R87 ;  /* 0x0000005704002986 */ /* 0x0001e2000c101526 */
[C---:B------:R-:W-:Y:S01]  /*1c380*/  LEA R8, P2, R9.reuse, R2, 0x1 ;  /* 0x0000000209087211 */ /* 0x040fe200078408ff */
[----:B---3--:R-:W-:Y:S01]  /*1c390*/  IMAD R7, R16, 0x2, R9 ;  /* 0x0000000210077824 */ /* 0x008fe200078e0209 */
[----:B------:R-:W-:Y:S01]  /*1c3a0*/  ULDC UR5, c[0x0][0x22c] ;  /* 0x00008b0000057ab9 */ /* 0x000fe20000000800 */
[----:B------:R-:W1:Y:S01]  /*1c3b0*/  LDC R16, c[0x0][0x248] ;  /* 0x00009200ff107b82 */ /* 0x000e620000000800 */
[----:B------:R-:W-:Y:S01]  /*1c3c0*/  LEA.HI.X.SX32 R9, R9, R0, 0x1, P2 ;  /* 0x0000000009097211 */ /* 0x000fe200010f0eff */
[----:B------:R-:W-:Y:S01]  /*1c3d0*/  IMAD R11, R18, 0x2, R7 ;  /* 0x00000002120b7824 */ /* 0x000fe200078e0207 */
[----:B------:R-:W-:-:S03]  /*1c3e0*/  LEA R6, P2, R7, R2, 0x1 ;  /* 0x0000000207067211 */ /* 0x000fc600078408ff */
[----:B------:R3:W-:Y:S01]  /*1c3f0*/  @P6 STG.E.U16 desc[UR38][R8.64], R84 ;  /* 0x0000005408006986 */ /* 0x0007e2000c101526 */
[----:B------:R-:W-:Y:S01]  /*1c400*/  LEA.HI.X.SX32 R7, R7, R0, 0x1, P2 ;  /* 0x0000000007077211 */ /* 0x000fe200010f0eff */
[----:B------:R-:W4:Y:S01]  /*1c410*/  LDC R18, c[0x0][0x248] ;  /* 0x00009200ff127b82 */ /* 0x000f220000000800 */
[C---:B0-----:R-:W-:Y:S02]  /*1c420*/  LEA R4, P6, R11.reuse, R2, 0x1 ;  /* 0x000000020b047211 */ /* 0x041fe400078c08ff */
[----:B------:R-:W-:Y:S01]  /*1c430*/  ISETP.LT.AND P2, PT, R156, UR4, !P0 ;  /* 0x000000049c007c0c */ /* 0x000fe2000c741270 */
[----:B------:R1:W-:Y:S01]  /*1c440*/  @P5 STG.E.U16 desc[UR38][R6.64], R85 ;  /* 0x0000005506005986 */ /* 0x0003e2000c101526 */
[----:B------:R-:W-:Y:S01]  /*1c450*/  LEA.HI.X.SX32 R5, R11, R0, 0x1, P6 ;  /* 0x000000000b057211 */ /* 0x000fe200030f0eff */
[----:B--2---:R-:W-:Y:S01]  /*1c460*/  IMAD R11, R10, 0x2, R11 ;  /* 0x000000020a0b7824 */ /* 0x004fe200078e020b */
[----:B------:R-:W-:Y:S01]  /*1c470*/  ULDC UR4, c[0x0][0x22c] ;  /* 0x00008b0000047ab9 */ /* 0x000fe20000000800 */
[----:B------:R-:W0:Y:S01]  /*1c480*/  LDC R10, c[0x0][0x248] ;  /* 0x00009200ff0a7b82 */ /* 0x000e220000000800 */
[----:B------:R-:W-:Y:S01]  /*1c490*/  PRMT R87, R87, 0x7632, R87 ;  /* 0x0000763257577816 */ /* 0x000fe20000000057 */
[----:B------:R2:W-:Y:S01]  /*1c4a0*/  @P3 STG.E.U16 desc[UR38][R4.64], R86 ;  /* 0x0000005604003986 */ /* 0x0005e2000c101526 */
[----:B---3--:R-:W-:-:S02]  /*1c4b0*/  LEA R8, P6, R11, R2, 0x1 ;  /* 0x000000020b087211 */ /* 0x008fc400078c08ff */
[----:B------:R-:W-:Y:S01]  /*1c4c0*/  ISETP.LT.AND P5, PT, R146, UR4, !P0 ;  /* 0x0000000492007c0c */ /* 0x000fe2000c7a1270 */
[----:B------:R-:W-:Y:S01]  /*1c4d0*/  ULDC UR4, c[0x0][0x22c] ;  /* 0x00008b0000047ab9 */ /* 0x000fe20000000800 */
[----:B------:R-:W-:Y:S01]  /*1c4e0*/  LEA.HI.X.SX32 R9, R11, R0, 0x1, P6 ;  /* 0x000000000b097211 */ /* 0x000fe200030f0eff */
[----:B-1----:R-:W-:Y:S01]  /*1c4f0*/  IMAD R7, R16, 0x2, R11 ;  /* 0x0000000210077824 */ /* 0x002fe200078e020b */
[----:B------:R-:W-:Y:S01]  /*1c500*/  ISETP.LT.AND P3, PT, R153, UR4, !P0 ;  /* 0x0000000499007c0c */ /* 0x000fe2000c761270 */
[----:B------:R-:W1:Y:S01]  /*1c510*/  LDC R16, c[0x0][0x248] ;  /* 0x00009200ff107b82 */ /* 0x000e620000000800 */
[----:B------:R-:W-:Y:S01]  /*1c520*/  ULDC UR4, c[0x0][0x22c] ;  /* 0x00008b0000047ab9 */ /* 0x000fe20000000800 */
[----:B------:R-:W-:Y:S01]  /*1c530*/  IMAD R11, R20, 0x2, R7 ;  /* 0x00000002140b7824 */ /* 0x000fe200078e0207 */
[C---:B------:R-:W-:Y:S01]  /*1c540*/  LEA R6, P6, R7.reuse, R2, 0x1 ;  /* 0x0000000207067211 */ /* 0x040fe200078c08ff */
[----:B------:R3:W-:Y:S01]  /*1c550*/  @P4 STG.E.U16 desc[UR38][R8.64], R87 ;  /* 0x0000005708004986 */ /* 0x0007e2000c101526 */
[----:B------:R-:W-:Y:S01]  /*1c560*/  ISETP.LT.AND P4, PT, R150, UR4, !P0 ;  /* 0x0000000496007c0c */ /* 0x000fe2000c781270 */
[----:B------:R-:W-:Y:S01]  /*1c570*/  ULDC UR4, c[0x0][0x22c] ;  /* 0x00008b0000047ab9 */ /* 0x000fe20000000800 */
[----:B------:R-:W-:Y:S01]  /*1c580*/  LEA.HI.X.SX32 R7, R7, R0, 0x1, P6 ;  /* 0x0000000007077211 */ /* 0x000fe200030f0eff */
[----:B------:R-:W1:Y:S01]  /*1c590*/  LDC R20, c[0x0][0x248] ;  /* 0x00009200ff147b82 */ /* 0x000e620000000800 */
[----:B--2---:R-:W-:-:S03]  /*1c5a0*/  LEA R4, P6, R11, R2, 0x1 ;  /* 0x000000020b047211 */ /* 0x004fc600078c08ff */
[----:B------:R1:W-:Y:S01]  /*1c5b0*/  @P2 STG.E.U16 desc[UR38][R6.64], R92 ;  /* 0x0000005c06002986 */ /* 0x0003e2000c101526 */
[----:B------:R-:W-:Y:S01]  /*1c5c0*/  LEA.HI.X.SX32 R5, R11, R0, 0x1, P6 ;  /* 0x000000000b057211 */ /* 0x000fe200030f0eff */
[----:B0-----:R-:W-:Y:S01]  /*1c5d0*/  IMAD R11, R10, 0x2, R11 ;  /* 0x000000020a0b7824 */ /* 0x001fe200078e020b */
[----:B------:R-:W-:Y:S01]  /*1c5e0*/  ISETP.LT.AND P2, PT, R154, UR4, !P0 ;  /* 0x000000049a007c0c */ /* 0x000fe2000c741270 */
[----:B------:R-:W-:Y:S02]  /*1c5f0*/  ULDC UR4, c[0x0][0x22c] ;  /* 0x00008b0000047ab9 */ /* 0x000fe40000000800 */
[----:B----4-:R-:W-:Y:S01]  /*1c600*/  IMAD R17, R18, 0x2, R11 ;  /* 0x0000000212117824 */ /* 0x010fe200078e020b */
[----:B---3--:R-:W-:Y:S01]  /*1c610*/  LEA R8, P6, R11, R2, 0x1 ;  /* 0x000000020b087211 */ /* 0x008fe200078c08ff */
[----:B------:R-:W0:Y:S01]  /*1c620*/  LDC R18, c[0x0][0x248] ;  /* 0x00009200ff127b82 */ /* 0x000e220000000800 */
[----:B------:R2:W-:Y:S01]  /*1c630*/  @P5 STG.E.U16 desc[UR38][R4.64], R93 ;  /* 0x0000005d04005986 */ /* 0x0005e2000c101526 */
[----:B------:R-:W-:Y:S01]  /*1c640*/  ISETP.LT.AND P5, PT, R149, UR4, !P0 ;  /* 0x0000000495007c0c */ /* 0x000fe2000c7a1270 */
[----:B------:R-:W-:Y:S01]  /*1c650*/  ULDC UR4, c[0x0][0x22c] ;  /* 0x00008b0000047ab9 */ /* 0x000fe20000000800 */
[----:B------:R-:W-:Y:S01]  /*1c660*/  LEA.HI.X.SX32 R9, R11, R0, 0x1, P6 ;  /* 0x000000000b097211 */ /* 0x000fe200030f0eff */
[----:B-1----:R-:W-:Y:S01]  /*1c670*/  IMAD R7, R16, 0x2, R17 ;  /* 0x0000000210077824 */ /* 0x002fe200078e0211 */
[----:B------:R-:W-:-:S02]  /*1c680*/  LEA R10, P6, R17, R2, 0x1 ;  /* 0x00000002110a7211 */ /* 0x000fc400078c08ff */
[----:B------:R-:W1:Y:S01]  /*1c690*/  LDC R16, c[0x0][0x248] ;  /* 0x00009200ff107b82 */ /* 0x000e620000000800 */
[----:B------:R-:W-:Y:S01]  /*1c6a0*/  @P3 STG.E.U16 desc[UR38][R8.64], R94 ;  /* 0x0000005e08003986 */ /* 0x000fe2000c101526 */
[----:B------:R-:W-:Y:S01]  /*1c6b0*/  LEA.HI.X.SX32 R11, R17, R0, 0x1, P6 ;  /* 0x00000000110b7211 */ /* 0x000fe200030f0eff */
[----:B------:R-:W-:Y:S01]  /*1c6c0*/  IMAD R17, R20, 0x2, R7 ;  /* 0x0000000214117824 */ /* 0x000fe200078e0207 */
[----:B--2---:R-:W-:-:S03]  /*1c6d0*/  LEA R4, P6, R7, R2, 0x1 ;  /* 0x0000000207047211 */ /* 0x004fc600078c08ff */
[----:B------:R2:W-:Y:S01]  /*1c6e0*/  @P4 STG.E.U16 desc[UR38][R10.64], R95 ;  /* 0x0000005f0a004986 */ /* 0x0005e2000c101526 */
[----:B------:R-:W3:Y:S01]  /*1c6f0*/  LDC R20, c[0x0][0x248] ;  /* 0x00009200ff147b82 */ /* 0x000ee20000000800 */
[----:B------:R-:W-:Y:S02]  /*1c700*/  LEA.HI.X.SX32 R5, R7, R0, 0x1, P6 ;  /* 0x0000000007057211 */ /* 0x000fe400030f0eff */
[C---:B------:R-:W-:Y:S02]  /*1c710*/  LEA R6, P6, R17.reuse, R2, 0x1 ;  /* 0x0000000211067211 */ /* 0x040fe400078c08ff */
[----:B------:R-:W-:Y:S02]  /*1c720*/  PRMT R92, R92, 0x7632, R92 ;  /* 0x000076325c5c7816 */ /* 0x000fe4000000005c */
[----:B------:R-:W-:Y:S01]  /*1c730*/  LEA.HI.X.SX32 R7, R17, R0, 0x1, P6 ;  /* 0x0000000011077211 */ /* 0x000fe200030f0eff */
[----:B0-----:R-:W-:Y:S01]  /*1c740*/  IMAD R17, R18, 0x2, R17 ;  /* 0x0000000212117824 */ /* 0x001fe200078e0211 */
[----:B------:R-:W-:Y:S01]  /*1c750*/  PRMT R93, R93, 0x7632, R93 ;  /* 0x000076325d5d7816 */ /* 0x000fe2000000005d */
[----:B------:R-:W0:Y:S01]  /*1c760*/  LDC R18, c[0x0][0x248] ;  /* 0x00009200ff127b82 */ /* 0x000e220000000800 */
[----:B------:R-:W-:Y:S01]  /*1c770*/  ISETP.LT.AND P3, PT, R151, UR4, !P0 ;  /* 0x0000000497007c0c */ /* 0x000fe2000c761270 */
[----:B--2---:R-:W-:Y:S01]  /*1c780*/  IMAD R11, R22, 0x2, R17 ;  /* 0x00000002160b7824 */ /* 0x004fe200078e0211 */
[----:B------:R2:W-:Y:S01]  /*1c790*/  @P2 STG.E.U16 desc[UR38][R4.64], R92 ;  /* 0x0000005c04002986 */ /* 0x0005e2000c101526 */
[----:B------:R-:W-:Y:S01]  /*1c7a0*/  PRMT R94, R94, 0x7632, R94 ;  /* 0x000076325e5e7816 */ /* 0x000fe2000000005e */
[----:B------:R-:W-:Y:S01]  /*1c7b0*/  ULDC UR4, c[0x0][0x22c] ;  /* 0x00008b0000047ab9 */ /* 0x000fe20000000800 */
[----:B------:R-:W-:Y:S01]  /*1c7c0*/  PRMT R95, R95, 0x7632, R95 ;  /* 0x000076325f5f7816 */ /* 0x000fe2000000005f */
[----:B------:R4:W-:Y:S01]  /*1c7d0*/  @P5 STG.E.U16 desc[UR38][R6.64], R93 ;  /* 0x0000005d06005986 */ /* 0x0009e2000c101526 */
[----:B------:R-:W-:Y:S01]  /*1c7e0*/  LEA R8, P5, R17, R2, 0x1 ;  /* 0x0000000211087211 */ /* 0x000fe200078a08ff */
[----:B------:R-:W0:Y:S01]  /*1c7f0*/  LDC R22, c[0x0][0x248] ;  /* 0x00009200ff167b82 */ /* 0x000e220000000800 */
[----:B------:R-:W-:Y:S01]  /*1c800*/  ISETP.LT.AND P4, PT, R147, UR4, !P0 ;  /* 0x0000000493007c0c */ /* 0x000fe2000c781270 */
[----:B------:R-:W-:Y:S01]  /*1c810*/  ULDC UR4, c[0x0][0x22c] ;  /* 0x00008b0000047ab9 */ /* 0x000fe20000000800 */
[----:B------:R-:W-:-:S02]  /*1c820*/  LEA.HI.X.SX32 R9, R17, R0, 0x1, P5 ;  /* 0x0000000011097211 */ /* 0x000fc400028f0eff */
[----:B------:R-:W-:Y:S01]  /*1c830*/  ISETP.LT.AND P2, PT, R145, UR4, !P0 ;  /* 0x0000000491007c0c */ /* 0x000fe2000c741270 */
[----:B------:R-:W-:Y:S01]  /*1c840*/  ULDC UR4, c[0x0][0x22c] ;  /* 0x00008b0000047ab9 */ /* 0x000fe20000000800 */
[C---:B--2---:R-:W-:Y:S01]  /*1c850*/  LEA R4, P6, R11.reuse, R2, 0x1 ;  /* 0x000000020b047211 */ /* 0x044fe200078c08ff */
[----:B------:R-:W-:Y:S01]  /*1c860*/  @P3 STG.E.U16 desc[UR38][R8.64], R94 ;  /* 0x0000005e08003986 */ /* 0x000fe2000c101526 */
[----:B------:R-:W-:Y:S01]  /*1c870*/  ISETP.LT.AND P5, PT, R148, UR4, !P0 ;  /* 0x0000000494007c0c */ /* 0x000fe2000c7a1270 */
[----:B------:R-:W-:Y:S01]  /*1c880*/  ULDC UR4, c[0x0][0x22c] ;  /* 0x00008b0000047ab9 */ /* 0x000fe20000000800 */
[----:B------:R-:W-:Y:S01]  /*1c890*/  LEA.HI.X.SX32 R5, R11, R0, 0x1, P6 ;  /* 0x000000000b057211 */ /* 0x000fe200030f0eff */
[----:B-1----:R-:W-:Y:S02]  /*1c8a0*/  IMAD R11, R16, 0x2, R11 ;  /* 0x00000002100b7824 */ /* 0x002fe400078e020b */
[----:B------:R-:W1:Y:S02]  /*1c8b0*/  LDC R16, c[0x0][0x248] ;  /* 0x00009200ff107b82 */ /* 0x000e640000000800 */
[----:B---3--:R-:W-:Y:S01]  /*1c8c0*/  IMAD R17, R20, 0x2, R11 ;  /* 0x0000000214117824 */ /* 0x008fe200078e020b */
[-C--:B----4-:R-:W-:Y:S01]  /*1c8d0*/  LEA R6, P3, R11, R2.reuse, 0x1 ;  /* 0x000000020b067211 */ /* 0x090fe200078608ff */
[----:B------:R2:W-:Y:S01]  /*1c8e0*/  @P4 STG.E.U16 desc[UR38][R4.64], R95 ;  /* 0x0000005f04004986 */ /* 0x0005e2000c101526 */
[----:B------:R-:W-:Y:S01]  /*1c8f0*/  ISETP.LT.AND P4, PT, R142, UR4, !P0 ;  /* 0x000000048e007c0c */ /* 0x000fe2000c781270 */
[----:B------:R-:W-:Y:S01]  /*1c900*/  ULDC UR4, c[0x0][0x22c] ;  /* 0x00008b0000047ab9 */ /* 0x000fe20000000800 */
[----:B------:R-:W-:Y:S01]  /*1c910*/  LEA R10, P6, R17, R2, 0x1 ;  /* 0x00000002110a7211 */ /* 0x000fe200078c08ff */
[----:B------:R-:W3:Y:S01]  /*1c920*/  LDC R20, c[0x0][0x248] ;  /* 0x00009200ff147b82 */ /* 0x000ee20000000800 */
[----:B------:R-:W-:-:S02]  /*1c930*/  LEA.HI.X.SX32 R7, R11, R0, 0x1, P3 ;  /* 0x000000000b077211 */ /* 0x000fc400018f0eff */
[----:B------:R-:W-:Y:S01]  /*1c940*/  LEA.HI.X.SX32 R11, R17, R0, 0x1, P6 ;  /* 0x00000000110b7211 */ /* 0x000fe200030f0eff */
[----:B0-----:R-:W-:Y:S01]  /*1c950*/  IMAD R17, R18, 0x2, R17 ;  /* 0x0000000212117824 */ /* 0x001fe200078e0211 */
[----:B------:R-:W-:Y:S01]  /*1c960*/  ISETP.LT.AND P3, PT, R140, UR5, !P0 ;  /* 0x000000058c007c0c */ /* 0x000fe2000c761270 */
[----:B------:R0:W-:Y:S01]  /*1c970*/  @P2 STG.E.U16 desc[UR38][R6.64], R64 ;  /* 0x0000004006002986 */ /* 0x0001e2000c101526 */
[----:B------:R-:W-:Y:S01]  /*1c980*/  ULDC UR5, c[0x0][0x22c] ;  /* 0x00008b0000057ab9 */ /* 0x000fe20000000800 */
[----:B------:R-:W4:Y:S01]  /*1c990*/  LDC R18, c[0x0][0x248] ;  /* 0x00009200ff127b82 */ /* 0x000f220000000800 */
[----:B------:R-:W-:Y:S01]  /*1c9a0*/  IMAD R19, R22, 0x2, R17 ;  /* 0x0000000216137824 */ /* 0x000fe200078e0211 */
[-C--:B--2---:R-:W-:Y:S01]  /*1c9b0*/  LEA R4, P2, R17, R2.reuse, 0x1 ;  /* 0x0000000211047211 */ /* 0x084fe200078408ff */
[----:B------:R2:W-:Y:S01]  /*1c9c0*/  @P5 STG.E.U16 desc[UR38][R10.64], R65 ;  /* 0x000000410a005986 */ /* 0x0005e2000c101526 */
[----:B------:R-:W-:Y:S01]  /*1c9d0*/  ISETP.LT.AND P5, PT, R143, UR5, !P0 ;  /* 0x000000058f007c0c */ /* 0x000fe2000c7a1270 */
[----:B------:R-:W-:Y:S01]  /*1c9e0*/  ULDC UR5, c[0x0][0x22c] ;  /* 0x00008b0000057ab9 */ /* 0x000fe20000000800 */
[----:B------:R-:W-:-:S02]  /*1c9f0*/  LEA R8, P6, R19, R2, 0x1 ;  /* 0x0000000213087211 */ /* 0x000fc400078c08ff */
[-C--:B------:R-:W-:Y:S01]  /*1ca00*/  LEA.HI.X.SX32 R5, R17, R0.reuse, 0x1, P2 ;  /* 0x0000000011057211 */ /* 0x080fe200010f0eff */
[----:B------:R-:W3:Y:S01]  /*1ca10*/  LDC R22, c[0x0][0x248] ;  /* 0x00009200ff167b82 */ /* 0x000ee20000000800 */
[----:B------:R-:W-:Y:S01]  /*1ca20*/  LEA.HI.X.SX32 R9, R19, R0, 0x1, P6 ;  /* 0x0000000013097211 */ /* 0x000fe200030f0eff */
[----:B-1----:R-:W-:Y:S01]  /*1ca30*/  IMAD R19, R16, 0x2, R19 ;  /* 0x0000000210137824 */ /* 0x002fe200078e0213 */
[----:B------:R-:W-:Y:S01]  /*1ca40*/  ISETP.LT.AND P2, PT, R139, UR4, !P0 ;  /* 0x000000048b007c0c */ /* 0x000fe2000c741270 */
[----:B------:R1:W-:Y:S01]  /*1ca50*/  @P4 STG.E.U16 desc[UR38][R4.64], R66 ;  /* 0x0000004204004986 */ /* 0x0003e2000c101526 */
[----:B0-----:R-:W-:Y:S01]  /*1ca60*/  PRMT R64, R64, 0x7632, R64 ;  /* 0x0000763240407816 */ /* 0x001fe20000000040 */
[----:B------:R-:W-:Y:S01]  /*1ca70*/  ULDC UR4, c[0x0][0x22c] ;  /* 0x00008b0000047ab9 */ /* 0x000fe20000000800 */
[----:B--2---:R-:W-:Y:S01]  /*1ca80*/  PRMT R65, R65, 0x7632, R65 ;  /* 0x0000763241417816 */ /* 0x004fe20000000041 */
[----:B------:R-:W0:Y:S01]  /*1ca90*/  LDC R10, c[0x0][0x248] ;  /* 0x00009200ff0a7b82 */ /* 0x000e220000000800 */
[----:B------:R3:W-:Y:S01]  /*1caa0*/  @P3 STG.E.U16 desc[UR38][R8.64], R67 ;  /* 0x0000004308003986 */ /* 0x0007e2000c101526 */
[----:B------:R-:W-:-:S02]  /*1cab0*/  LEA R6, P3, R19, R2, 0x1 ;  /* 0x0000000213067211 */ /* 0x000fc400078608ff */
[----:B------:R-:W-:Y:S01]  /*1cac0*/  ISETP.LT.AND P6, PT, R144, UR4, !P0 ;  /* 0x0000000490007c0c */ /* 0x000fe2000c7c1270 */
[----:B------:R-:W-:Y:S01]  /*1cad0*/  ULDC UR4, c[0x0][0x22c] ;  /* 0x00008b0000047ab9 */ /* 0x000fe20000000800 */
[----:B------:R-:W-:Y:S01]  /*1cae0*/  LEA.HI.X.SX32 R7, R19, R0, 0x1, P3 ;  /* 0x0000000013077211 */ /* 0x000fe200018f0eff */
[----:B----4-:R-:W-:Y:S01]  /*1caf0*/  IMAD R11, R18, 0x2, R19 ;  /* 0x00000002120b7824 */ /* 0x010fe200078e0213 */
[----:B------:R-:W2:Y:S01]  /*1cb00*/  LDC R16, c[0x0][0x248] ;  /* 0x00009200ff107b82 */ /* 0x000ea20000000800 */
[----:B-1----:R-:W-:Y:S02]  /*1cb10*/  PRMT R66, R66, 0x7632, R66 ;  /* 0x0000763242427816 */ /* 0x002fe40000000042 */
[----:B------:R0:W-:Y:S01]  /*1cb20*/  @P2 STG.E.U16 desc[UR38][R6.64], R64 ;  /* 0x0000004006002986 */ /* 0x0001e2000c101526 */
[----:B------:R-:W-:Y:S01]  /*1cb30*/  LEA R4, P3, R11, R2, 0x1 ;  /* 0x000000020b047211 */ /* 0x000fe200078608ff */
[----:B---3--:R-:W-:Y:S01]  /*1cb40*/  IMAD R9, R20, 0x2, R11 ;  /* 0x0000000214097824 */ /* 0x008fe200078e020b */
[----:B------:R-:W-:Y:S01]  /*1cb50*/  ISETP.LT.AND P4, PT, R131, UR4, !P0 ;  /* 0x0000000483007c0c */ /* 0x000fe2000c781270 */
[----:B------:R-:W-:Y:S01]  /*1cb60*/  ULDC UR4, c[0x0][0x22c] ;  /* 0x00008b0000047ab9 */ /* 0x000fe20000000800 */
[----:B------:R-:W1:Y:S01]  /*1cb70*/  LDC R18, c[0x0][0x248] ;  /* 0x00009200ff127b82 */ /* 0x000e620000000800 */
[----:B------:R-:W-:-:S02]  /*1cb80*/  LEA.HI.X.SX32 R5, R11, R0, 0x1, P3 ;  /* 0x000000000b057211 */ /* 0x000fc400018f0eff */
[----:B------:R-:W-:Y:S01]  /*1cb90*/  ISETP.LT.AND P2, PT, R141, UR4, !P0 ;  /* 0x000000048d007c0c */ /* 0x000fe2000c741270 */
[----:B------:R-:W-:Y:S01]  /*1cba0*/  ULDC UR4, c[0x0][0x22c] ;  /* 0x00008b0000047ab9 */ /* 0x000fe20000000800 */
[----:B------:R-:W-:Y:S01]  /*1cbb0*/  PRMT R67, R67, 0x7632, R67 ;  /* 0x0000763243437816 */ /* 0x000fe20000000043 */
[----:B------:R3:W-:Y:S01]  /*1cbc0*/  @P5 STG.E.U16 desc[UR38][R4.64], R65 ;  /* 0x0000004104005986 */ /* 0x0007e2000c101526 */
[----:B------:R-:W-:Y:S01]  /*1cbd0*/  LEA R8, P5, R9, R2, 0x1 ;  /* 0x0000000209087211 */ /* 0x000fe200078a08ff */
[----:B------:R-:W4:Y:S01]  /*1cbe0*/  LDC R20, c[0x0][0x248] ;  /* 0x00009200ff147b82 */ /* 0x000f220000000800 */
[----:B0-----:R-:W-:Y:S01]  /*1cbf0*/  IMAD R7, R10, 0x2, R9 ;  /* 0x000000020a077824 */ /* 0x001fe200078e0209 */
[----:B------:R-:W-:Y:S01]  /*1cc00*/  ISETP.LT.AND P3, PT, R137, UR4, !P0 ;  /* 0x0000000489007c0c */ /* 0x000fe2000c761270 */
[----:B------:R-:W-:Y:S01]  /*1cc10*/  ULDC UR4, c[0x0][0x22c] ;  /* 0x00008b0000047ab9 */ /* 0x000fe20000000800 */
[----:B------:R-:W-:Y:S02]  /*1cc20*/  LEA.HI.X.SX32 R9, R9, R0, 0x1, P5 ;  /* 0x0000000009097211 */ /* 0x000fe400028f0eff */
[----:B------:R-:W-:-:S02]  /*1cc30*/  LEA R6, P5, R7, R2, 0x1 ;  /* 0x0000000207067211 */ /* 0x000fc400078a08ff */
[----:B------:R-:W0:Y:S01]  /*1cc40*/  LDC R10, c[0x0][0x248] ;  /* 0x00009200ff0a7b82 */ /* 0x000e220000000800 */
[----:B--2---:R-:W-:Y:S01]  /*1cc50*/  IMAD R11, R16, 0x2, R7 ;  /* 0x00000002100b7824 */ /* 0x004fe200078e0207 */
[----:B------:R2:W-:Y:S01]  /*1cc60*/  @P6 STG.E.U16 desc[UR38][R8.64], R66 ;  /* 0x0000004208006986 */ /* 0x0005e2000c101526 */
[----:B------:R-:W-:Y:S02]  /*1cc70*/  LEA.HI.X.SX32 R7, R7, R0, 0x1, P5 ;  /* 0x0000000007077211 */ /* 0x000fe400028f0eff */
[----:B------:R-:W-:Y:S01]  /*1cc80*/  ISETP.LT.AND P5, PT, R133, UR4, !P0 ;  /* 0x0000000485007c0c */ /* 0x000fe2000c7a1270 */
[----:B------:R-:W-:Y:S01]  /*1cc90*/  ULDC UR4, c[0x0][0x22c] ;  /* 0x00008b0000047ab9 */ /* 0x000fe20000000800 */
[C---:B---3--:R-:W-:Y:S01]  /*1cca0*/  LEA R4, P6, R11.reuse, R2, 0x1 ;  /* 0x000000020b047211 */ /* 0x048fe200078c08ff */
[----:B------:R-:W3:Y:S01]  /*1ccb0*/  LDC R16, c[0x0][0x248] ;  /* 0x00009200ff107b82 */ /* 0x000ee20000000800 */
[----:B------:R2:W-:Y:S01]  /*1ccc0*/  @P4 STG.E.U16 desc[UR38][R6.64], R67 ;  /* 0x0000004306004986 */ /* 0x0005e2000c101526 */
[----:B------:R-:W-:Y:S01]  /*1ccd0*/  ISETP.LT.AND P4, PT, R138, UR4, !P0 ;  /* 0x000000048a007c0c */ /* 0x000fe2000c781270 */
[----:B------:R-:W-:Y:S01]  /*1cce0*/  ULDC UR4, c[0x0][0x22c] ;  /* 0x00008b0000047ab9 */ /* 0x000fe20000000800 */
[----:B------:R-:W-:Y:S01]  /*1ccf0*/  LEA.HI.X.SX32 R5, R11, R0, 0x1, P6 ;  /* 0x000000000b057211 */ /* 0x000fe200030f0eff */
[----:B-1----:R-:W-:-:S03]  /*1cd00*/  IMAD R11, R18, 0x2, R11 ;  /* 0x00000002120b7824 */ /* 0x002fc600078e020b */
[----:B------:R-:W1:Y:S01]  /*1cd10*/  LDC R18, c[0x0][0x248] ;  /* 0x00009200ff127b82 */ /* 0x000e620000000800 */
[----:B----4-:R-:W-:Y:S01]  /*1cd20*/  IMAD R17, R20, 0x2, R11 ;  /* 0x0000000214117824 */ /* 0x010fe200078e020b */
[C---:B--2---:R-:W-:Y:S01]  /*1cd30*/  LEA R8, P6, R11.reuse, R2, 0x1 ;  /* 0x000000020b087211 */ /* 0x044fe200078c08ff */
[----:B------:R2:W-:Y:S01]  /*1cd40*/  @P2 STG.E.U16 desc[UR38][R4.64], R72 ;  /* 0x0000004804002986 */ /* 0x0005e2000c101526 */
[----:B------:R-:W-:Y:S01]  /*1cd50*/  ISETP.LT.AND P2, PT, R134, UR4, !P0 ;  /* 0x0000000486007c0c */ /* 0x000fe2000c741270 */
[----:B------:R-:W-:Y:S01]  /*1cd60*/  ULDC UR4, c[0x0][0x22c] ;  /* 0x00008b0000047ab9 */ /* 0x000fe20000000800 */
[----:B------:R-:W-:Y:S02]  /*1cd70*/  LEA.HI.X.SX32 R9, R11, R0, 0x1, P6 ;  /* 0x000000000b097211 */ /* 0x000fe400030f0eff */
[----:B------:R-:W4:Y:S01]  /*1cd80*/  LDC R20, c[0x0][0x248] ;  /* 0x00009200ff147b82 */ /* 0x000f220000000800 */
[C---:B------:R-:W-:Y:S01]  /*1cd90*/  LEA R6, P6, R17.reuse, R2, 0x1 ;  /* 0x0000000211067211 */ /* 0x040fe200078c08ff */
[----:B0-----:R-:W-:Y:S01]  /*1cda0*/  IMAD R11, R10, 0x2, R17 ;  /* 0x000000020a0b7824 */ /* 0x001fe200078e0211 */
[----:B------:R0:W-:Y:S01]  /*1cdb0*/  @P3 STG.E.U16 desc[UR38][R8.64], R73 ;  /* 0x0000004908003986 */ /* 0x0001e2000c101526 */
[----:B------:R-:W-:Y:S01]  /*1cdc0*/  ISETP.LT.AND P3, PT, R128, UR4, !P0 ;  /* 0x0000000480007c0c */ /* 0x000fe2000c761270 */
[----:B------:R-:W-:Y:S01]  /*1cdd0*/  ULDC UR4, c[0x0][0x22c] ;  /* 0x00008b0000047ab9 */ /* 0x000fe20000000800 */
[----:B------:R-:W-:-:S02]  /*1cde0*/  LEA.HI.X.SX32 R7, R17, R0, 0x1, P6 ;  /* 0x0000000011077211 */ /* 0x000fc400030f0eff */
[C---:B--2---:R-:W-:Y:S01]  /*1cdf0*/  LEA R4, P6, R11.reuse, R2, 0x1 ;  /* 0x000000020b047211 */ /* 0x044fe200078c08ff */
[----:B------:R-:W2:Y:S01]  /*1ce00*/  LDC R10, c[0x0][0x248] ;  /* 0x00009200ff0a7b82 */ /* 0x000ea20000000800 */
[----:B------:R-:W-:Y:S01]  /*1ce10*/  PRMT R72, R72, 0x7632, R72 ;  /* 0x0000763248487816 */ /* 0x000fe20000000048 */
[----:B------:R1:W-:Y:S01]  /*1ce20*/  @P5 STG.E.U16 desc[UR38][R6.64], R74 ;  /* 0x0000004a06005986 */ /* 0x0003e2000c101526 */
[----:B------:R-:W-:Y:S01]  /*1ce30*/  LEA.HI.X.SX32 R5, R11, R0, 0x1, P6 ;  /* 0x000000000b057211 */ /* 0x000fe200030f0eff */
[----:B---3--:R-:W-:Y:S01]  /*1ce40*/  IMAD R11, R16, 0x2, R11 ;  /* 0x00000002100b7824 */ /* 0x008fe200078e020b */
[----:B------:R-:W-:Y:S01]  /*1ce50*/  ISETP.LT.AND P6, PT, R136, UR4, !P0 ;  /* 0x0000000488007c0c */ /* 0x000fe2000c7c1270 */
[----:B------:R-:W-:Y:S01]  /*1ce60*/  ULDC UR4, c[0x0][0x22c] ;  /* 0x00008b0000047ab9 */ /* 0x000fe20000000800 */
[----:B0-----:R-:W-:Y:S01]  /*1ce70*/  PRMT R73, R73, 0x7632, R73 ;  /* 0x0000763249497816 */ /* 0x001fe20000000049 */
[----:B------:R0:W-:Y:S01]  /*1ce80*/  @P4 STG.E.U16 desc[UR38][R4.64], R75 ;  /* 0x0000004b04004986 */ /* 0x0001e2000c101526 */
[----:B------:R-:W-:Y:S01]  /*1ce90*/  LEA R8, P4, R11, R2, 0x1 ;  /* 0x000000020b087211 */ /* 0x000fe200078808ff */
[----:B------:R-:W3:Y:S01]  /*1cea0*/  LDC R16, c[0x0][0x248] ;  /* 0x00009200ff107b82 */ /* 0x000ee20000000800 */
[----:B------:R-:W-:Y:S01]  /*1ceb0*/  ISETP.LT.AND P5, PT, R135, UR5, !P0 ;  /* 0x0000000587007c0c */ /* 0x000fe2000c7a1270 */
[----:B------:R-:W-:Y:S01]  /*1cec0*/  ULDC UR5, c[0x0][0x22c] ;  /* 0x00008b0000057ab9 */ /* 0x000fe20000000800 */
[----:B------:R-:W-:Y:S01]  /*1ced0*/  LEA.HI.X.SX32 R9, R11, R0, 0x1, P4 ;  /* 0x000000000b097211 */ /* 0x000fe200020f0eff */
[----:B-1----:R-:W-:Y:S01]  /*1cee0*/  IMAD R7, R18, 0x2, R11 ;  /* 0x0000000212077824 */ /* 0x002fe200078e020b */
[----:B------:R-:W-:-:S03]  /*1cef0*/  PRMT R74, R74, 0x7632, R74 ;  /* 0x000076324a4a7816 */ /* 0x000fc6000000004a */
[----:B----4-:R-:W-:Y:S01]  /*1cf00*/  IMAD R11, R20, 0x2, R7 ;  /* 0x00000002140b7824 */ /* 0x010fe200078e0207 */
[C---:B------:R-:W-:Y:S01]  /*1cf10*/  LEA R6, P4, R7.reuse, R2, 0x1 ;  /* 0x0000000207067211 */ /* 0x040fe200078808ff */
[----:B------:R-:W1:Y:S01]  /*1cf20*/  LDC R18, c[0x0][0x248] ;  /* 0x00009200ff127b82 */ /* 0x000e620000000800 */
[----:B------:R4:W-:Y:S01]  /*1cf30*/  @P2 STG.E.U16 desc[UR38][R8.64], R72 ;  /* 0x0000004808002986 */ /* 0x0009e2000c101526 */
[----:B------:R-:W-:Y:S01]  /*1cf40*/  ISETP.LT.AND P2, PT, R132, UR4, !P0 ;  /* 0x0000000484007c0c */ /* 0x000fe2000c741270 */
[----:B------:R-:W-:Y:S01]  /*1cf50*/  ULDC UR4, c[0x0][0x22c] ;  /* 0x00008b0000047ab9 */ /* 0x000fe20000000800 */
[----:B------:R-:W-:Y:S02]  /*1cf60*/  LEA.HI.X.SX32 R7, R7, R0, 0x1, P4 ;  /* 0x0000000007077211 */ /* 0x000fe400020f0eff */
[C---:B0-----:R-:W-:Y:S02]  /*1cf70*/  LEA R4, P4, R11.reuse, R2, 0x1 ;  /* 0x000000020b047211 */ /* 0x041fe400078808ff */
[----:B------:R-:W0:Y:S01]  /*1cf80*/  LDC R20, c[0x0][0x248] ;  /* 0x00009200ff147b82 */ /* 0x000e220000000800 */
[----:B------:R3:W-:Y:S01]  /*1cf90*/  @P3 STG.E.U16 desc[UR38][R6.64], R73 ;  /* 0x0000004906003986 */ /* 0x0007e2000c101526 */
[----:B------:R-:W-:Y:S01]  /*1cfa0*/  LEA.HI.X.SX32 R5, R11, R0, 0x1, P4 ;  /* 0x000000000b057211 */ /* 0x000fe200020f0eff */
[----:B--2---:R-:W-:Y:S01]  /*1cfb0*/  IMAD R11, R10, 0x2, R11 ;  /* 0x000000020a0b7824 */ /* 0x004fe200078e020b */
[----:B------:R-:W-:-:S02]  /*1cfc0*/  PRMT R75, R75, 0x7632, R75 ;  /* 0x000076324b4b7816 */ /* 0x000fc4000000004b */
[----:B------:R-:W-:Y:S01]  /*1cfd0*/  ISETP.LT.AND P3, PT, R122, UR4, !P0 ;  /* 0x000000047a007c0c */ /* 0x000fe2000c761270 */
[----:B------:R2:W-:Y:S01]  /*1cfe0*/  @P6 STG.E.U16 desc[UR38][R4.64], R74 ;  /* 0x0000004a04006986 */ /* 0x0005e2000c101526 */
[----:B------:R-:W0:Y:S01]  /*1cff0*/  LDC R10, c[0x0][0x248] ;  /* 0x00009200ff0a7b82 */ /* 0x000e220000000800 */
[----:B----4-:R-:W-:Y:S01]  /*1d000*/  LEA R8, P6, R11, R2, 0x1 ;  /* 0x000000020b087211 */ /* 0x010fe200078c08ff */
[----:B------:R-:W-:Y:S02]  /*1d010*/  ULDC UR4, c[0x0][0x22c] ;  /* 0x00008b0000047ab9 */ /* 0x000fe40000000800 */
[----:B------:R-:W-:Y:S01]  /*1d020*/  ISETP.LT.AND P4, PT, R129, UR4, !P0 ;  /* 0x0000000481007c0c */ /* 0x000fe2000c781270 */
[----:B---3--:R-:W-:Y:S01]  /*1d030*/  IMAD R7, R16, 0x2, R11 ;  /* 0x0000000210077824 */ /* 0x008fe200078e020b */
[----:B------:R-:W-:Y:S01]  /*1d040*/  LEA.HI.X.SX32 R9, R11, R0, 0x1, P6 ;  /* 0x000000000b097211 */ /* 0x000fe200030f0eff */
[----:B------:R-:W-:Y:S01]  /*1d050*/  ULDC UR4, c[0x0][0x22c] ;  /* 0x00008b0000047ab9 */ /* 0x000fe20000000800 */
[----:B------:R-:W3:Y:S01]  /*1d060*/  LDC R16, c[0x0][0x248] ;  /* 0x00009200ff107b82 */ /* 0x000ee20000000800 */
[----:B-1----:R-:W-:Y:S01]  /*1d070*/  IMAD R11, R18, 0x2, R7 ;  /* 0x00000002120b7824 */ /* 0x002fe200078e0207 */
[C---:B------:R-:W-:Y:S01]  /*1d080*/  LEA R6, P6, R7.reuse, R2, 0x1 ;  /* 0x0000000207067211 */ /* 0x040fe200078c08ff */
[----:B------:R1:W-:Y:S01]  /*1d090*/  @P5 STG.E.U16 desc[UR38][R8.64], R75 ;  /* 0x0000004b08005986 */ /* 0x0003e2000c101526 */
[----:B------:R-:W-:Y:S01]  /*1d0a0*/  ISETP.LT.AND P5, PT, R126, UR4, !P0 ;  /* 0x000000047e007c0c */ /* 0x000fe2000c7a1270 */
[----:B------:R-:W-:Y:S01]  /*1d0b0*/  ULDC UR4, c[0x0][0x22c] ;  /* 0x00008b0000047ab9 */ /* 0x000fe20000000800 */
[----:B------:R-:W-:-:S02]  /*1d0c0*/  LEA.HI.X.SX32 R7, R7, R0, 0x1, P6 ;  /* 0x0000000007077211 */ /* 0x000fc400030f0eff */
[C---:B--2---:R-:W-:Y:S01]  /*1d0d0*/  LEA R4, P6, R11.reuse, R2, 0x1 ;  /* 0x000000020b047211 */ /* 0x044fe200078c08ff */
[----:B------:R-:W2:Y:S02]  /*1d0e0*/  LDC R18, c[0x0][0x248] ;  /* 0x00009200ff127b82 */ /* 0x000ea40000000800 */
[----:B------:R4:W-:Y:S01]  /*1d0f0*/  @P2 STG.E.U16 desc[UR38][R6.64], R80 ;  /* 0x0000005006002986 */ /* 0x0009e2000c101526 */
[----:B------:R-:W-:Y:S02]  /*1d100*/  LEA.HI.X.SX32 R5, R11, R0, 0x1, P6 ;  /* 0x000000000b057211 */ /* 0x000fe400030f0eff */
[----:B------:R-:W-:Y:S01]  /*1d110*/  ISETP.LT.AND P2, PT, R130, UR4, !P0 ;  /* 0x0000000482007c0c */ /* 0x000fe2000c741270 */
[----:B------:R-:W-:Y:S01]  /*1d120*/  ULDC UR4, c[0x0][0x22c] ;  /* 0x00008b0000047ab9 */ /* 0x000fe20000000800 */
[----:B0-----:R-:W-:Y:S01]  /*1d130*/  IMAD R11, R10, 0x2, R11 ;  /* 0x000000020a0b7824 */ /* 0x001fe200078e020b */
[----:B------:R0:W-:Y:S01]  /*1d140*/  @P3 STG.E.U16 desc[UR38][R4.64], R81 ;  /* 0x0000005104003986 */ /* 0x0001e2000c101526 */
[----:B------:R-:W-:Y:S01]  /*1d150*/  ISETP.LT.AND P3, PT, R125, UR4, !P0 ;  /* 0x000000047d007c0c */ /* 0x000fe2000c761270 */
[----:B------:R-:W-:Y:S01]  /*1d160*/  ULDC UR4, c[0x0][0x22c] ;  /* 0x00008b0000047ab9 */ /* 0x000fe20000000800 */
[----:B------:R-:W-:Y:S01]  /*1d170*/  IMAD R17, R20, 0x2, R11 ;  /* 0x0000000214117824 */ /* 0x000fe200078e020b */
[C---:B-1----:R-:W-:Y:S01]  /*1d180*/  LEA R8, P6, R11.reuse, R2, 0x1 ;  /* 0x000000020b087211 */ /* 0x042fe200078c08ff */
[----:B------:R-:W1:Y:S01]  /*1d190*/  LDC R20, c[0x0][0x248] ;  /* 0x00009200ff147b82 */ /* 0x000e620000000800 */
[----:B----4-:R-:W-:Y:S01]  /*1d1a0*/  PRMT R80, R80, 0x7632, R80 ;  /* 0x0000763250507816 */ /* 0x010fe20000000050 */
[----:B---3--:R-:W-:Y:S01]  /*1d1b0*/  IMAD R7, R16, 0x2, R17 ;  /* 0x0000000210077824 */ /* 0x008fe200078e0211 */
[----:B------:R-:W-:-:S02]  /*1d1c0*/  LEA.HI.X.SX32 R9, R11, R0, 0x1, P6 ;  /* 0x000000000b097211 */ /* 0x000fc400030f0eff */
[----:B------:R-:W-:Y:S02]  /*1d1d0*/  LEA R10, P6, R17, R2, 0x1 ;  /* 0x00000002110a7211 */ /* 0x000fe400078c08ff */
[----:B0-----:R-:W-:Y:S01]  /*1d1e0*/  PRMT R81, R81, 0x7632, R81 ;  /* 0x0000763251517816 */ /* 0x001fe20000000051 */
[----:B------:R-:W0:Y:S01]  /*1d1f0*/  LDC R16, c[0x0][0x248] ;  /* 0x00009200ff107b82 */ /* 0x000e220000000800 */
[----:B------:R-:W-:Y:S01]  /*1d200*/  LEA.HI.X.SX32 R11, R17, R0, 0x1, P6 ;  /* 0x00000000110b7211 */ /* 0x000fe200030f0eff */
[----:B------:R3:W-:Y:S01]  /*1d210*/  @P4 STG.E.U16 desc[UR38][R8.64], R82 ;  /* 0x0000005208004986 */ /* 0x0007e2000c101526 */
[----:B------:R-:W-:Y:S01]  /*1d220*/  LEA R4, P6, R7, R2, 0x1 ;  /* 0x0000000207047211 */ /* 0x000fe200078c08ff */
[----:B--2---:R-:W-:Y:S01]  /*1d230*/  IMAD R17, R18, 0x2, R7 ;  /* 0x0000000212117824 */ /* 0x004fe200078e0207 */
[----:B------:R-:W-:Y:S01]  /*1d240*/  ISETP.LT.AND P4, PT, R127, UR4, !P0 ;  /* 0x000000047f007c0c */ /* 0x000fe2000c781270 */
[----:B------:R2:W-:Y:S01]  /*1d250*/  @P5 STG.E.U16 desc[UR38][R10.64], R83 ;  /* 0x000000530a005986 */ /* 0x0005e2000c101526 */
[----:B------:R-:W-:Y:S01]  /*1d260*/  LEA.HI.X.SX32 R5, R7, R0, 0x1, P6 ;  /* 0x0000000007057211 */ /* 0x000fe200030f0eff */
[----:B------:R-:W4:Y:S01]  /*1d270*/  LDC R18, c[0x0][0x248] ;  /* 0x00009200ff127b82 */ /* 0x000f220000000800 */
[----:B------:R-:W-:Y:S01]  /*1d280*/  LEA R6, P6, R17, R2, 0x1 ;  /* 0x0000000211067211 */ /* 0x000fe200078c08ff */
[----:B------:R-:W-:-:S02]  /*1d290*/  ULDC UR4, c[0x0][0x22c] ;  /* 0x00008b0000047ab9 */ /* 0x000fc40000000800 */
[----:B------:R2:W-:Y:S01]  /*1d2a0*/  @P2 STG.E.U16 desc[UR38][R4.64], R80 ;  /* 0x0000005004002986 */ /* 0x0005e2000c101526 */
[----:B------:R-:W-:Y:S02]  /*1d2b0*/  LEA.HI.X.SX32 R7, R17, R0, 0x1, P6 ;  /* 0x0000000011077211 */ /* 0x000fe400030f0eff */
[----:B---3--:R-:W-:Y:S01]  /*1d2c0*/  PRMT R82, R82, 0x7632, R82 ;  /* 0x0000763252527816 */ /* 0x008fe20000000052 */
[----:B-1----:R-:W-:Y:S01]  /*1d2d0*/  IMAD R17, R20, 0x2, R17 ;  /* 0x0000000214117824 */ /* 0x002fe200078e0211 */
[----:B------:R-:W-:Y:S01]  /*1d2e0*/  ISETP.LT.AND P5, PT, R123, UR4, !P0 ;  /* 0x000000047b007c0c */ /* 0x000fe2000c7a1270 */
[----:B------:R-:W1:Y:S01]  /*1d2f0*/  LDC R20, c[0x0][0x248] ;  /* 0x00009200ff147b82 */ /* 0x000e620000000800 */
[----:B------:R3:W-:Y:S01]  /*1d300*/  @P3 STG.E.U16 desc[UR38][R6.64], R81 ;  /* 0x0000005106003986 */ /* 0x0007e2000c101526 */
[----:B--2---:R-:W-:Y:S01]  /*1d310*/  IMAD R11, R22, 0x2, R17 ;  /* 0x00000002160b7824 */ /* 0x004fe200078e0211 */
[----:B------:R-:W-:Y:S01]  /*1d320*/  LEA R8, P3, R17, R2, 0x1 ;  /* 0x0000000211087211 */ /* 0x000fe200078608ff */
[----:B------:R-:W-:Y:S01]  /*1d330*/  ULDC UR4, c[0x0][0x22c] ;  /* 0x00008b0000047ab9 */ /* 0x000fe20000000800 */
[----:B------:R-:W-:-:S02]  /*1d340*/  PRMT R83, R83, 0x7632, R83 ;  /* 0x0000763253537816 */ /* 0x000fc40000000053 */
[----:B------:R-:W-:Y:S01]  /*1d350*/  LEA R4, P6, R11, R2, 0x1 ;  /* 0x000000020b047211 */ /* 0x000fe200078c08ff */
[----:B------:R-:W2:Y:S01]  /*1d360*/  LDC R22, c[0x0][0x248] ;  /* 0x00009200ff167b82 */ /* 0x000ea20000000800 */
[-C--:B------:R-:W-:Y:S02]  /*1d370*/  LEA.HI.X.SX32 R9, R17, R0.reuse, 0x1, P3 ;  /* 0x0000000011097211 */ /* 0x080fe400018f0eff */
[----:B------:R-:W-:Y:S01]  /*1d380*/  LEA.HI.X.SX32 R5, R11, R0, 0x1, P6 ;  /* 0x000000000b057211 */ /* 0x000fe200030f0eff */
[----:B0-----:R-:W-:Y:S01]  /*1d390*/  IMAD R11, R16, 0x2, R11 ;  /* 0x00000002100b7824 */ /* 0x001fe200078e020b */
[----:B------:R-:W-:Y:S01]  /*1d3a0*/  ISETP.LT.AND P2, PT, R121, UR4, !P0 ;  /* 0x0000000479007c0c */ /* 0x000fe2000c741270 */
[----:B------:R-:W-:Y:S01]  /*1d3b0*/  @P4 STG.E.U16 desc[UR38][R8.64], R82 ;  /* 0x0000005208004986 */ /* 0x000fe2000c101526 */
[----:B------:R-:W-:Y:S01]  /*1d3c0*/  ULDC UR4, c[0x0][0x22c] ;  /* 0x00008b0000047ab9 */ /* 0x000fe20000000800 */
[----:B----4-:R-:W-:Y:S01]  /*1d3d0*/  IMAD R17, R18, 0x2, R11 ;  /* 0x0000000212117824 */ /* 0x010fe200078e020b */
[----:B------:R-:W0:Y:S01]  /*1d3e0*/  LDC R16, c[0x0][0x248] ;  /* 0x00009200ff107b82 */ /* 0x000e220000000800 */
[-C--:B---3--:R-:W-:Y:S01]  /*1d3f0*/  LEA R6, P4, R11, R2.reuse, 0x1 ;  /* 0x000000020b067211 */ /* 0x088fe200078808ff */
[----:B------:R3:W-:Y:S01]  /*1d400*/  @P5 STG.E.U16 desc[UR38][R4.64], R83 ;  /* 0x0000005304005986 */ /* 0x0007e2000c101526 */
[----:B------:R-:W-:Y:S01]  /*1d410*/  ISETP.LT.AND P3, PT, R124, UR4, !P0 ;  /* 0x000000047c007c0c */ /* 0x000fe2000c761270 */
[----:B------:R-:W-:Y:S01]  /*1d420*/  ULDC UR4, c[0x0][0x22c] ;  /* 0x00008b0000047ab9 */ /* 0x000fe20000000800 */
[----:B------:R-:W-:-:S02]  /*1d430*/  LEA R10, P6, R17, R2, 0x1 ;  /* 0x00000002110a7211 */ /* 0x000fc400078c08ff */
[-C--:B------:R-:W-:Y:S01]  /*1d440*/  LEA.HI.X.SX32 R7, R11, R0.reuse, 0x1, P4 ;  /* 0x000000000b077211 */ /* 0x080fe200020f0eff */
[----:B------:R-:W4:Y:S01]  /*1d450*/  LDC R18, c[0x0][0x248] ;  /* 0x00009200ff127b82 */ /* 0x000f220000000800 */
[----:B------:R-:W-:Y:S01]  /*1d460*/  LEA.HI.X.SX32 R11, R17, R0, 0x1, P6 ;  /* 0x00000000110b7211 */ /* 0x000fe200030f0eff */
[----:B-1----:R-:W-:Y:S01]  /*1d470*/  IMAD R17, R20, 0x2, R17 ;  /* 0x0000000214117824 */ /* 0x002fe200078e0211 */
[----:B------:R-:W-:Y:S01]  /*1d480*/  ISETP.LT.AND P5, PT, R59, UR4, !P0 ;  /* 0x000000043b007c0c */ /* 0x000fe2000c7a1270 */
[----:B------:R1:W-:Y:S01]  /*1d490*/  @P2 STG.E.U16 desc[UR38][R6.64], R88 ;  /* 0x0000005806002986 */ /* 0x0003e2000c101526 */
[----:B------:R-:W-:Y:S01]  /*1d4a0*/  ISETP.LT.AND P4, PT, R57, UR5, !P0 ;  /* 0x0000000539007c0c */ /* 0x000fe2000c781270 */
[----:B------:R-:W-:Y:S01]  /*1d4b0*/  ULDC UR4, c[0x0][0x22c] ;  /* 0x00008b0000047ab9 */ /* 0x000fe20000000800 */
[----:B--2---:R-:W-:Y:S01]  /*1d4c0*/  IMAD R19, R22, 0x2, R17 ;  /* 0x0000000216137824 */ /* 0x004fe200078e0211 */
[----:B------:R-:W2:Y:S01]  /*1d4d0*/  LDC R20, c[0x0][0x248] ;  /* 0x00009200ff147b82 */ /* 0x000ea20000000800 */
[----:B------:R4:W-:Y:S01]  /*1d4e0*/  @P3 STG.E.U16 desc[UR38][R10.64], R89 ;  /* 0x000000590a003986 */ /* 0x0009e2000c101526 */
[-C--:B---3--:R-:W-:Y:S01]  /*1d4f0*/  LEA R4, P2, R17, R2.reuse, 0x1 ;  /* 0x0000000211047211 */ /* 0x088fe200078408ff */
[----:B------:R-:W-:Y:S01]  /*1d500*/  ULDC UR5, c[0x0][0x22c] ;  /* 0x00008b0000057ab9 */ /* 0x000fe20000000800 */
[----:B------:R-:W-:-:S02]  /*1d510*/  LEA R8, P6, R19, R2, 0x1 ;  /* 0x0000000213087211 */ /* 0x000fc400078c08ff */
[-C--:B------:R-:W-:Y:S02]  /*1d520*/  LEA.HI.X.SX32 R5, R17, R0.reuse, 0x1, P2 ;  /* 0x0000000011057211 */ /* 0x080fe400010f0eff */
[----:B------:R-:W-:Y:S01]  /*1d530*/  LEA.HI.X.SX32 R9, R19, R0, 0x1, P6 ;  /* 0x0000000013097211 */ /* 0x000fe200030f0eff */
[----:B0-----:R-:W-:Y:S01]  /*1d540*/  IMAD R19, R16, 0x2, R19 ;  /* 0x0000000210137824 */ /* 0x001fe200078e0213 */
[----:B------:R-:W-:Y:S01]  /*1d550*/  ISETP.LT.AND P2, PT, R56, UR4, !P0 ;  /* 0x0000000438007c0c */ /* 0x000fe2000c741270 */
[----:B------:R-:W0:Y:S01]  /*1d560*/  LDC R16, c[0x0][0x248] ;  /* 0x00009200ff107b82 */ /* 0x000e220000000800 */
[----:B------:R-:W-:Y:S01]  /*1d570*/  ISETP.LT.AND P3, PT, R76, UR5, !P0 ;  /* 0x000000054c007c0c */ /* 0x000fe2000c761270 */
[----:B------:R3:W-:Y:S01]  /*1d580*/  @P5 STG.E.U16 desc[UR38][R4.64], R90 ;  /* 0x0000005a04005986 */ /* 0x0007e2000c101526 */
[----:B-1----:R-:W-:Y:S01]  /*1d590*/  PRMT R88, R88, 0x7632, R88 ;  /* 0x0000763258587816 */ /* 0x002fe20000000058 */
[----:B------:R-:W-:Y:S01]  /*1d5a0*/  ULDC UR4, c[0x0][0x22c] ;  /* 0x00008b0000047ab9 */ /* 0x000fe20000000800 */
[----:B----4-:R-:W-:Y:S01]  /*1d5b0*/  IMAD R11, R18, 0x2, R19 ;  /* 0x00000002120b7824 */ /* 0x010fe200078e0213 */
[----:B------:R2:W-:Y:S01]  /*1d5c0*/  @P4 STG.E.U16 desc[UR38][R8.64], R91 ;  /* 0x0000005b08004986 */ /* 0x0005e2000c101526 */
[----:B------:R-:W-:Y:S01]  /*1d5d0*/  LEA R6, P4, R19, R2, 0x1 ;  /* 0x0000000213067211 */ /* 0x000fe200078808ff */
[----:B------:R-:W1:Y:S01]  /*1d5e0*/  LDC R10, c[0x0][0x248] ;  /* 0x00009200ff0a7b82 */ /* 0x000e620000000800 */
[----:B------:R-:W-:Y:S01]  /*1d5f0*/  PRMT R89, R89, 0x7632, R89 ;  /* 0x0000763259597816 */ /* 0x000fe20000000059 */
[----:B------:R-:W-:Y:S01]  /*1d600*/  ULDC UR5, c[0x0][0x22c] ;  /* 0x00008b0000057ab9 */ /* 0x000fe20000000800 */
[----:B------:R-:W-:-:S02]  /*1d610*/  LEA.HI.X.SX32 R7, R19, R0, 0x1, P4 ;  /* 0x0000000013077211 */ /* 0x000fc400020f0eff */
[----:B------:R-:W-:Y:S01]  /*1d620*/  ISETP.LT.AND P5, PT, R120, UR4, !P0 ;  /* 0x0000000478007c0c */ /* 0x000fe2000c7a1270 */
[----:B------:R-:W-:Y:S01]  /*1d630*/  ULDC UR4, c[0x0][0x22c] ;  /* 0x00008b0000047ab9 */ /* 0x000fe20000000800 */
[C---:B---3--:R-:W-:Y:S01]  /*1d640*/  LEA R4, P6, R11.reuse, R2, 0x1 ;  /* 0x000000020b047211 */ /* 0x048fe200078c08ff */
[----:B------:R-:W3:Y:S01]  /*1d650*/  LDC R18, c[0x0][0x248] ;  /* 0x00009200ff127b82 */ /* 0x000ee20000000800 */
[----:B------:R1:W-:Y:S01]  /*1d660*/  @P2 STG.E.U16 desc[UR38][R6.64], R88 ;  /* 0x0000005806002986 */ /* 0x0003e2000c101526 */
[----:B--2---:R-:W-:Y:S01]  /*1d670*/  IMAD R9, R20, 0x2, R11 ;  /* 0x0000000214097824 */ /* 0x004fe200078e020b */
[----:B------:R-:W-:Y:S02]  /*1d680*/  LEA.HI.X.SX32 R5, R11, R0, 0x1, P6 ;  /* 0x000000000b057211 */ /* 0x000fe400030f0eff */
[----:B------:R-:W-:Y:S02]  /*1d690*/  PRMT R90, R90, 0x7632, R90 ;  /* 0x000076325a5a7816 */ /* 0x000fe4000000005a */
[----:B------:R-:W-:Y:S01]  /*1d6a0*/  ISETP.LT.AND P4, PT, R48, UR4, !P0 ;  /* 0x0000000430007c0c */ /* 0x000fe2000c781270 */
[----:B------:R-:W2:Y:S01]  /*1d6b0*/  LDC R20, c[0x0][0x248] ;  /* 0x00009200ff147b82 */ /* 0x000ea20000000800 */
[----:B------:R4:W-:Y:S01]  /*1d6c0*/  @P3 STG.E.U16 desc[UR38][R4.64], R89 ;  /* 0x0000005904003986 */ /* 0x0009e2000c101526 */
[----:B------:R-:W-:Y:S01]  /*1d6d0*/  LEA R8, P3, R9, R2, 0x1 ;  /* 0x0000000209087211 */ /* 0x000fe200078608ff */
[----:B------:R-:W-:Y:S01]  /*1d6e0*/  ULDC UR4, c[0x0][0x22c] ;  /* 0x00008b0000047ab9 */ /* 0x000fe20000000800 */
[----:B------:R-:W-:-:S02]  /*1d6f0*/  PRMT R91, R91, 0x7632, R91 ;  /* 0x000076325b5b7816 */ /* 0x000fc4000000005b */
[----:B------:R-:W-:Y:S01]  /*1d700*/  ISETP.LT.AND P2, PT, R58, UR4, !P0 ;  /* 0x000000043a007c0c */ /* 0x000fe2000c741270 */
[----:B------:R-:W-:Y:S01]  /*1d710*/  ULDC UR4, c[0x0][0x22c] ;  /* 0x00008b0000047ab9 */ /* 0x000fe20000000800 */
[----:B-1----:R-:W-:Y:S01]  /*1d720*/  IMAD R7, R10, 0x2, R9 ;  /* 0x000000020a077824 */ /* 0x002fe200078e0209 */
[----:B------:R-:W-:Y:S01]  /*1d730*/  LEA.HI.X.SX32 R9, R9, R0, 0x1, P3 ;  /* 0x0000000009097211 */ /* 0x000fe200018f0eff */
[----:B------:R-:W1:Y:S01]  /*1d740*/  LDC R10, c[0x0][0x248] ;  /* 0x00009200ff0a7b82 */ /* 0x000e620000000800 */
[----:B------:R-:W-:Y:S01]  /*1d750*/  ISETP.LT.AND P6, PT, R54, UR4, !P0 ;  /* 0x0000000436007c0c */ /* 0x000fe2000c7c1270 */
[----:B0-----:R-:W-:Y:S01]  /*1d760*/  IMAD R11, R16, 0x2, R7 ;  /* 0x00000002100b7824 */ /* 0x001fe200078e0207 */
[-C--:B------:R-:W-:Y:S01]  /*1d770*/  LEA R6, P3, R7, R2.reuse, 0x1 ;  /* 0x0000000207067211 */ /* 0x080fe200078608ff */
[----:B------:R0:W-:Y:S01]  /*1d780*/  @P5 STG.E.U16 desc[UR38][R8.64], R90 ;  /* 0x0000005a08005986 */ /* 0x0001e2000c101526 */
[----:B------:R-:W-:Y:S02]  /*1d790*/  ULDC UR4, c[0x0][0x22c] ;  /* 0x00008b0000047ab9 */ /* 0x000fe40000000800 */
[----:B----4-:R-:W-:Y:S01]  /*1d7a0*/  LEA R4, P5, R11, R2, 0x1 ;  /* 0x000000020b047211 */ /* 0x010fe200078a08ff */
[----:B------:R-:W4:Y:S01]  /*1d7b0*/  LDC R16, c[0x0][0x248] ;  /* 0x00009200ff107b82 */ /* 0x000f220000000800 */
[----:B------:R-:W-:-:S02]  /*1d7c0*/  LEA.HI.X.SX32 R7, R7, R0, 0x1, P3 ;  /* 0x0000000007077211 */ /* 0x000fc400018f0eff */
[----:B------:R-:W-:Y:S01]  /*1d7d0*/  LEA.HI.X.SX32 R5, R11, R0, 0x1, P5 ;  /* 0x000000000b057211 */ /* 0x000fe200028f0eff */
[----:B---3--:R-:W-:Y:S01]  /*1d7e0*/  IMAD R11, R18, 0x2, R11 ;  /* 0x00000002120b7824 */ /* 0x008fe200078e020b */
[----:B------:R-:W-:Y:S01]  /*1d7f0*/  ISETP.LT.AND P3, PT, R50, UR4, !P0 ;  /* 0x0000000432007c0c */ /* 0x000fe2000c761270 */
[----:B------:R-:W-:Y:S01]  /*1d800*/  ULDC UR4, c[0x0][0x22c] ;  /* 0x00008b0000047ab9 */ /* 0x000fe20000000800 */
[----:B------:R3:W-:Y:S01]  /*1d810*/  @P4 STG.E.U16 desc[UR38][R6.64], R91 ;  /* 0x0000005b06004986 */ /* 0x0007e2000c101526 */
[----:B------:R-:W4:Y:S01]  /*1d820*/  LDC R18, c[0x0][0x248] ;  /* 0x00009200ff127b82 */ /* 0x000f220000000800 */
[----:B0-----:R-:W-:Y:S01]  /*1d830*/  LEA R8, P5, R11, R2, 0x1 ;  /* 0x000000020b087211 */ /* 0x001fe200078a08ff */
[----:B--2---:R-:W-:Y:S01]  /*1d840*/  IMAD R17, R20, 0x2, R11 ;  /* 0x0000000214117824 */ /* 0x004fe200078e020b */
[----:B------:R-:W-:Y:S01]  /*1d850*/  ISETP.LT.AND P4, PT, R55, UR4, !P0 ;  /* 0x0000000437007c0c */ /* 0x000fe2000c781270 */
[----:B------:R0:W-:Y:S01]  /*1d860*/  @P2 STG.E.U16 desc[UR38][R4.64], R96 ;  /* 0x0000006004002986 */ /* 0x0001e2000c101526 */
[----:B------:R-:W-:Y:S01]  /*1d870*/  LEA.HI.X.SX32 R9, R11, R0, 0x1, P5 ;  /* 0x000000000b097211 */ /* 0x000fe200028f0eff */
[----:B------:R-:W-:-:S02]  /*1d880*/  ULDC UR4, c[0x0][0x22c] ;  /* 0x00008b0000047ab9 */ /* 0x000fc40000000800 */
[----:B------:R-:W2:Y:S01]  /*1d890*/  LDC R20, c[0x0][0x248] ;  /* 0x00009200ff147b82 */ /* 0x000ea20000000800 */
[----:B-1----:R-:W-:Y:S01]  /*1d8a0*/  IMAD R11, R10, 0x2, R17 ;  /* 0x000000020a0b7824 */ /* 0x002fe200078e0211 */
[----:B------:R1:W-:Y:S01]  /*1d8b0*/  @P6 STG.E.U16 desc[UR38][R8.64], R97 ;  /* 0x0000006108006986 */ /* 0x0003e2000c101526 */
[----:B---3--:R-:W-:Y:S02]  /*1d8c0*/  LEA R6, P5, R17, R2, 0x1 ;  /* 0x0000000211067211 */ /* 0x008fe400078a08ff */
[----:B------:R-:W-:Y:S01]  /*1d8d0*/  ISETP.LT.AND P2, PT, R51, UR4, !P0 ;  /* 0x0000000433007c0c */ /* 0x000fe2000c741270 */
[----:B------:R-:W-:Y:S01]  /*1d8e0*/  ULDC UR4, c[0x0][0x22c] ;  /* 0x00008b0000047ab9 */ /* 0x000fe20000000800 */
[----:B------:R-:W-:Y:S01]  /*1d8f0*/  LEA.HI.X.SX32 R7, R17, R0, 0x1, P5 ;  /* 0x0000000011077211 */ /* 0x000fe200028f0eff */
[----:B------:R-:W3:Y:S01]  /*1d900*/  LDC R10, c[0x0][0x248] ;  /* 0x00009200ff0a7b82 */ /* 0x000ee20000000800 */
[----:B0-----:R-:W-:Y:S02]  /*1d910*/  LEA R4, P6, R11, R2, 0x1 ;  /* 0x000000020b047211 */ /* 0x001fe400078c08ff */
[----:B------:R-:W-:Y:S01]  /*1d920*/  ISETP.LT.AND P5, PT, R45, UR4, !P0 ;  /* 0x000000042d007c0c */ /* 0x000fe2000c7a1270 */
[----:B------:R0:W-:Y:S01]  /*1d930*/  @P3 STG.E.U16 desc[UR38][R6.64], R98 ;  /* 0x0000006206003986 */ /* 0x0001e2000c101526 */
[----:B------:R-:W-:Y:S01]  /*1d940*/  LEA.HI.X.SX32 R5, R11, R0, 0x1, P6 ;  /* 0x000000000b057211 */ /* 0x000fe200030f0eff */
[----:B----4-:R-:W-:Y:S01]  /*1d950*/  IMAD R11, R16, 0x2, R11 ;  /* 0x00000002100b7824 */ /* 0x010fe200078e020b */
[----:B------:R-:W-:Y:S01]  /*1d960*/  ULDC UR4, c[0x0][0x22c] ;  /* 0x00008b0000047ab9 */ /* 0x000fe20000000800 */
[----:B------:R-:W4:Y:S01]  /*1d970*/  LDC R16, c[0x0][0x248] ;  /* 0x00009200ff107b82 */ /* 0x000f220000000800 */
[----:B------:R-:W-:Y:S01]  /*1d980*/  ISETP.LT.AND P6, PT, R53, UR4, !P0 ;  /* 0x0000000435007c0c */ /* 0x000fe2000c7c1270 */
[----:B------:R2:W-:Y:S01]  /*1d990*/  @P4 STG.E.U16 desc[UR38][R4.64], R99 ;  /* 0x0000006304004986 */ /* 0x0005e2000c101526 */
[----:B-1----:R-:W-:Y:S01]  /*1d9a0*/  LEA R8, P4, R11, R2, 0x1 ;  /* 0x000000020b087211 */ /* 0x002fe200078808ff */
[----:B------:R-:W-:Y:S01]  /*1d9b0*/  ULDC UR4, c[0x0][0x22c] ;  /* 0x00008b0000047ab9 */ /* 0x000fe20000000800 */
[----:B------:R-:W-:-:S02]  /*1d9c0*/  PRMT R96, R96, 0x7632, R96 ;  /* 0x0000763260607816 */ /* 0x000fc40000000060 */
[----:B------:R-:W-:Y:S01]  /*1d9d0*/  LEA.HI.X.SX32 R9, R11, R0, 0x1, P4 ;  /* 0x000000000b097211 */ /* 0x000fe200020f0eff */
[----:B0-----:R-:W-:Y:S01]  /*1d9e0*/  IMAD R7, R18, 0x2, R11 ;  /* 0x0000000212077824 */ /* 0x001fe200078e020b */
[----:B------:R-:W-:Y:S01]  /*1d9f0*/  PRMT R97, R97, 0x7632, R97 ;  /* 0x0000763261617816 */ /* 0x000fe20000000061 */
[----:B------:R-:W0:Y:S01]  /*1da00*/  LDC R18, c[0x0][0x248] ;  /* 0x00009200ff127b82 */ /* 0x000e220000000800 */
[----:B------:R-:W-:Y:S01]  /*1da10*/  PRMT R98, R98, 0x7632, R98 ;  /* 0x0000763262627816 */ /* 0x000fe20000000062 */
[----:B--2---:R-:W-:Y:S01]  /*1da20*/  IMAD R11, R20, 0x2, R7 ;  /* 0x00000002140b7824 */ /* 0x004fe200078e0207 */
[C---:B------:R-:W-:Y:S01]  /*1da30*/  LEA R6, P4, R7.reuse, R2, 0x1 ;  /* 0x0000000207067211 */ /* 0x040fe200078808ff */
[----:B------:R1:W-:Y:S01]  /*1da40*/  @P2 STG.E.U16 desc[UR38][R8.64], R96 ;  /* 0x0000006008002986 */ /* 0x0003e2000c101526 */
[----:B------:R-:W-:Y:S01]  /*1da50*/  ISETP.LT.AND P3, PT, R52, UR5, !P0 ;  /* 0x0000000534007c0c */ /* 0x000fe2000c761270 */
[----:B------:R-:W-:Y:S01]  /*1da60*/  ULDC UR5, c[0x0][0x22c] ;  /* 0x00008b0000057ab9 */ /* 0x000fe20000000800 */
[----:B------:R-:W-:Y:S01]  /*1da70*/  LEA.HI.X.SX32 R7, R7, R0, 0x1, P4 ;  /* 0x0000000007077211 */ /* 0x000fe200020f0eff */
[----:B------:R-:W2:Y:S01]  /*1da80*/  LDC R20, c[0x0][0x248] ;  /* 0x00009200ff147b82 */ /* 0x000ea20000000800 */
[----:B------:R-:W-:-:S02]  /*1da90*/  LEA R4, P4, R11, R2, 0x1 ;  /* 0x000000020b047211 */ /* 0x000fc400078808ff */
[----:B------:R-:W-:Y:S01]  /*1daa0*/  ISETP.LT.AND P2, PT, R49, UR4, !P0 ;  /* 0x0000000431007c0c */ /* 0x000fe2000c741270 */
[----:B------:R4:W-:Y:S01]  /*1dab0*/  @P5 STG.E.U16 desc[UR38][R6.64], R97 ;  /* 0x0000006106005986 */ /* 0x0009e2000c101526 */
[----:B------:R-:W-:Y:S01]  /*1dac0*/  LEA.HI.X.SX32 R5, R11, R0, 0x1, P4 ;  /* 0x000000000b057211 */ /* 0x000fe200020f0eff */
[----:B---3--:R-:W-:Y:S01]  /*1dad0*/  IMAD R11, R10, 0x2, R11 ;  /* 0x000000020a0b7824 */ /* 0x008fe200078e020b */
[----:B------:R-:W-:Y:S01]  /*1dae0*/  ULDC UR4, c[0x0][0x22c] ;  /* 0x00008b0000047ab9 */ /* 0x000fe20000000800 */
[----:B------:R-:W3:Y:S01]  /*1daf0*/  LDC R10, c[0x0][0x248] ;  /* 0x00009200ff0a7b82 */ /* 0x000ee20000000800 */
[----:B------:R-:W-:Y:S01]  /*1db00*/  PRMT R99, R99, 0x7632, R99 ;  /* 0x0000763263637816 */ /* 0x000fe20000000063 */
[----:B------:R0:W-:Y:S01]  /*1db10*/  @P6 STG.E.U16 desc[UR38][R4.64], R98 ;  /* 0x0000006204006986 */ /* 0x0001e2000c101526 */
[----:B-1----:R-:W-:Y:S02]  /*1db20*/  LEA R8, P6, R11, R2, 0x1 ;  /* 0x000000020b087211 */ /* 0x002fe400078c08ff */
[----:B------:R-:W-:Y:S01]  /*1db30*/  ISETP.LT.AND P4, PT, R39, UR4, !P0 ;  /* 0x0000000427007c0c */ /* 0x000fe2000c781270 */
[----:B------:R-:W-:Y:S01]  /*1db40*/  ULDC UR4, c[0x0][0x22c] ;  /* 0x00008b0000047ab9 */ /* 0x000fe20000000800 */
[----:B------:R-:W-:Y:S01]  /*1db50*/  LEA.HI.X.SX32 R9, R11, R0, 0x1, P6 ;  /* 0x000000000b097211 */ /* 0x000fe200030f0eff */
[----:B----4-:R-:W-:Y:S01]  /*1db60*/  IMAD R7, R16, 0x2, R11 ;  /* 0x0000000210077824 */ /* 0x010fe200078e020b */
[----:B------:R-:W1:Y:S01]  /*1db70*/  LDC R22, c[0x0][0x248] ;  /* 0x00009200ff167b82 */ /* 0x000e620000000800 */
[----:B------:R-:W-:Y:S01]  /*1db80*/  ISETP.LT.AND P5, PT, R46, UR4, !P0 ;  /* 0x000000042e007c0c */ /* 0x000fe2000c7a1270 */
[----:B------:R-:W-:Y:S01]  /*1db90*/  ULDC UR4, c[0x0][0x22c] ;  /* 0x00008b0000047ab9 */ /* 0x000fe20000000800 */
[----:B0-----:R-:W-:Y:S01]  /*1dba0*/  IMAD R11, R18, 0x2, R7 ;  /* 0x00000002120b7824 */ /* 0x001fe200078e0207 */
[----:B------:R-:W-:Y:S01]  /*1dbb0*/  LEA R6, P6, R7, R2, 0x1 ;  /* 0x0000000207067211 */ /* 0x000fe200078c08ff */
[----:B------:R0:W-:Y:S01]  /*1dbc0*/  @P3 STG.E.U16 desc[UR38][R8.64], R99 ;  /* 0x0000006308003986 */ /* 0x0001e2000c101526 */
[----:B------:R-:W-:Y:S01]  /*1dbd0*/  ISETP.LT.AND P3, PT, R43, UR4, !P0 ;  /* 0x000000042b007c0c */ /* 0x000fe2000c761270 */
[----:B------:R-:W-:Y:S01]  /*1dbe0*/  ULDC UR4, c[0x0][0x22c] ;  /* 0x00008b0000047ab9 */ /* 0x000fe20000000800 */
[----:B------:R-:W4:Y:S01]  /*1dbf0*/  LDC R16, c[0x0][0x248] ;  /* 0x00009200ff107b82 */ /* 0x000f220000000800 */
[----:B------:R-:W-:-:S02]  /*1dc00*/  LEA.HI.X.SX32 R7, R7, R0, 0x1, P6 ;  /* 0x0000000007077211 */ /* 0x000fc400030f0eff */
[----:B------:R-:W-:-:S03]  /*1dc10*/  LEA R4, P6, R11, R2, 0x1 ;  /* 0x000000020b047211 */ /* 0x000fc600078c08ff */
[----:B------:R0:W-:Y:S01]  /*1dc20*/  @P2 STG.E.U16 desc[UR38][R6.64], R100 ;  /* 0x0000006406002986 */ /* 0x0001e2000c101526 */
[----:B------:R-:W-:Y:S01]  /*1dc30*/  LEA.HI.X.SX32 R5, R11, R0, 0x1, P6 ;  /* 0x000000000b057211 */ /* 0x000fe200030f0eff */
[----:B------:R-:W1:Y:S01]  /*1dc40*/  LDC R18, c[0x0][0x248] ;  /* 0x00009200ff127b82 */ /* 0x000e620000000800 */
[----:B---3--:R-:W-:Y:S01]  /*1dc50*/  IMAD R11, R10, 0x2, R11 ;  /* 0x000000020a0b7824 */ /* 0x008fe200078e020b */
[----:B------:R-:W-:Y:S01]  /*1dc60*/  ISETP.LT.AND P2, PT, R47, UR4, !P0 ;  /* 0x000000042f007c0c */ /* 0x000fe2000c741270 */
[----:B------:R-:W-:Y:S01]  /*1dc70*/  ULDC UR4, c[0x0][0x22c] ;  /* 0x00008b0000047ab9 */ /* 0x000fe20000000800 */
[----:B------:R3:W-:Y:S01]  /*1dc80*/  @P4 STG.E.U16 desc[UR38][R4.64], R101 ;  /* 0x0000006504004986 */ /* 0x0007e2000c101526 */
[----:B--2---:R-:W-:Y:S01]  /*1dc90*/  IMAD R17, R20, 0x2, R11 ;  /* 0x0000000214117824 */ /* 0x004fe200078e020b */
[C---:B0-----:R-:W-:Y:S02]  /*1dca0*/  LEA R8, P6, R11.reuse, R2, 0x1 ;  /* 0x000000020b087211 */ /* 0x041fe400078c08ff */
[----:B------:R-:W0:Y:S01]  /*1dcb0*/  LDC R20, c[0x0][0x248] ;  /* 0x00009200ff147b82 */ /* 0x000e220000000800 */
[----:B------:R-:W-:Y:S01]  /*1dcc0*/  ISETP.LT.AND P4, PT, R42, UR4, !P0 ;  /* 0x000000042a007c0c */ /* 0x000fe2000c781270 */
[----:B------:R-:W-:Y:S01]  /*1dcd0*/  ULDC UR4, c[0x0][0x22c] ;  /* 0x00008b0000047ab9 */ /* 0x000fe20000000800 */
[----:B------:R-:W-:-:S02]  /*1dce0*/  LEA.HI.X.SX32 R9, R11, R0, 0x1, P6 ;  /* 0x000000000b097211 */ /* 0x000fc400030f0eff */
[C---:B------:R-:W-:Y:S02]  /*1dcf0*/  LEA R10, P6, R17.reuse, R2, 0x1 ;  /* 0x00000002110a7211 */ /* 0x040fe400078c08ff */
[----:B------:R-:W-:Y:S01]  /*1dd00*/  PRMT R100, R100, 0x7632, R100 ;  /* 0x0000763264647816 */ /* 0x000fe20000000064 */
[----:B----4-:R-:W-:Y:S01]  /*1dd10*/  IMAD R7, R16, 0x2, R17 ;  /* 0x0000000210077824 */ /* 0x010fe200078e0211 */
[----:B------:R-:W-:Y:S01]  /*1dd20*/  LEA.HI.X.SX32 R11, R17, R0, 0x1, P6 ;  /* 0x00000000110b7211 */ /* 0x000fe200030f0eff */
[----:B------:R-:W2:Y:S01]  /*1dd30*/  LDC R16, c[0x0][0x248] ;  /* 0x00009200ff107b82 */ /* 0x000ea20000000800 */
[----:B------:R4:W-:Y:S01]  /*1dd40*/  @P5 STG.E.U16 desc[UR38][R8.64], R102 ;  /* 0x0000006608005986 */ /* 0x0009e2000c101526 */
[----:B------:R-:W-:Y:S01]  /*1dd50*/  ISETP.LT.AND P5, PT, R44, UR4, !P0 ;  /* 0x000000042c007c0c */ /* 0x000fe2000c7a1270 */
[----:B------:R-:W-:Y:S01]  /*1dd60*/  ULDC UR4, c[0x0][0x22c] ;  /* 0x00008b0000047ab9 */ /* 0x000fe20000000800 */
[----:B---3--:R-:W-:Y:S01]  /*1dd70*/  LEA R4, P6, R7, R2, 0x1 ;  /* 0x0000000207047211 */ /* 0x008fe200078c08ff */
[----:B------:R3:W-:Y:S01]  /*1dd80*/  @P3 STG.E.U16 desc[UR38][R10.64], R103 ;  /* 0x000000670a003986 */ /* 0x0007e2000c101526 */
[----:B-1----:R-:W-:Y:S01]  /*1dd90*/  IMAD R17, R18, 0x2, R7 ;  /* 0x0000000212117824 */ /* 0x002fe200078e0207 */
[----:B------:R-:W-:Y:S01]  /*1dda0*/  PRMT R101, R101, 0x7632, R101 ;  /* 0x0000763265657816 */ /* 0x000fe20000000065 */
[----:B------:R-:W1:Y:S01]  /*1ddb0*/  LDC R18, c[0x0][0x248] ;  /* 0x00009200ff127b82 */ /* 0x000e620000000800 */
[----:B------:R-:W-:-:S02]  /*1ddc0*/  LEA.HI.X.SX32 R5, R7, R0, 0x1, P6 ;  /* 0x0000000007057211 */ /* 0x000fc400030f0eff */
[C---:B------:R-:W-:Y:S02]  /*1ddd0*/  LEA R6, P6, R17.reuse, R2, 0x1 ;  /* 0x0000000211067211 */ /* 0x040fe400078c08ff */
[----:B------:R-:W-:Y:S01]  /*1dde0*/  ISETP.LT.AND P3, PT, R40, UR4, !P0 ;  /* 0x0000000428007c0c */ /* 0x000fe2000c761270 */
[----:B------:R3:W-:Y:S01]  /*1ddf0*/  @P2 STG.E.U16 desc[UR38][R4.64], R100 ;  /* 0x0000006404002986 */ /* 0x0007e2000c101526 */
[----:B------:R-:W-:Y:S01]  /*1de00*/  LEA.HI.X.SX32 R7, R17, R0, 0x1, P6 ;  /* 0x0000000011077211 */ /* 0x000fe200030f0eff */
[----:B0-----:R-:W-:Y:S01]  /*1de10*/  IMAD R17, R20, 0x2, R17 ;  /* 0x0000000214117824 */ /* 0x001fe200078e0211 */
[----:B----4-:R-:W-:Y:S01]  /*1de20*/  PRMT R102, R102, 0x7632, R102 ;  /* 0x0000763266667816 */ /* 0x010fe20000000066 */
[----:B------:R-:W0:Y:S01]  /*1de30*/  LDC R20, c[0x0][0x248] ;  /* 0x00009200ff147b82 */ /* 0x000e220000000800 */
[----:B---3--:R-:W-:Y:S01]  /*1de40*/  PRMT R103, R103, 0x7632, R103 ;  /* 0x0000763267677816 */ /* 0x008fe20000000067 */
[----:B------:R-:W-:Y:S01]  /*1de50*/  IMAD R11, R22, 0x2, R17 ;  /* 0x00000002160b7824 */ /* 0x000fe200078e0211 */
[----:B------:R3:W-:Y:S01]  /*1de60*/  @P4 STG.E.U16 desc[UR38][R6.64], R101 ;  /* 0x0000006506004986 */ /* 0x0007e2000c101526 */
[----:B------:R-:W-:Y:S01]  /*1de70*/  LEA R8, P4, R17, R2, 0x1 ;  /* 0x0000000211087211 */ /* 0x000fe200078808ff */
[----:B------:R-:W-:-:S02]  /*1de80*/  ULDC UR4, c[0x0][0x22c] ;  /* 0x00008b0000047ab9 */ /* 0x000fc40000000800 */
[----:B------:R-:W-:Y:S01]  /*1de90*/  ISETP.LT.AND P2, PT, R38, UR4, !P0 ;  /* 0x0000000426007c0c */ /* 0x000fe2000c741270 */
[----:B------:R-:W4:Y:S01]  /*1dea0*/  LDC R22, c[0x0][0x248] ;  /* 0x00009200ff167b82 */ /* 0x000f220000000800 */
[----:B------:R-:W-:Y:S01]  /*1deb0*/  LEA R4, P6, R11, R2, 0x1 ;  /* 0x000000020b047211 */ /* 0x000fe200078c08ff */
[----:B------:R-:W-:Y:S01]  /*1dec0*/  ULDC UR4, c[0x0][0x22c] ;  /* 0x00008b0000047ab9 */ /* 0x000fe20000000800 */
[-C--:B------:R-:W-:Y:S02]  /*1ded0*/  LEA.HI.X.SX32 R9, R17, R0.reuse, 0x1, P4 ;  /* 0x0000000011097211 */ /* 0x080fe400020f0eff */
[----:B------:R-:W-:Y:S01]  /*1dee0*/  LEA.HI.X.SX32 R5, R11, R0, 0x1, P6 ;  /* 0x000000000b057211 */ /* 0x000fe200030f0eff */
[----:B--2---:R-:W-:Y:S01]  /*1def0*/  IMAD R11, R16, 0x2, R11 ;  /* 0x00000002100b7824 */ /* 0x004fe200078e020b */
[----:B------:R-:W-:Y:S01]  /*1df00*/  ISETP.LT.AND P4, PT, R41, UR4, !P0 ;  /* 0x0000000429007c0c */ /* 0x000fe2000c781270 */
[----:B------:R-:W2:Y:S01]  /*1df10*/  LDC R16, c[0x0][0x248] ;  /* 0x00009200ff107b82 */ /* 0x000ea20000000800 */
[----:B------:R-:W-:Y:S01]  /*1df20*/  @P5 STG.E.U16 desc[UR38][R8.64], R102 ;  /* 0x0000006608005986 */ /* 0x000fe2000c101526 */
[----:B-1----:R-:W-:Y:S01]  /*1df30*/  IMAD R17, R18, 0x2, R11 ;  /* 0x0000000212117824 */ /* 0x002fe200078e020b */
[----:B------:R-:W-:-:S02]  /*1df40*/  ULDC UR4, c[0x0][0x22c] ;  /* 0x00008b0000047ab9 */ /* 0x000fc40000000800 */
[----:B------:R1:W-:Y:S01]  /*1df50*/  @P3 STG.E.U16 desc[UR38][R4.64], R103 ;  /* 0x0000006704003986 */ /* 0x0003e2000c101526 */
[-C--:B---3--:R-:W-:Y:S02]  /*1df60*/  LEA R6, P3, R11, R2.reuse, 0x1 ;  /* 0x000000020b067211 */ /* 0x088fe400078608ff */
[----:B------:R-:W-:Y:S01]  /*1df70*/  LEA R10, P6, R17, R2, 0x1 ;  /* 0x00000002110a7211 */ /* 0x000fe200078c08ff */
[----:B------:R-:W3:Y:S01]  /*1df80*/  LDC R18, c[0x0][0x248] ;  /* 0x00009200ff127b82 */ /* 0x000ee20000000800 */
[-C--:B------:R-:W-:Y:S02]  /*1df90*/  LEA.HI.X.SX32 R7, R11, R0.reuse, 0x1, P3 ;  /* 0x000000000b077211 */ /* 0x080fe400018f0eff */
[----:B------:R-:W-:Y:S01]  /*1dfa0*/  LEA.HI.X.SX32 R11, R17, R0, 0x1, P6 ;  /* 0x00000000110b7211 */ /* 0x000fe200030f0eff */
[----:B0-----:R-:W-:Y:S01]  /*1dfb0*/  IMAD R17, R20, 0x2, R17 ;  /* 0x0000000214117824 */ /* 0x001fe200078e0211 */
[----:B------:R-:W-:Y:S01]  /*1dfc0*/  ISETP.LT.AND P5, PT, R35, UR4, !P0 ;  /* 0x0000000423007c0c */ /* 0x000fe2000c7a1270 */
[----:B------:R0:W-:Y:S01]  /*1dfd0*/  @P2 STG.E.U16 desc[UR38][R6.64], R104 ;  /* 0x0000006806002986 */ /* 0x0001e2000c101526 */
[----:B------:R-:W-:Y:S01]  /*1dfe0*/  ISETP.LT.AND P3, PT, R33, UR5, !P0 ;  /* 0x0000000521007c0c */ /* 0x000fe2000c761270 */
[----:B----4-:R-:W-:Y:S01]  /*1dff0*/  IMAD R19, R22, 0x2, R17 ;  /* 0x0000000216137824 */ /* 0x010fe200078e0211 */
[----:B------:R-:W4:Y:S01]  /*1e000*/  LDC R20, c[0x0][0x248] ;  /* 0x00009200ff147b82 */ /* 0x000f220000000800 */
[----:B------:R3:W-:Y:S01]  /*1e010*/  @P4 STG.E.U16 desc[UR38][R10.64], R105 ;  /* 0x000000690a004986 */ /* 0x0007e2000c101526 */
[-C--:B-1----:R-:W-:Y:S01]  /*1e020*/  LEA R4, P2, R17, R2.reuse, 0x1 ;  /* 0x0000000211047211 */ /* 0x082fe200078408ff */
[----:B------:R-:W-:Y:S01]  /*1e030*/  ULDC UR4, c[0x0][0x22c] ;  /* 0x00008b0000047ab9 */ /* 0x000fe20000000800 */
[----:B------:R-:W-:Y:S01]  /*1e040*/  LEA R8, P6, R19, R2, 0x1 ;  /* 0x0000000213087211 */ /* 0x000fe200078c08ff */
[----:B------:R-:W-:Y:S01]  /*1e050*/  ULDC UR5, c[0x0][0x22c] ;  /* 0x00008b0000057ab9 */ /* 0x000fe20000000800 */
[----:B------:R-:W-:-:S02]  /*1e060*/  LEA.HI.X.SX32 R5, R17, R0, 0x1, P2 ;  /* 0x0000000011057211 */ /* 0x000fc400010f0eff */
[----:B------:R-:W-:Y:S01]  /*1e070*/  LEA.HI.X.SX32 R9, R19, R0, 0x1, P6 ;  /* 0x0000000013097211 */ /* 0x000fe200030f0eff */
[----:B--2---:R-:W-:Y:S01]  /*1e080*/  IMAD R19, R16, 0x2, R19 ;  /* 0x0000000210137824 */ /* 0x004fe200078e0213 */
[----:B------:R-:W-:Y:S01]  /*1e090*/  ISETP.LT.AND P2, PT, R32, UR4, !P0 ;  /* 0x0000000420007c0c */ /* 0x000fe2000c741270 */
[----:B------:R-:W1:Y:S01]  /*1e0a0*/  LDC R16, c[0x0][0x248] ;  /* 0x00009200ff107b82 */ /* 0x000e620000000800 */
[----:B------:R-:W-:Y:S01]  /*1e0b0*/  ISETP.LT.AND P4, PT, R36, UR5, !P0 ;  /* 0x0000000524007c0c */ /* 0x000fe2000c781270 */
[----:B------:R2:W-:Y:S01]  /*1e0c0*/  @P5 STG.E.U16 desc[UR38][R4.64], R106 ;  /* 0x0000006a04005986 */ /* 0x0005e2000c101526 */
[----:B0-----:R-:W-:Y:S01]  /*1e0d0*/  PRMT R104, R104, 0x7632, R104 ;  /* 0x0000763268687816 */ /* 0x001fe20000000068 */
[----:B---3--:R-:W-:Y:S01]  /*1e0e0*/  IMAD R11, R18, 0x2, R19 ;  /* 0x00000002120b7824 */ /* 0x008fe200078e0213 */
[----:B------:R-:W-:Y:S01]  /*1e0f0*/  ULDC UR4, c[0x0][0x22c] ;  /* 0x00008b0000047ab9 */ /* 0x000fe20000000800 */
[----:B------:R4:W-:Y:S01]  /*1e100*/  @P3 STG.E.U16 desc[UR38][R8.64], R107 ;  /* 0x0000006b08003986 */ /* 0x0009e2000c101526 */
[----:B------:R-:W-:Y:S01]  /*1e110*/  LEA R6, P3, R19, R2, 0x1 ;  /* 0x0000000213067211 */ /* 0x000fe200078608ff */
[----:B------:R-:W0:Y:S01]  /*1e120*/  LDC R10, c[0x0][0x248] ;  /* 0x00009200ff0a7b82 */ /* 0x000e220000000800 */
[----:B------:R-:W-:Y:S01]  /*1e130*/  PRMT R105, R105, 0x7632, R105 ;  /* 0x0000763269697816 */ /* 0x000fe20000000069 */
[----:B------:R-:W-:Y:S01]  /*1e140*/  ULDC UR5, c[0x0][0x22c] ;  /* 0x00008b0000057ab9 */ /* 0x000fe20000000800 */
[----:B------:R-:W-:-:S02]  /*1e150*/  LEA.HI.X.SX32 R7, R19, R0, 0x1, P3 ;  /* 0x0000000013077211 */ /* 0x000fc400018f0eff */
[----:B------:R-:W-:Y:S01]  /*1e160*/  ISETP.LT.AND P5, PT, R37, UR4, !P0 ;  /* 0x0000000425007c0c */ /* 0x000fe2000c7a1270 */
[----:B------:R-:W-:Y:S01]  /*1e170*/  ULDC UR4, c[0x0][0x22c] ;  /* 0x00008b0000047ab9 */ /* 0x000fe20000000800 */
[C---:B--2---:R-:W-:Y:S01]  /*1e180*/  LEA R4, P6, R11.reuse, R2, 0x1 ;  /* 0x000000020b047211 */ /* 0x044fe200078c08ff */
[----:B------:R-:W2:Y:S01]  /*1e190*/  LDC R18, c[0x0][0x248] ;  /* 0x00009200ff127b82 */ /* 0x000ea20000000800 */
[----:B------:R0:W-:Y:S01]  /*1e1a0*/  @P2 STG.E.U16 desc[UR38][R6.64], R104 ;  /* 0x0000006806002986 */ /* 0x0001e2000c101526 */
[----:B----4-:R-:W-:Y:S01]  /*1e1b0*/  IMAD R9, R20, 0x2, R11 ;  /* 0x0000000214097824 */ /* 0x010fe200078e020b */
[----:B------:R-:W-:Y:S02]  /*1e1c0*/  LEA.HI.X.SX32 R5, R11, R0, 0x1, P6 ;  /* 0x000000000b057211 */ /* 0x000fe400030f0eff */
[----:B------:R-:W-:Y:S02]  /*1e1d0*/  PRMT R106, R106, 0x7632, R106 ;  /* 0x000076326a6a7816 */ /* 0x000fe4000000006a */
[----:B------:R-:W-:Y:S01]  /*1e1e0*/  ISETP.LT.AND P3, PT, R24, UR4, !P0 ;  /* 0x0000000418007c0c */ /* 0x000fe2000c761270 */
[----:B------:R-:W3:Y:S01]  /*1e1f0*/  LDC R20, c[0x0][0x248] ;  /* 0x00009200ff147b82 */ /* 0x000ee20000000800 */
[----:B------:R4:W-:Y:S01]  /*1e200*/  @P4 STG.E.U16 desc[UR38][R4.64], R105 ;  /* 0x0000006904004986 */ /* 0x0009e2000c101526 */
[----:B------:R-:W-:Y:S01]  /*1e210*/  LEA R8, P4, R9, R2, 0x1 ;  /* 0x0000000209087211 */ /* 0x000fe200078808ff */
[----:B------:R-:W-:Y:S01]  /*1e220*/  ULDC UR4, c[0x0][0x22c] ;  /* 0x00008b0000047ab9 */ /* 0x000fe20000000800 */
[----:B------:R-:W-:-:S02]  /*1e230*/  PRMT R107, R107, 0x7632, R107 ;  /* 0x000076326b6b7816 */ /* 0x000fc4000000006b */
[----:B------:R-:W-:Y:S01]  /*1e240*/  ISETP.LT.AND P2, PT, R34, UR4, !P0 ;  /* 0x0000000422007c0c */ /* 0x000fe2000c741270 */
[----:B------:R-:W-:Y:S01]  /*1e250*/  ULDC UR4, c[0x0][0x22c] ;  /* 0x00008b0000047ab9 */ /* 0x000fe20000000800 */
[----:B0-----:R-:W-:Y:S01]  /*1e260*/  IMAD R7, R10, 0x2, R9 ;  /* 0x000000020a077824 */ /* 0x001fe200078e0209 */
[----:B------:R-:W-:Y:S01]  /*1e270*/  LEA.HI.X.SX32 R9, R9, R0, 0x1, P4 ;  /* 0x0000000009097211 */ /* 0x000fe200020f0eff */
[----:B------:R-:W0:Y:S01]  /*1e280*/  LDC R10, c[0x0][0x248] ;  /* 0x00009200ff0a7b82 */ /* 0x000e220000000800 */
[----:B------:R-:W-:Y:S01]  /*1e290*/  ISETP.LT.AND P6, PT, R30, UR4, !P0 ;  /* 0x000000041e007c0c */ /* 0x000fe2000c7c1270 */
[----:B-1----:R-:W-:Y:S01]  /*1e2a0*/  IMAD R11, R16, 0x2, R7 ;  /* 0x00000002100b7824 */ /* 0x002fe200078e0207 */
[-C--:B------:R-:W-:Y:S01]  /*1e2b0*/  LEA R6, P4, R7, R2.reuse, 0x1 ;  /* 0x0000000207067211 */ /* 0x080fe200078808ff */
[----:B------:R1:W-:Y:S01]  /*1e2c0*/  @P5 STG.E.U16 desc[UR38][R8.64], R106 ;  /* 0x0000006a08005986 */ /* 0x0003e2000c101526 */
[----:B------:R-:W-:Y:S02]  /*1e2d0*/  ULDC UR4, c[0x0][0x22c] ;  /* 0x00008b0000047ab9 */ /* 0x000fe40000000800 */
[----:B----4-:R-:W-:Y:S01]  /*1e2e0*/  LEA R4, P5, R11, R2, 0x1 ;  /* 0x000000020b047211 */ /* 0x010fe200078a08ff */
[----:B------:R-:W4:Y:S01]  /*1e2f0*/  LDC R16, c[0x0][0x248] ;  /* 0x00009200ff107b82 */ /* 0x000f220000000800 */
[----:B------:R-:W-:-:S02]  /*1e300*/  LEA.HI.X.SX32 R7, R7, R0, 0x1, P4 ;  /* 0x0000000007077211 */ /* 0x000fc400020f0eff */
[----:B------:R-:W-:Y:S01]  /*1e310*/  LEA.HI.X.SX32 R5, R11, R0, 0x1, P5 ;  /* 0x000000000b057211 */ /* 0x000fe200028f0eff */
[----:B--2---:R-:W-:Y:S01]  /*1e320*/  IMAD R11, R18, 0x2, R11 ;  /* 0x00000002120b7824 */ /* 0x004fe200078e020b */
[----:B------:R-:W-:Y:S01]  /*1e330*/  ISETP.LT.AND P4, PT, R26, UR4, !P0 ;  /* 0x000000041a007c0c */ /* 0x000fe2000c781270 */
[----:B------:R-:W-:Y:S01]  /*1e340*/  ULDC UR4, c[0x0][0x22c] ;  /* 0x00008b0000047ab9 */ /* 0x000fe20000000800 */
[----:B------:R2:W-:Y:S01]  /*1e350*/  @P3 STG.E.U16 desc[UR38][R6.64], R107 ;  /* 0x0000006b06003986 */ /* 0x0005e2000c101526 */
[----:B------:R-:W4:Y:S01]  /*1e360*/  LDC R18, c[0x0][0x248] ;  /* 0x00009200ff127b82 */ /* 0x000f220000000800 */
[----:B-1----:R-:W-:Y:S01]  /*1e370*/  LEA R8, P5, R11, R2, 0x1 ;  /* 0x000000020b087211 */ /* 0x002fe200078a08ff */
[----:B---3--:R-:W-:Y:S01]  /*1e380*/  IMAD R17, R20, 0x2, R11 ;  /* 0x0000000214117824 */ /* 0x008fe200078e020b */
[----:B------:R-:W-:Y:S01]  /*1e390*/  ISETP.LT.AND P3, PT, R31, UR4, !P0 ;  /* 0x000000041f007c0c */ /* 0x000fe2000c761270 */
[----:B------:R1:W-:Y:S01]  /*1e3a0*/  @P2 STG.E.U16 desc[UR38][R4.64], R108 ;  /* 0x0000006c04002986 */ /* 0x0003e2000c101526 */
[----:B------:R-:W-:Y:S01]  /*1e3b0*/  LEA.HI.X.SX32 R9, R11, R0, 0x1, P5 ;  /* 0x000000000b097211 */ /* 0x000fe200028f0eff */
[----:B------:R-:W-:-:S02]  /*1e3c0*/  ULDC UR4, c[0x0][0x22c] ;  /* 0x00008b0000047ab9 */ /* 0x000fc40000000800 */
[----:B------:R-:W3:Y:S01]  /*1e3d0*/  LDC R20, c[0x0][0x248] ;  /* 0x00009200ff147b82 */ /* 0x000ee20000000800 */
[----:B0-----:R-:W-:Y:S01]  /*1e3e0*/  IMAD R11, R10, 0x2, R17 ;  /* 0x000000020a0b7824 */ /* 0x001fe200078e0211 */
[----:B------:R0:W-:Y:S01]  /*1e3f0*/  @P6 STG.E.U16 desc[UR38][R8.64], R109 ;  /* 0x0000006d08006986 */ /* 0x0001e2000c101526 */
[----:B--2---:R-:W-:Y:S02]  /*1e400*/  LEA R6, P5, R17, R2, 0x1 ;  /* 0x0000000211067211 */ /* 0x004fe400078a08ff */
[----:B------:R-:W-:Y:S01]  /*1e410*/  ISETP.LT.AND P2, PT, R27, UR4, !P0 ;  /* 0x000000041b007c0c */ /* 0x000fe2000c741270 */
[----:B------:R-:W-:Y:S01]  /*1e420*/  ULDC UR4, c[0x0][0x22c] ;  /* 0x00008b0000047ab9 */ /* 0x000fe20000000800 */
[----:B------:R-:W-:Y:S01]  /*1e430*/  LEA.HI.X.SX32 R7, R17, R0, 0x1, P5 ;  /* 0x0000000011077211 */ /* 0x000fe200028f0eff */
[----:B------:R-:W2:Y:S01]  /*1e440*/  LDC R10, c[0x0][0x248] ;  /* 0x00009200ff0a7b82 */ /* 0x000ea20000000800 */
[C---:B-1----:R-:W-:Y:S02]  /*1e450*/  LEA R4, P6, R11.reuse, R2, 0x1 ;  /* 0x000000020b047211 */ /* 0x042fe400078c08ff */
        /* <DEDUP_REMOVED lines=8> */
[----:B0-----:R-:W-:Y:S01]  /*1e4e0*/  LEA R8, P3, R11, R2, 0x1 ;  /* 0x000000020b087211 */ /* 0x001fe200078608ff */
[----:B------:R-:W-:Y:S01]  /*1e4f0*/  ULDC UR4, c[0x0][0x22c] ;  /* 0x00008b0000047ab9 */ /* 0x000fe20000000800 */
[----:B------:R-:W-:-:S02]  /*1e500*/  PRMT R108, R108, 0x7632, R108 ;  /* 0x000076326c6c7816 */ /* 0x000fc4000000006c */
[----:B------:R-:W-:Y:S01]  /*1e510*/  LEA.HI.X.SX32 R9, R11, R0, 0x1, P3 ;  /* 0x000000000b097211 */ /* 0x000fe200018f0eff */
[----:B-1----:R-:W-:Y:S01]  /*1e520*/  IMAD R7, R18, 0x2, R11 ;  /* 0x0000000212077824 */ /* 0x002fe200078e020b */
[----:B------:R-:W0:Y:S01]  /*1e530*/  LDC R16, c[0x0][0x248] ;  /* 0x00009200ff107b82 */ /* 0x000e220000000800 */
[----:B------:R-:W-:Y:S02]  /*1e540*/  PRMT R109, R109, 0x7632, R109 ;  /* 0x000076326d6d7816 */ /* 0x000fe4000000006d */
[----:B---3--:R-:W-:Y:S01]  /*1e550*/  IMAD R11, R20, 0x2, R7 ;  /* 0x00000002140b7824 */ /* 0x008fe200078e0207 */
[C---:B------:R-:W-:Y:S01]  /*1e560*/  LEA R6, P3, R7.reuse, R2, 0x1 ;  /* 0x0000000207067211 */ /* 0x040fe200078608ff */
[----:B------:R1:W-:Y:S01]  /*1e570*/  @P2 STG.E.U16 desc[UR38][R8.64], R108 ;  /* 0x0000006c08002986 */ /* 0x0003e2000c101526 */
[----:B------:R-:W-:Y:S02]  /*1e580*/  PRMT R110, R110, 0x7632, R110 ;  /* 0x000076326e6e7816 */ /* 0x000fe4000000006e */
[----:B------:R-:W-:Y:S01]  /*1e590*/  LEA.HI.X.SX32 R7, R7, R0, 0x1, P3 ;  /* 0x0000000007077211 */ /* 0x000fe200018f0eff */
[----:B------:R-:W3:Y:S01]  /*1e5a0*/  LDC R18, c[0x0][0x248] ;  /* 0x00009200ff127b82 */ /* 0x000ee20000000800 */
[----:B------:R-:W-:-:S02]  /*1e5b0*/  LEA R4, P3, R11, R2, 0x1 ;  /* 0x000000020b047211 */ /* 0x000fc400078608ff */
[----:B------:R-:W-:Y:S01]  /*1e5c0*/  ISETP.LT.AND P4, PT, R28, UR5, !P0 ;  /* 0x000000051c007c0c */ /* 0x000fe2000c781270 */
[----:B------:R4:W-:Y:S01]  /*1e5d0*/  @P5 STG.E.U16 desc[UR38][R6.64], R109 ;  /* 0x0000006d06005986 */ /* 0x0009e2000c101526 */
[----:B------:R-:W-:Y:S01]  /*1e5e0*/  LEA.HI.X.SX32 R5, R11, R0, 0x1, P3 ;  /* 0x000000000b057211 */ /* 0x000fe200018f0eff */
[----:B--2---:R-:W-:Y:S01]  /*1e5f0*/  IMAD R11, R10, 0x2, R11 ;  /* 0x000000020a0b7824 */ /* 0x004fe200078e020b */
[----:B------:R-:W-:Y:S01]  /*1e600*/  ISETP.LT.AND P2, PT, R25, UR4, !P0 ;  /* 0x0000000419007c0c */ /* 0x000fe2000c741270 */
[----:B------:R-:W2:Y:S01]  /*1e610*/  LDC R10, c[0x0][0x248] ;  /* 0x00009200ff0a7b82 */ /* 0x000ea20000000800 */
[----:B------:R-:W-:Y:S01]  /*1e620*/  ULDC UR4, c[0x0][0x22c] ;  /* 0x00008b0000047ab9 */ /* 0x000fe20000000800 */
[----:B------:R0:W-:Y:S01]  /*1e630*/  @P6 STG.E.U16 desc[UR38][R4.64], R110 ;  /* 0x0000006e04006986 */ /* 0x0001e2000c101526 */
[----:B-1----:R-:W-:Y:S01]  /*1e640*/  LEA R8, P6, R11, R2, 0x1 ;  /* 0x000000020b087211 */ /* 0x002fe200078c08ff */
[----:B------:R-:W-:Y:S01]  /*1e650*/  ULDC UR5, c[0x0][0x22c] ;  /* 0x00008b0000057ab9 */ /* 0x000fe20000000800 */
[----:B------:R-:W-:Y:S01]  /*1e660*/  ISETP.LT.AND P3, PT, R13, UR4, !P0 ;  /* 0x000000040d007c0c */ /* 0x000fe2000c761270 */
[----:B------:R-:W-:Y:S01]  /*1e670*/  ULDC UR4, c[0x0][0x22c] ;  /* 0x00008b0000047ab9 */ /* 0x000fe20000000800 */
[----:B------:R-:W-:Y:S01]  /*1e680*/  LEA.HI.X.SX32 R9, R11, R0, 0x1, P6 ;  /* 0x000000000b097211 */ /* 0x000fe200030f0eff */
[----:B----4-:R-:W-:Y:S01]  /*1e690*/  IMAD R7, R14, 0x2, R11 ;  /* 0x000000020e077824 */ /* 0x010fe200078e020b */
[----:B------:R-:W-:Y:S01]  /*1e6a0*/  PRMT R111, R111, 0x7632, R111 ;  /* 0x000076326f6f7816 */ /* 0x000fe2000000006f */
[----:B------:R-:W1:Y:S01]  /*1e6b0*/  LDC R14, c[0x0][0x248] ;  /* 0x00009200ff0e7b82 */ /* 0x000e620000000800 */
[----:B------:R-:W-:Y:S01]  /*1e6c0*/  ISETP.LT.AND P5, PT, R15, UR4, !P0 ;  /* 0x000000040f007c0c */ /* 0x000fe2000c7a1270 */
[----:B0-----:R-:W-:Y:S01]  /*1e6d0*/  IMAD R11, R16, 0x2, R7 ;  /* 0x00000002100b7824 */ /* 0x001fe200078e0207 */
[----:B------:R-:W-:Y:S01]  /*1e6e0*/  LEA R6, P6, R7, R2, 0x1 ;  /* 0x0000000207067211 */ /* 0x000fe200078c08ff */
[----:B------:R0:W-:Y:S01]  /*1e6f0*/  @P4 STG.E.U16 desc[UR38][R8.64], R111 ;  /* 0x0000006f08004986 */ /* 0x0001e2000c101526 */
[----:B------:R-:W-:-:S02]  /*1e700*/  ULDC UR4, c[0x0][0x22c] ;  /* 0x00008b0000047ab9 */ /* 0x000fc40000000800 */
[----:B------:R-:W-:Y:S01]  /*1e710*/  LEA.HI.X.SX32 R7, R7, R0, 0x1, P6 ;  /* 0x0000000007077211 */ /* 0x000fe200030f0eff */
[----:B------:R-:W4:Y:S01]  /*1e720*/  LDC R16, c[0x0][0x248] ;  /* 0x00009200ff107b82 */ /* 0x000f220000000800 */
[----:B------:R-:W-:Y:S02]  /*1e730*/  LEA R4, P6, R11, R2, 0x1 ;  /* 0x000000020b047211 */ /* 0x000fe400078c08ff */
[----:B------:R-:W-:Y:S01]  /*1e740*/  ISETP.LT.AND P4, PT, R175, UR4, !P0 ;  /* 0x00000004af007c0c */ /* 0x000fe2000c781270 */
[----:B------:R1:W-:Y:S01]  /*1e750*/  @P2 STG.E.U16 desc[UR38][R6.64], R112 ;  /* 0x0000007006002986 */ /* 0x0003e2000c101526 */
[----:B------:R-:W-:Y:S01]  /*1e760*/  LEA.HI.X.SX32 R5, R11, R0, 0x1, P6 ;  /* 0x000000000b057211 */ /* 0x000fe200030f0eff */
[----:B--2---:R-:W-:Y:S01]  /*1e770*/  IMAD R11, R10, 0x2, R11 ;  /* 0x000000020a0b7824 */ /* 0x004fe200078e020b */
[----:B------:R-:W-:Y:S01]  /*1e780*/  ULDC UR4, c[0x0][0x22c] ;  /* 0x00008b0000047ab9 */ /* 0x000fe20000000800 */
[----:B------:R-:W2:Y:S01]  /*1e790*/  LDC R20, c[0x0][0x248] ;  /* 0x00009200ff147b82 */ /* 0x000ea20000000800 */
[----:B------:R-:W-:Y:S01]  /*1e7a0*/  ISETP.LT.AND P2, PT, R179, UR4, !P0 ;  /* 0x00000004b3007c0c */ /* 0x000fe2000c741270 */
[----:B---3--:R-:W-:Y:S01]  /*1e7b0*/  IMAD R13, R18, 0x2, R11 ;  /* 0x00000002120d7824 */ /* 0x008fe200078e020b */
[----:B0-----:R-:W-:Y:S01]  /*1e7c0*/  LEA R8, P6, R11, R2, 0x1 ;  /* 0x000000020b087211 */ /* 0x001fe200078c08ff */
[----:B------:R0:W-:Y:S01]  /*1e7d0*/  @P3 STG.E.U16 desc[UR38][R4.64], R113 ;  /* 0x0000007104003986 */ /* 0x0001e2000c101526 */
[----:B------:R-:W-:-:S02]  /*1e7e0*/  ULDC UR4, c[0x0][0x22c] ;  /* 0x00008b0000047ab9 */ /* 0x000fc40000000800 */
[----:B------:R-:W-:Y:S01]  /*1e7f0*/  LEA.HI.X.SX32 R9, R11, R0, 0x1, P6 ;  /* 0x000000000b097211 */ /* 0x000fe200030f0eff */
[----:B------:R-:W3:Y:S01]  /*1e800*/  LDC R18, c[0x0][0x248] ;  /* 0x00009200ff127b82 */ /* 0x000ee20000000800 */
[C---:B------:R-:W-:Y:S01]  /*1e810*/  LEA R10, P6, R13.reuse, R2, 0x1 ;  /* 0x000000020d0a7211 */ /* 0x040fe200078c08ff */
[----:B-1----:R-:W-:Y:S01]  /*1e820*/  IMAD R7, R14, 0x2, R13 ;  /* 0x000000020e077824 */ /* 0x002fe200078e020d */
[----:B------:R-:W-:Y:S01]  /*1e830*/  ISETP.LT.AND P3, PT, R180, UR4, !P0 ;  /* 0x00000004b4007c0c */ /* 0x000fe2000c761270 */
[----:B------:R1:W-:Y:S01]  /*1e840*/  @P5 STG.E.U16 desc[UR38][R8.64], R114 ;  /* 0x0000007208005986 */ /* 0x0003e2000c101526 */
[----:B------:R-:W-:Y:S01]  /*1e850*/  LEA.HI.X.SX32 R11, R13, R0, 0x1, P6 ;  /* 0x000000000d0b7211 */ /* 0x000fe200030f0eff */
[----:B------:R-:W-:Y:S01]  /*1e860*/  ULDC UR4, c[0x0][0x22c] ;  /* 0x00008b0000047ab9 */ /* 0x000fe20000000800 */
[----:B------:R-:W-:Y:S01]  /*1e870*/  PRMT R112, R112, 0x7632, R112 ;  /* 0x0000763270707816 */ /* 0x000fe20000000070 */
[----:B----4-:R-:W-:Y:S01]  /*1e880*/  IMAD R13, R16, 0x2, R7 ;  /* 0x00000002100d7824 */ /* 0x010fe200078e0207 */
[----:B0-----:R-:W-:Y:S01]  /*1e890*/  LEA R4, P6, R7, R2, 0x1 ;  /* 0x0000000207047211 */ /* 0x001fe200078c08ff */
[----:B------:R-:W0:Y:S01]  /*1e8a0*/  LDC R14, c[0x0][0x248] ;  /* 0x00009200ff0e7b82 */ /* 0x000e220000000800 */
[----:B------:R2:W-:Y:S01]  /*1e8b0*/  @P4 STG.E.U16 desc[UR38][R10.64], R115 ;  /* 0x000000730a004986 */ /* 0x0005e2000c101526 */
[----:B------:R-:W-:Y:S01]  /*1e8c0*/  ISETP.LT.AND P5, PT, R181, UR4, !P0 ;  /* 0x00000004b5007c0c */ /* 0x000fe2000c7a1270 */
[----:B------:R-:W-:Y:S01]  /*1e8d0*/  ULDC UR4, c[0x0][0x22c] ;  /* 0x00008b0000047ab9 */ /* 0x000fe20000000800 */
[----:B------:R-:W-:-:S02]  /*1e8e0*/  LEA.HI.X.SX32 R5, R7, R0, 0x1, P6 ;  /* 0x0000000007057211 */ /* 0x000fc400030f0eff */
[----:B------:R-:W-:Y:S02]  /*1e8f0*/  LEA R6, P6, R13, R2, 0x1 ;  /* 0x000000020d067211 */ /* 0x000fe400078c08ff */
[----:B------:R-:W4:Y:S01]  /*1e900*/  LDC R16, c[0x0][0x248] ;  /* 0x00009200ff107b82 */ /* 0x000f220000000800 */
[----:B------:R-:W-:Y:S01]  /*1e910*/  PRMT R113, R113, 0x7632, R113 ;  /* 0x0000763271717816 */ /* 0x000fe20000000071 */
[----:B------:R2:W-:Y:S01]  /*1e920*/  @P2 STG.E.U16 desc[UR38][R4.64], R112 ;  /* 0x0000007004002986 */ /* 0x0005e2000c101526 */
[----:B------:R-:W-:Y:S02]  /*1e930*/  LEA.HI.X.SX32 R7, R13, R0, 0x1, P6 ;  /* 0x000000000d077211 */ /* 0x000fe400030f0eff */
[----:B------:R-:W-:Y:S01]  /*1e940*/  ISETP.LT.AND P4, PT, R183, UR4, !P0 ;  /* 0x00000004b7007c0c */ /* 0x000fe2000c781270 */
[----:B---3--:R-:W-:Y:S01]  /*1e950*/  IMAD R13, R18, 0x2, R13 ;  /* 0x00000002120d7824 */ /* 0x008fe200078e020d */
[----:B-1----:R-:W-:Y:S01]  /*1e960*/  PRMT R114, R114, 0x7632, R114 ;  /* 0x0000763272727816 */ /* 0x002fe20000000072 */
        /* <DEDUP_REMOVED lines=16> */
[----:B------:R4:W-:Y:S01]  /*1ea70*/  @P4 STG.E.U16 desc[UR38][R4.64], R115 ;  /* 0x0000007304004986 */ /* 0x0009e2000c101526 */
[----:B---3--:R-:W-:-:S02]  /*1ea80*/  LEA R6, P4, R11, R2, 0x1 ;  /* 0x000000020b067211 */ /* 0x008fc400078808ff */
[----:B------:R-:W-:Y:S02]  /*1ea90*/  LEA R10, P6, R13, R2, 0x1 ;  /* 0x000000020d0a7211 */ /* 0x000fe400078c08ff */
[-C--:B------:R-:W-:Y:S02]  /*1eaa0*/  LEA.HI.X.SX32 R7, R11, R0.reuse, 0x1, P4 ;  /* 0x000000000b077211 */ /* 0x080fe400020f0eff */
[----:B------:R-:W-:Y:S01]  /*1eab0*/  LEA.HI.X.SX32 R11, R13, R0, 0x1, P6 ;  /* 0x000000000d0b7211 */ /* 0x000fe200030f0eff */
[----:B-1----:R-:W-:Y:S01]  /*1eac0*/  IMAD R13, R18, 0x2, R13 ;  /* 0x00000002120d7824 */ /* 0x002fe200078e020d */
[----:B------:R-:W1:Y:S01]  /*1ead0*/  LDC R22, c[0x0][0x248] ;  /* 0x00009200ff167b82 */ /* 0x000e620000000800 */
[----:B------:R-:W-:Y:S01]  /*1eae0*/  ISETP.LT.AND P3, PT, R187, UR4, !P0 ;  /* 0x00000004bb007c0c */ /* 0x000fe2000c761270 */
[----:B------:R-:W-:Y:S01]  /*1eaf0*/  ULDC UR4, c[0x0][0x22c] ;  /* 0x00008b0000047ab9 */ /* 0x000fe20000000800 */
[----:B------:R3:W-:Y:S01]  /*1eb00*/  @P2 STG.E.U16 desc[UR38][R6.64], R116 ;  /* 0x0000007406002986 */ /* 0x0007e2000c101526 */
[----:B------:R-:W-:Y:S01]  /*1eb10*/  ISETP.LT.AND P5, PT, R188, UR4, !P0 ;  /* 0x00000004bc007c0c */ /* 0x000fe2000c7a1270 */
[----:B--2---:R-:W-:Y:S01]  /*1eb20*/  IMAD R15, R20, 0x2, R13 ;  /* 0x00000002140f7824 */ /* 0x004fe200078e020d */
[-C--:B----4-:R-:W-:Y:S01]  /*1eb30*/  LEA R4, P2, R13, R2.reuse, 0x1 ;  /* 0x000000020d047211 */ /* 0x090fe200078408ff */
[----:B------:R-:W-:Y:S01]  /*1eb40*/  ULDC UR4, c[0x0][0x22c] ;  /* 0x00008b0000047ab9 */ /* 0x000fe20000000800 */
[----:B------:R-:W2:Y:S01]  /*1eb50*/  LDC R20, c[0x0][0x248] ;  /* 0x00009200ff147b82 */ /* 0x000ea20000000800 */
[----:B------:R-:W-:Y:S01]  /*1eb60*/  ISETP.LT.AND P4, PT, R191, UR5, !P0 ;  /* 0x00000005bf007c0c */ /* 0x000fe2000c781270 */
[----:B------:R-:W-:Y:S01]  /*1eb70*/  ULDC UR5, c[0x0][0x22c] ;  /* 0x00008b0000057ab9 */ /* 0x000fe20000000800 */
[----:B------:R-:W-:Y:S01]  /*1eb80*/  LEA R8, P6, R15, R2, 0x1 ;  /* 0x000000020f087211 */ /* 0x000fe200078c08ff */
[----:B------:R-:W4:Y:S01]  /*1eb90*/  LDS.128 R16, [R3] ;  /* 0x0000000003107984 */ /* 0x000f220000000c00 */
[----:B------:R-:W-:-:S02]  /*1eba0*/  LEA.HI.X.SX32 R5, R13, R0, 0x1, P2 ;  /* 0x000000000d057211 */ /* 0x000fc400010f0eff */
[----:B------:R-:W-:Y:S01]  /*1ebb0*/  LEA.HI.X.SX32 R9, R15, R0, 0x1, P6 ;  /* 0x000000000f097211 */ /* 0x000fe200030f0eff */
[----:B------:R3:W-:Y:S01]  /*1ebc0*/  @P3 STG.E.U16 desc[UR38][R10.64], R117 ;  /* 0x000000750a003986 */ /* 0x0007e2000c101526 */
[----:B0-----:R-:W-:Y:S01]  /*1ebd0*/  IMAD R15, R14, 0x2, R15 ;  /* 0x000000020e0f7824 */ /* 0x001fe200078e020f */
[----:B------:R-:W-:Y:S01]  /*1ebe0*/  ISETP.LT.AND P3, PT, R193, UR4, !P0 ;  /* 0x00000004c1007c0c */ /* 0x000fe2000c761270 */
[----:B------:R-:W0:Y:S01]  /*1ebf0*/  LDC R14, c[0x0][0x248] ;  /* 0x00009200ff0e7b82 */ /* 0x000e220000000800 */
[----:B------:R2:W-:Y:S01]  /*1ec00*/  @P5 STG.E.U16 desc[UR38][R4.64], R118 ;  /* 0x0000007604005986 */ /* 0x0005e2000c101526 */
[----:B------:R-:W-:Y:S01]  /*1ec10*/  ISETP.LT.AND P2, PT, R198, UR5, !P0 ;  /* 0x00000005c6007c0c */ /* 0x000fe2000c741270 */
[----:B------:R-:W-:Y:S01]  /*1ec20*/  ULDC UR4, c[0x0][0x22c] ;  /* 0x00008b0000047ab9 */ /* 0x000fe20000000800 */
[----:B---3--:R-:W-:Y:S01]  /*1ec30*/  PRMT R116, R116, 0x7632, R116 ;  /* 0x0000763274747816 */ /* 0x008fe20000000074 */
[----:B------:R3:W-:Y:S01]  /*1ec40*/  @P4 STG.E.U16 desc[UR38][R8.64], R119 ;  /* 0x0000007708004986 */ /* 0x0007e2000c101526 */
[----:B------:R-:W-:-:S02]  /*1ec50*/  LEA R6, P4, R15, R2, 0x1 ;  /* 0x000000020f067211 */ /* 0x000fc400078808ff */
[----:B------:R-:W-:Y:S01]  /*1ec60*/  ISETP.LT.AND P5, PT, R199, UR4, !P0 ;  /* 0x00000004c7007c0c */ /* 0x000fe2000c7a1270 */
[----:B------:R-:W4:Y:S01]  /*1ec70*/  LDC R10, c[0x0][0x248] ;  /* 0x00009200ff0a7b82 */ /* 0x000f220000000800 */
[----:B-1----:R-:W-:Y:S01]  /*1ec80*/  IMAD R11, R22, 0x2, R15 ;  /* 0x00000002160b7824 */ /* 0x002fe200078e020f */
[----:B------:R-:W-:Y:S01]  /*1ec90*/  LEA.HI.X.SX32 R7, R15, R0, 0x1, P4 ;  /* 0x000000000f077211 */ /* 0x000fe200020f0eff */
[----:B------:R-:W-:Y:S01]  /*1eca0*/  ULDC UR4, c[0x0][0x22c] ;  /* 0x00008b0000047ab9 */ /* 0x000fe20000000800 */
[----:B------:R-:W-:Y:S01]  /*1ecb0*/  PRMT R117, R117, 0x7632, R117 ;  /* 0x0000763275757816 */ /* 0x000fe20000000075 */
[----:B--2---:R-:W-:Y:S01]  /*1ecc0*/  IMAD R13, R20, 0x2, R11 ;  /* 0x00000002140d7824 */ /* 0x004fe200078e020b */
[C---:B------:R-:W-:Y:S01]  /*1ecd0*/  LEA R4, P6, R11.reuse, R2, 0x1 ;  /* 0x000000020b047211 */ /* 0x040fe200078c08ff */
[----:B------:R1:W-:Y:S01]  /*1ece0*/  @P3 STG.E.U16 desc[UR38][R6.64], R116 ;  /* 0x0000007406003986 */ /* 0x0003e2000c101526 */
[----:B------:R-:W2:Y:S01]  /*1ecf0*/  LDC R20, c[0x0][0x248] ;  /* 0x00009200ff147b82 */ /* 0x000ea20000000800 */
[----:B------:R-:W-:Y:S01]  /*1ed00*/  ISETP.LT.AND P4, PT, R200, UR4, !P0 ;  /* 0x00000004c8007c0c */ /* 0x000fe2000c781270 */
[----:B------:R-:W-:Y:S01]  /*1ed10*/  ULDC UR4, c[0x0][0x22c] ;  /* 0x00008b0000047ab9 */ /* 0x000fe20000000800 */
[----:B------:R-:W-:-:S02]  /*1ed20*/  LEA.HI.X.SX32 R5, R11, R0, 0x1, P6 ;  /* 0x000000000b057211 */ /* 0x000fc400030f0eff */
[C---:B---3--:R-:W-:Y:S02]  /*1ed30*/  LEA R8, P6, R13.reuse, R2, 0x1 ;  /* 0x000000020d087211 */ /* 0x048fe400078c08ff */
[----:B------:R-:W-:Y:S01]  /*1ed40*/  PRMT R118, R118, 0x7632, R118 ;  /* 0x0000763276767816 */ /* 0x000fe20000000076 */
[----:B------:R3:W-:Y:S01]  /*1ed50*/  @P2 STG.E.U16 desc[UR38][R4.64], R117 ;  /* 0x0000007504002986 */ /* 0x0007e2000c101526 */
[----:B------:R-:W-:Y:S01]  /*1ed60*/  LEA.HI.X.SX32 R9, R13, R0, 0x1, P6 ;  /* 0x000000000d097211 */ /* 0x000fe200030f0eff */
[----:B------:R-:W2:Y:S01]  /*1ed70*/  LDC R22, c[0x0][0x248] ;  /* 0x00009200ff167b82 */ /* 0x000ea20000000800 */
[----:B------:R-:W-:Y:S01]  /*1ed80*/  ISETP.LT.AND P3, PT, R201, UR4, !P0 ;  /* 0x00000004c9007c0c */ /* 0x000fe2000c761270 */
[----:B------:R-:W-:Y:S01]  /*1ed90*/  ULDC UR4, c[0x0][0x22c] ;  /* 0x00008b0000047ab9 */ /* 0x000fe20000000800 */
[----:B------:R-:W-:Y:S01]  /*1eda0*/  PRMT R119, R119, 0x7632, R119 ;  /* 0x0000763277777816 */ /* 0x000fe20000000077 */
[----:B------:R2:W-:Y:S01]  /*1edb0*/  @P5 STG.E.U16 desc[UR38][R8.64], R118 ;  /* 0x0000007608005986 */ /* 0x0005e2000c101526 */
[----:B------:R-:W-:Y:S01]  /*1edc0*/  ISETP.LT.AND P2, PT, R208, UR4, !P0 ;  /* 0x00000004d0007c0c */ /* 0x000fe2000c741270 */
[----:B----4-:R-:W-:Y:S01]  /*1edd0*/  IMAD R13, R10, 0x2, R13 ;  /* 0x000000020a0d7824 */ /* 0x010fe200078e020d */
[----:B------:R-:W-:Y:S01]  /*1ede0*/  ULDC UR4, c[0x0][0x22c] ;  /* 0x00008b0000047ab9 */ /* 0x000fe20000000800 */
[----:B------:R-:W4:Y:S01]  /*1edf0*/  LDC R10, c[0x0][0x248] ;  /* 0x00009200ff0a7b82 */ /* 0x000f220000000800 */
[----:B------:R-:W-:Y:S01]  /*1ee00*/  ISETP.LT.AND P5, PT, R209, UR4, !P0 ;  /* 0x00000004d1007c0c */ /* 0x000fe2000c7a1270 */
[----:B0-----:R-:W-:Y:S01]  /*1ee10*/  IMAD R3, R14, 0x2, R13 ;  /* 0x000000020e037824 */ /* 0x001fe200078e020d */
[----:B-1----:R-:W-:Y:S01]  /*1ee20*/  LEA R6, P6, R13, R2, 0x1 ;  /* 0x000000020d067211 */ /* 0x002fe200078c08ff */
[----:B------:R-:W-:-:S03]  /*1ee30*/  ULDC UR4, c[0x0][0x22c] ;  /* 0x00008b0000047ab9 */ /* 0x000fc60000000800 */
[----:B------:R-:W-:Y:S01]  /*1ee40*/  LEA.HI.X.SX32 R7, R13, R0, 0x1, P6 ;  /* 0x000000000d077211 */ /* 0x000fe200030f0eff */
[----:B------:R-:W0:Y:S01]  /*1ee50*/  LDC R14, c[0x0][0x248] ;  /* 0x00009200ff0e7b82 */ /* 0x000e220000000800 */
[----:B---3--:R-:W-:-:S03]  /*1ee60*/  LEA R4, P6, R3, R2, 0x1 ;  /* 0x0000000203047211 */ /* 0x008fc600078c08ff */
[----:B------:R1:W-:Y:S01]  /*1ee70*/  @P4 STG.E.U16 desc[UR38][R6.64], R119 ;  /* 0x0000007706004986 */ /* 0x0003e2000c101526 */
[----:B------:R-:W-:Y:S01]  /*1ee80*/  LEA.HI.X.SX32 R5, R3, R0, 0x1, P6 ;  /* 0x0000000003057211 */ /* 0x000fe200030f0eff */
[----:B--2---:R-:W-:Y:S01]  /*1ee90*/  IMAD R3, R20, 0x2, R3 ;  /* 0x0000000214037824 */ /* 0x004fe200078e0203 */
[----:B------:R-:W-:Y:S01]  /*1eea0*/  ISETP.LT.AND P4, PT, R212, UR4, !P0 ;  /* 0x00000004d4007c0c */ /* 0x000fe2000c781270 */
[----:B------:R-:W2:Y:S01]  /*1eeb0*/  LDC R20, c[0x0][0x248] ;  /* 0x00009200ff147b82 */ /* 0x000ea20000000800 */
[----:B------:R-:W-:Y:S01]  /*1eec0*/  ULDC UR4, c[0x0][0x22c] ;  /* 0x00008b0000047ab9 */ /* 0x000fe20000000800 */
[----:B------:R3:W-:Y:S01]  /*1eed0*/  @P3 STG.E.U16 desc[UR38][R4.64], R16 ;  /* 0x0000001004003986 */ /* 0x0007e2000c101526 */
[----:B------:R-:W-:Y:S02]  /*1eee0*/  LEA R8, P6, R3, R2, 0x1 ;  /* 0x0000000203087211 */ /* 0x000fe400078c08ff */
[----:B------:R-:W-:Y:S01]  /*1eef0*/  ISETP.LT.AND P3, PT, R213, UR4, !P0 ;  /* 0x00000004d5007c0c */ /* 0x000fe2000c761270 */
[----:B------:R-:W-:Y:S01]  /*1ef00*/  ULDC UR4, c[0x0][0x22c] ;  /* 0x00008b0000047ab9 */ /* 0x000fe20000000800 */
[----:B------:R-:W-:Y:S01]  /*1ef10*/  LEA.HI.X.SX32 R9, R3, R0, 0x1, P6 ;  /* 0x0000000003097211 */ /* 0x000fe200030f0eff */
[----:B------:R-:W2:Y:S01]  /*1ef20*/  LDC R24, c[0x0][0x248] ;  /* 0x00009200ff187b82 */ /* 0x000ea20000000800 */
[----:B----4-:R-:W-:-:S03]  /*1ef30*/  IMAD R11, R10, 0x2, R3 ;  /* 0x000000020a0b7824 */ /* 0x010fc600078e0203 */
[----:B------:R4:W-:Y:S01]  /*1ef40*/  @P2 STG.E.U16 desc[UR38][R8.64], R17 ;  /* 0x0000001108002986 */ /* 0x0009e2000c101526 */
[----:B------:R-:W-:Y:S01]  /*1ef50*/  ISETP.LT.AND P2, PT, R214, UR4, !P0 ;  /* 0x00000004d6007c0c */ /* 0x000fe2000c741270 */
[----:B------:R-:W-:Y:S01]  /*1ef60*/  ULDC UR4, c[0x0][0x22c] ;  /* 0x00008b0000047ab9 */ /* 0x000fe20000000800 */
[C---:B-1----:R-:W-:Y:S01]  /*1ef70*/  LEA R6, P6, R11.reuse, R2, 0x1 ;  /* 0x000000020b067211 */ /* 0x042fe200078c08ff */
[----:B------:R-:W1:Y:S01]  /*1ef80*/  LDC R26, c[0x0][0x248] ;  /* 0x00009200ff1a7b82 */ /* 0x000e620000000800 */
[----:B0-----:R-:W-:Y:S01]  /*1ef90*/  IMAD R3, R14, 0x2, R11 ;  /* 0x000000020e037824 */ /* 0x001fe200078e020b */
[----:B---3--:R-:W-:Y:S02]  /*1efa0*/  PRMT R16, R16, 0x7632, R16 ;  /* 0x0000763210107816 */ /* 0x008fe40000000010 */
[----:B------:R-:W-:Y:S01]  /*1efb0*/  LEA.HI.X.SX32 R7, R11, R0, 0x1, P6 ;  /* 0x000000000b077211 */ /* 0x000fe200030f0eff */
[----:B------:R-:W-:Y:S01]  /*1efc0*/  IMAD R11, R22, 0x2, R3 ;  /* 0x00000002160b7824 */ /* 0x000fe200078e0203 */
[----:B------:R-:W-:-:S02]  /*1efd0*/  LEA R4, P6, R3, R2, 0x1 ;  /* 0x0000000203047211 */ /* 0x000fc400078c08ff */
[----:B------:R-:W-:Y:S01]  /*1efe0*/  ISETP.LT.AND P0, PT, R12, UR4, !P0 ;  /* 0x000000040c007c0c */ /* 0x000fe2000c701270 */
[----:B------:R0:W-:Y:S01]  /*1eff0*/  @P5 STG.E.U16 desc[UR38][R6.64], R18 ;  /* 0x0000001206005986 */ /* 0x0001e2000c101526 */
[----:B------:R-:W-:Y:S01]  /*1f000*/  LEA.HI.X.SX32 R5, R3, R0, 0x1, P6 ;  /* 0x0000000003057211 */ /* 0x000fe200030f0eff */
[----:B--2---:R-:W-:Y:S01]  /*1f010*/  IMAD R3, R20, 0x2, R11 ;  /* 0x0000000214037824 */ /* 0x004fe200078e020b */
[----:B------:R-:W-:Y:S02]  /*1f020*/  LEA R10, P5, R11, R2, 0x1 ;  /* 0x000000020b0a7211 */ /* 0x000fe400078a08ff */
[----:B----4-:R-:W-:Y:S01]  /*1f030*/  PRMT R17, R17, 0x7632, R17 ;  /* 0x0000763211117816 */ /* 0x010fe20000000011 */
[----:B------:R2:W-:Y:S01]  /*1f040*/  @P4 STG.E.U16 desc[UR38][R4.64], R19 ;  /* 0x0000001304004986 */ /* 0x0005e2000c101526 */
[----:B------:R-:W-:Y:S01]  /*1f050*/  LEA.HI.X.SX32 R11, R11, R0, 0x1, P5 ;  /* 0x000000000b0b7211 */ /* 0x000fe200028f0eff */
[----:B------:R-:W-:Y:S01]  /*1f060*/  IMAD R13, R24, 0x2, R3 ;  /* 0x00000002180d7824 */ /* 0x000fe200078e0203 */
[----:B------:R-:W-:-:S03]  /*1f070*/  LEA R8, P4, R3, R2, 0x1 ;  /* 0x0000000203087211 */ /* 0x000fc600078808ff */
[----:B------:R2:W-:Y:S01]  /*1f080*/  @P3 STG.E.U16 desc[UR38][R10.64], R16 ;  /* 0x000000100a003986 */ /* 0x0005e2000c101526 */
[----:B0-----:R-:W-:Y:S01]  /*1f090*/  LEA R6, P3, R13, R2, 0x1 ;  /* 0x000000020d067211 */ /* 0x001fe200078608ff */
[----:B-1----:R-:W-:Y:S01]  /*1f0a0*/  IMAD R15, R26, 0x2, R13 ;  /* 0x000000021a0f7824 */ /* 0x002fe200078e020d */
[-C--:B------:R-:W-:Y:S02]  /*1f0b0*/  LEA.HI.X.SX32 R9, R3, R0.reuse, 0x1, P4 ;  /* 0x0000000003097211 */ /* 0x080fe400020f0eff */
[----:B------:R-:W-:Y:S02]  /*1f0c0*/  LEA.HI.X.SX32 R7, R13, R0, 0x1, P3 ;  /* 0x000000000d077211 */ /* 0x000fe400018f0eff */
[----:B------:R-:W-:Y:S01]  /*1f0d0*/  PRMT R18, R18, 0x7632, R18 ;  /* 0x0000763212127816 */ /* 0x000fe20000000012 */
[----:B------:R2:W-:Y:S01]  /*1f0e0*/  @P2 STG.E.U16 desc[UR38][R8.64], R17 ;  /* 0x0000001108002986 */ /* 0x0005e2000c101526 */
[----:B------:R-:W-:-:S03]  /*1f0f0*/  LEA R2, P3, R15, R2, 0x1 ;  /* 0x000000020f027211 */ /* 0x000fc600078608ff */
[----:B------:R2:W-:Y:S01]  /*1f100*/  @P0 STG.E.U16 desc[UR38][R6.64], R18 ;  /* 0x0000001206000986 */ /* 0x0005e2000c101526 */
[----:B------:R-:W-:Y:S01]  /*1f110*/  LEA.HI.X.SX32 R3, R15, R0, 0x1, P3 ;  /* 0x000000000f037211 */ /* 0x000fe200018f0eff */
[----:B------:R-:W-:Y:S08]  /*1f120*/  @!P1 EXIT ;  /* 0x000000000000994d */ /* 0x000ff00003800000 */
[----:B--2---:R-:W-:-:S05]  /*1f130*/  PRMT R19, R19, 0x7632, R19 ;  /* 0x0000763213137816 */ /* 0x004fca0000000013 */
[----:B------:R-:W-:Y:S01]  /*1f140*/  STG.E.U16 desc[UR38][R2.64], R19 ;  /* 0x0000001302007986 */ /* 0x000fe2000c101526 */
[----:B------:R-:W-:Y:S05]  /*1f150*/  EXIT ;  /* 0x000000000000794d */ /* 0x000fea0003800000 */
.L_x_2:
[----:B------:R-:W-:-:S00]  /*1f160*/  BRA `(.L_x_2) ;  /* 0xfffffffc00fc7947 */ /* 0x000fc0000383ffff */
[----:B------:R-:W-:-:S00]  /*1f170*/  NOP ;  /* 0x0000000000007918 */ /* 0x000fc00000000000 */
        /* <DEDUP_REMOVED lines=8> */
.L_x_3:


//--------------------- .nv.shared.matmul_kernel  --------------------------
	.section	.nv.shared.matmul_kernel,"aw",@nobits
	.sectionflags	@""
	.align	16
	.zero		1024


//--------------------- .nv.shared.reserved.0     --------------------------
	.section	.nv.shared.reserved.0,"aw",@nobits
	.weak		__nv_reservedSMEM_offset_0_alias
	.size		__nv_reservedSMEM_offset_0_alias, 0, 0
	.other		__nv_reservedSMEM_offset_0_alias,@"STO_CUDA_RESERVED_SHARED STV_DEFAULT"
__nv_reservedSMEM_offset_0_alias:
	.zero		0


//--------------------- .nv.constant0.matmul_kernel --------------------------
	.section	.nv.constant0.matmul_kernel,"a",@progbits
	.sectionflags	@""
	.align	4
.nv.constant0.matmul_kernel:
	.zero		608


//--------------------- SYMBOLS --------------------------

	.type		.nv.reservedSmem.offset0,@object
	.size		.nv.reservedSmem.offset0,0x4
